def attn_fwd(
    Q,
    K,
    V,
    Out,
    Lse,
    sm_scale,
    stride_qz,
    stride_qh,
    stride_qm,
    stride_qk,
    stride_kz,
    stride_kh,
    stride_kn,
    stride_kk,
    stride_vz,
    stride_vh,
    stride_vn,
    stride_vk,
    stride_oz,
    stride_oh,
    stride_om,
    stride_ok,
    seqlen_q,
    seqlen_k,
    BLOCK_M: tl.constexpr,
    BLOCK_N: tl.constexpr,
    HEAD_DIM: tl.constexpr,
    CAUSAL: tl.constexpr,
):
    start_m = tl.program_id(0)
    off_hz = tl.program_id(1)
    q_off = off_hz * stride_qh
    k_off = off_hz * stride_kh
    v_off = off_hz * stride_vh
    offs_m = start_m * BLOCK_M + tl.arange(0, BLOCK_M)
    offs_d = tl.arange(0, HEAD_DIM)
    offs_n = tl.arange(0, BLOCK_N)
    q_ptrs = Q + q_off + offs_m[:, None] * stride_qm + offs_d[None, :] * stride_qk
    k_ptrs = K + k_off + offs_d[:, None] * stride_kk + offs_n[None, :] * stride_kn
    v_ptrs = V + v_off + offs_n[:, None] * stride_vn + offs_d[None, :] * stride_vk
    m_i = tl.full([BLOCK_M], float("-inf"), dtype=tl.float32)
    l_i = tl.zeros([BLOCK_M], dtype=tl.float32) + 1.0
    acc = tl.zeros([BLOCK_M, HEAD_DIM], dtype=tl.float32)
    q = tl.load(q_ptrs)
    acc, l_i, m_i = _attn_fwd_inner(
        acc,
        l_i,
        m_i,
        q,
        k_ptrs,
        v_ptrs,
        sm_scale,
        stride_kn,
        stride_vn,
        start_m,
        seqlen_k,
        BLOCK_M,
        BLOCK_N,
        HEAD_DIM,
        CAUSAL,
    )
    acc = acc / l_i[:, None]
    lse = m_i + tl.math.log2(l_i) / 1.4426950408889634
    o_ptrs = (
        Out
        + off_hz * stride_oh
        + offs_m[:, None] * stride_om
        + offs_d[None, :] * stride_ok
    )
    tl.store(o_ptrs, acc.to(Out.dtype.element_ty))
    tl.store(Lse + off_hz * seqlen_q + offs_m, lse)

# config = {"BLOCK_M": 128, "BLOCK_N": 128, "HEAD_DIM": 64, "arch": "sm_100", "causal": false, "dtype": "fp8e4m3", "num_stages": 3, "num_warps": 4}
# arch = sm_100


// ===== COMPILED SASS (sm_100a) =====

	.target	sm_100a

	.elftype	@"ET_EXEC"


//--------------------- .note.nv.tkinfo           --------------------------
	.section	.note.nv.tkinfo,"",@"SHT_NOTE"
	.sectionflags	@"SHF_NOTE_NV_TKINFO"
	.tkinfo
        /*0018*/ 	.word	0x00000081
        /*0030*/ 	.string	""
        /*0030*/ 	.string	"ptxas-blackwell"
        /*0030*/ 	.string	"Cuda compilation tools, release 12.9, V12.9.86"
        /*0030*/ 	.string	"Build cuda_12.9.r12.9/compiler.36037853_0"
        /*0030*/ 	.string	"-v  -suppress-debug-info  -lineinfo  -arch sm_100a "



//--------------------- .note.nv.cuver            --------------------------
	.section	.note.nv.cuver,"",@"SHT_NOTE"
	.sectionflags	@"SHF_NOTE_NV_CUVER"
        /*0018*/ 	.short	0x0001
        /*001a*/ 	.short	0x0064
        /*001c*/ 	.short	0x0001
        /*001e*/ 	.short	0x0000
        /*0020*/ 	.short	0x0001
        /*0022*/ 	.short	0x0000


//--------------------- .nv.info                  --------------------------
	.section	.nv.info,"",@"SHT_CUDA_INFO"
	.align	4


	//----- nvinfo : EIATTR_REGCOUNT
	.align		4
        /*0000*/ 	.byte	0x04, 0x2f
        /*0002*/ 	.short	(.L_5 - .L_4)
	.align		4
.L_4:
        /*0004*/ 	.word	index@(attn_fwd)
        /*0008*/ 	.word	0x000000ff


	//----- nvinfo : EIATTR_FRAME_SIZE
	.align		4
.L_5:
        /*000c*/ 	.byte	0x04, 0x11
        /*000e*/ 	.short	(.L_7 - .L_6)
	.align		4
.L_6:
        /*0010*/ 	.word	index@($__internal_2_$__cuda_sm10x_tcgen05_guardrail_trap_unallocated_columns_being_dealloced)
        /*0014*/ 	.word	0x00000328


	//----- nvinfo : EIATTR_FRAME_SIZE
	.align		4
.L_7:
        /*0018*/ 	.byte	0x04, 0x11
        /*001a*/ 	.short	(.L_9 - .L_8)
	.align		4
.L_8:
        /*001c*/ 	.word	index@($__internal_1_$__cuda_sm10x_tcgen05_guardrail_trap_phase_invalid_during_alloc)
        /*0020*/ 	.word	0x00000328


	//----- nvinfo : EIATTR_FRAME_SIZE
	.align		4
.L_9:
        /*0024*/ 	.byte	0x04, 0x11
        /*0026*/ 	.short	(.L_11 - .L_10)
	.align		4
.L_10:
        /*0028*/ 	.word	index@($__internal_0_$__cuda_sm10x_tcgen05_guardrail_trap_col_being_dealloced_not_returned_by_alloc)
        /*002c*/ 	.word	0x00000328


	//----- nvinfo : EIATTR_FRAME_SIZE
	.align		4
.L_11:
        /*0030*/ 	.byte	0x04, 0x11
        /*0032*/ 	.short	(.L_13 - .L_12)
	.align		4
.L_12:
        /*0034*/ 	.word	index@(attn_fwd)
        /*0038*/ 	.word	0x00000328


	//----- nvinfo : EIATTR_MIN_STACK_SIZE
	.align		4
.L_13:
        /*003c*/ 	.byte	0x04, 0x12
        /*003e*/ 	.short	(.L_15 - .L_14)
	.align		4
.L_14:
        /*0040*/ 	.word	index@(attn_fwd)
        /*0044*/ 	.word	0x00000328
.L_15:


//--------------------- .nv.info.attn_fwd         --------------------------
	.section	.nv.info.attn_fwd,"",@"SHT_CUDA_INFO"
	.sectionflags	@""
	.align	4


	//----- nvinfo : EIATTR_CUDA_API_VERSION
	.align		4
        /*0000*/ 	.byte	0x04, 0x37
        /*0002*/ 	.short	(.L_17 - .L_16)
.L_16:
        /*0004*/ 	.word	0x00000081


	//----- nvinfo : EIATTR_KPARAM_INFO
	.align		4
.L_17:
        /*0008*/ 	.byte	0x04, 0x17
        /*000a*/ 	.short	(.L_19 - .L_18)
.L_18:
        /*000c*/ 	.word	0x00000000
        /*0010*/ 	.short	0x0019
        /*0012*/ 	.short	0x0080
        /*0014*/ 	.byte	0x00, 0xf4, 0x21, 0x00


	//----- nvinfo : EIATTR_KPARAM_INFO
	.align		4
.L_19:
        /*0018*/ 	.byte	0x04, 0x17
        /*001a*/ 	.short	(.L_21 - .L_20)
.L_20:
        /*001c*/ 	.word	0x00000000
        /*0020*/ 	.short	0x0018
        /*0022*/ 	.short	0x0078
        /*0024*/ 	.byte	0x00, 0xf4, 0x21, 0x00


	//----- nvinfo : EIATTR_KPARAM_INFO
	.align		4
.L_21:
        /*0028*/ 	.byte	0x04, 0x17
        /*002a*/ 	.short	(.L_23 - .L_22)
.L_22:
        /*002c*/ 	.word	0x00000000
        /*0030*/ 	.short	0x0017
        /*0032*/ 	.short	0x0070
        /*0034*/ 	.byte	0x00, 0xf0, 0x11, 0x00


	//----- nvinfo : EIATTR_KPARAM_INFO
	.align		4
.L_23:
        /*0038*/ 	.byte	0x04, 0x17
        /*003a*/ 	.short	(.L_25 - .L_24)
.L_24:
        /*003c*/ 	.word	0x00000000
        /*0040*/ 	.short	0x0016
        /*0042*/ 	.short	0x006c
        /*0044*/ 	.byte	0x00, 0xf0, 0x11, 0x00


	//----- nvinfo : EIATTR_KPARAM_INFO
	.align		4
.L_25:
        /*0048*/ 	.byte	0x04, 0x17
        /*004a*/ 	.short	(.L_27 - .L_26)
.L_26:
        /*004c*/ 	.word	0x00000000
        /*0050*/ 	.short	0x0015
        /*0052*/ 	.short	0x0068
        /*0054*/ 	.byte	0x00, 0xf0, 0x11, 0x00


	//----- nvinfo : EIATTR_KPARAM_INFO
	.align		4
.L_27:
        /*0058*/ 	.byte	0x04, 0x17
        /*005a*/ 	.short	(.L_29 - .L_28)
.L_28:
        /*005c*/ 	.word	0x00000000
        /*0060*/ 	.short	0x0014
        /*0062*/ 	.short	0x0064
        /*0064*/ 	.byte	0x00, 0xf0, 0x11, 0x00


	//----- nvinfo : EIATTR_KPARAM_INFO
	.align		4
.L_29:
        /*0068*/ 	.byte	0x04, 0x17
        /*006a*/ 	.short	(.L_31 - .L_30)
.L_30:
        /*006c*/ 	.word	0x00000000
        /*0070*/ 	.short	0x0013
        /*0072*/ 	.short	0x0060
        /*0074*/ 	.byte	0x00, 0xf0, 0x11, 0x00


	//----- nvinfo : EIATTR_KPARAM_INFO
	.align		4
.L_31:
        /*0078*/ 	.byte	0x04, 0x17
        /*007a*/ 	.short	(.L_33 - .L_32)
.L_32:
        /*007c*/ 	.word	0x00000000
        /*0080*/ 	.short	0x0012
        /*0082*/ 	.short	0x005c
        /*0084*/ 	.byte	0x00, 0xf0, 0x11, 0x00


	//----- nvinfo : EIATTR_KPARAM_INFO
	.align		4
.L_33:
        /*0088*/ 	.byte	0x04, 0x17
        /*008a*/ 	.short	(.L_35 - .L_34)
.L_34:
        /*008c*/ 	.word	0x00000000
        /*0090*/ 	.short	0x0011
        /*0092*/ 	.short	0x0058
        /*0094*/ 	.byte	0x00, 0xf0, 0x11, 0x00


	//----- nvinfo : EIATTR_KPARAM_INFO
	.align		4
.L_35:
        /*0098*/ 	.byte	0x04, 0x17
        /*009a*/ 	.short	(.L_37 - .L_36)
.L_36:
        /*009c*/ 	.word	0x00000000
        /*00a0*/ 	.short	0x0010
        /*00a2*/ 	.short	0x0054
        /*00a4*/ 	.byte	0x00, 0xf0, 0x11, 0x00


	//----- nvinfo : EIATTR_KPARAM_INFO
	.align		4
.L_37:
        /*00a8*/ 	.byte	0x04, 0x17
        /*00aa*/ 	.short	(.L_39 - .L_38)
.L_38:
        /*00ac*/ 	.word	0x00000000
        /*00b0*/ 	.short	0x000f
        /*00b2*/ 	.short	0x0050
        /*00b4*/ 	.byte	0x00, 0xf0, 0x11, 0x00


	//----- nvinfo : EIATTR_KPARAM_INFO
	.align		4
.L_39:
        /*00b8*/ 	.byte	0x04, 0x17
        /*00ba*/ 	.short	(.L_41 - .L_40)
.L_40:
        /*00bc*/ 	.word	0x00000000
        /*00c0*/ 	.short	0x000e
        /*00c2*/ 	.short	0x004c
        /*00c4*/ 	.byte	0x00, 0xf0, 0x11, 0x00


	//----- nvinfo : EIATTR_KPARAM_INFO
	.align		4
.L_41:
        /*00c8*/ 	.byte	0x04, 0x17
        /*00ca*/ 	.short	(.L_43 - .L_42)
.L_42:
        /*00cc*/ 	.word	0x00000000
        /*00d0*/ 	.short	0x000d
        /*00d2*/ 	.short	0x0048
        /*00d4*/ 	.byte	0x00, 0xf0, 0x11, 0x00


	//----- nvinfo : EIATTR_KPARAM_INFO
	.align		4
.L_43:
        /*00d8*/ 	.byte	0x04, 0x17
        /*00da*/ 	.short	(.L_45 - .L_44)
.L_44:
        /*00dc*/ 	.word	0x00000000
        /*00e0*/ 	.short	0x000c
        /*00e2*/ 	.short	0x0044
        /*00e4*/ 	.byte	0x00, 0xf0, 0x11, 0x00


	//----- nvinfo : EIATTR_KPARAM_INFO
	.align		4
.L_45:
        /*00e8*/ 	.byte	0x04, 0x17
        /*00ea*/ 	.short	(.L_47 - .L_46)
.L_46:
        /*00ec*/ 	.word	0x00000000
        /*00f0*/ 	.short	0x000b
        /*00f2*/ 	.short	0x0040
        /*00f4*/ 	.byte	0x00, 0xf0, 0x11, 0x00


	//----- nvinfo : EIATTR_KPARAM_INFO
	.align		4
.L_47:
        /*00f8*/ 	.byte	0x04, 0x17
        /*00fa*/ 	.short	(.L_49 - .L_48)
.L_48:
        /*00fc*/ 	.word	0x00000000
        /*0100*/ 	.short	0x000a
        /*0102*/ 	.short	0x003c
        /*0104*/ 	.byte	0x00, 0xf0, 0x11, 0x00


	//----- nvinfo : EIATTR_KPARAM_INFO
	.align		4
.L_49:
        /*0108*/ 	.byte	0x04, 0x17
        /*010a*/ 	.short	(.L_51 - .L_50)
.L_50:
        /*010c*/ 	.word	0x00000000
        /*0110*/ 	.short	0x0009
        /*0112*/ 	.short	0x0038
        /*0114*/ 	.byte	0x00, 0xf0, 0x11, 0x00


	//----- nvinfo : EIATTR_KPARAM_INFO
	.align		4
.L_51:
        /*0118*/ 	.byte	0x04, 0x17
        /*011a*/ 	.short	(.L_53 - .L_52)
.L_52:
        /*011c*/ 	.word	0x00000000
        /*0120*/ 	.short	0x0008
        /*0122*/ 	.short	0x0034
        /*0124*/ 	.byte	0x00, 0xf0, 0x11, 0x00


	//----- nvinfo : EIATTR_KPARAM_INFO
	.align		4
.L_53:
        /*0128*/ 	.byte	0x04, 0x17
        /*012a*/ 	.short	(.L_55 - .L_54)
.L_54:
        /*012c*/ 	.word	0x00000000
        /*0130*/ 	.short	0x0007
        /*0132*/ 	.short	0x0030
        /*0134*/ 	.byte	0x00, 0xf0, 0x11, 0x00


	//----- nvinfo : EIATTR_KPARAM_INFO
	.align		4
.L_55:
        /*0138*/ 	.byte	0x04, 0x17
        /*013a*/ 	.short	(.L_57 - .L_56)
.L_56:
        /*013c*/ 	.word	0x00000000
        /*0140*/ 	.short	0x0006
        /*0142*/ 	.short	0x002c
        /*0144*/ 	.byte	0x00, 0xf0, 0x11, 0x00


	//----- nvinfo : EIATTR_KPARAM_INFO
	.align		4
.L_57:
        /*0148*/ 	.byte	0x04, 0x17
        /*014a*/ 	.short	(.L_59 - .L_58)
.L_58:
        /*014c*/ 	.word	0x00000000
        /*0150*/ 	.short	0x0005
        /*0152*/ 	.short	0x0028
        /*0154*/ 	.byte	0x00, 0xf0, 0x11, 0x00


	//----- nvinfo : EIATTR_KPARAM_INFO
	.align		4
.L_59:
        /*0158*/ 	.byte	0x04, 0x17
        /*015a*/ 	.short	(.L_61 - .L_60)
.L_60:
        /*015c*/ 	.word	0x00000000
        /*0160*/ 	.short	0x0004
        /*0162*/ 	.short	0x0020
        /*0164*/ 	.byte	0x00, 0xf4, 0x21, 0x00


	//----- nvinfo : EIATTR_KPARAM_INFO
	.align		4
.L_61:
        /*0168*/ 	.byte	0x04, 0x17
        /*016a*/ 	.short	(.L_63 - .L_62)
.L_62:
        /*016c*/ 	.word	0x00000000
        /*0170*/ 	.short	0x0003
        /*0172*/ 	.short	0x0018
        /*0174*/ 	.byte	0x00, 0xf4, 0x21, 0x00


	//----- nvinfo : EIATTR_KPARAM_INFO
	.align		4
.L_63:
        /*0178*/ 	.byte	0x04, 0x17
        /*017a*/ 	.short	(.L_65 - .L_64)
.L_64:
        /*017c*/ 	.word	0x00000000
        /*0180*/ 	.short	0x0002
        /*0182*/ 	.short	0x0010
        /*0184*/ 	.byte	0x00, 0xf4, 0x21, 0x00


	//----- nvinfo : EIATTR_KPARAM_INFO
	.align		4
.L_65:
        /*0188*/ 	.byte	0x04, 0x17
        /*018a*/ 	.short	(.L_67 - .L_66)
.L_66:
        /*018c*/ 	.word	0x00000000
        /*0190*/ 	.short	0x0001
        /*0192*/ 	.short	0x0008
        /*0194*/ 	.byte	0x00, 0xf4, 0x21, 0x00


	//----- nvinfo : EIATTR_KPARAM_INFO
	.align		4
.L_67:
        /*0198*/ 	.byte	0x04, 0x17
        /*019a*/ 	.short	(.L_69 - .L_68)
.L_68:
        /*019c*/ 	.word	0x00000000
        /*01a0*/ 	.short	0x0000
        /*01a2*/ 	.short	0x0000
        /*01a4*/ 	.byte	0x00, 0xf4, 0x21, 0x00


	//----- nvinfo : EIATTR_AT_ENTRY_FRAGMENTS
	.align		4
.L_69:
        /*01a8*/ 	.byte	0x04, 0x4f
        /*01aa*/ 	.short	(.L_71 - .L_70)


	//   ....[0]....
.L_70:
        /*01ac*/ 	.word	0x00000004


	//----- nvinfo : EIATTR_RESERVED_SMEM_USED
	.align		4
.L_71:
        /*01b0*/ 	.byte	0x01, 0x41
	.zero		2


	//----- nvinfo : EIATTR_SPARSE_MMA_MASK
	.align		4
        /*01b4*/ 	.byte	0x03, 0x50
        /*01b6*/ 	.short	0x0000


	//----- nvinfo : EIATTR_TCGEN05_1CTA_USED
	.align		4
        /*01b8*/ 	.byte	0x01, 0x51
	.zero		2


	//----- nvinfo : EIATTR_MAXREG_COUNT
	.align		4
        /*01bc*/ 	.byte	0x03, 0x1b
        /*01be*/ 	.short	0x00ff


	//----- nvinfo : EIATTR_NUM_BARRIERS
	.align		4
        /*01c0*/ 	.byte	0x02, 0x4c
        /*01c2*/ 	.byte	0x01
	.zero		1


	//----- nvinfo : EIATTR_ANNOTATIONS
	.align		4
        /*01c4*/ 	.byte	0x04, 0x55
        /*01c6*/ 	.short	(.L_73 - .L_72)


	//   ....[0]....
.L_72:
        /*01c8*/ 	.word	0x00000001
        /*01cc*/ 	.byte	0x60, 0x16, 0x00, 0x00, 0x01, 0x00, 0x00, 0x00, 0x20, 0x17, 0x00, 0x00, 0x01, 0x00, 0x00, 0x00
        /* <DEDUP_REMOVED lines=155> */
        /*0b8c*/ 	.byte	0x80, 0xff, 0x00, 0x00


	//----- nvinfo : EIATTR_INT_WARP_WIDE_INSTR_OFFSETS
	.align		4
.L_73:
        /*0b90*/ 	.byte	0x04, 0x31
        /*0b92*/ 	.short	(.L_75 - .L_74)


	//   ....[0]....
.L_74:
        /*0b94*/ 	.word	0x00002b80


	//   ....[1]....
        /*0b98*/ 	.word	0x00002be0


	//   ....[2]....
        /*0b9c*/ 	.word	0x00003470


	//   ....[3]....
        /*0ba0*/ 	.word	0x000034d0


	//   ....[4]....
        /*0ba4*/ 	.word	0x0000ae00


	//   ....[5]....
        /*0ba8*/ 	.word	0x000128f0


	//   ....[6]....
        /*0bac*/ 	.word	0x00012940


	//----- nvinfo : EIATTR_COOP_GROUP_MASK_REGIDS
	.align		4
.L_75:
        /*0bb0*/ 	.byte	0x04, 0x29
        /*0bb2*/ 	.short	(.L_77 - .L_76)


	//   ....[0]....
.L_76:
        /*0bb4*/ 	.word	0xffffffff


	//   ....[1]....
        /*0bb8*/ 	.word	0xffffffff


	//   ....[2]....
        /*0bbc*/ 	.word	0xffffffff


	//   ....[3]....
        /*0bc0*/ 	.word	0xffffffff


	//----- nvinfo : EIATTR_COOP_GROUP_INSTR_OFFSETS
	.align		4
.L_77:
        /*0bc4*/ 	.byte	0x04, 0x28
        /*0bc6*/ 	.short	(.L_79 - .L_78)


	//   ....[0]....
.L_78:
        /*0bc8*/ 	.word	0x00000060


	//   ....[1]....
        /*0bcc*/ 	.word	0x00000320


	//   ....[2]....
        /*0bd0*/ 	.word	0x00012780


	//   ....[3]....
        /*0bd4*/ 	.word	0x000129f0


	//----- nvinfo : EIATTR_VRC_CTA_INIT_COUNT
	.align		4
.L_79:
        /*0bd8*/ 	.byte	0x02, 0x4a
        /*0bda*/ 	.byte	0x80
	.zero		1


	//----- nvinfo : EIATTR_MBARRIER_INSTR_OFFSETS
	.align		4
        /*0bdc*/ 	.byte	0x04, 0x39
        /*0bde*/ 	.short	(.L_81 - .L_80)


	//   ....[0]....
.L_80:
        /*0be0*/ 	.word	0x00002c30
        /*0be4*/ 	.word	0x000000ff
        /*0be8*/ 	.word	0x00000000
        /*0bec*/ 	.short	0x0100
        /*0bee*/ 	.byte	0x11
	.zero		1


	//   ....[1]....
        /*0bf0*/ 	.word	0x00003480
        /*0bf4*/ 	.word	0x000000ff
        /*0bf8*/ 	.word	0x0000c008
        /*0bfc*/ 	.short	0x0100
        /*0bfe*/ 	.byte	0x0e
	.zero		1


	//   ....[2]....
        /*0c00*/ 	.word	0x00003930
        /*0c04*/ 	.word	0x000000ff
        /*0c08*/ 	.word	0x00008000
        /*0c0c*/ 	.short	0x0100
        /*0c0e*/ 	.byte	0x0e
	.zero		1


	//   ....[3]....
        /*0c10*/ 	.word	0x00003b20
        /*0c14*/ 	.word	0x000000ff
        /*0c18*/ 	.word	0x00008000
        /*0c1c*/ 	.short	0x010a
        /*0c1e*/ 	.byte	0x0e
	.zero		1


	//   ....[4]....
        /*0c20*/ 	.word	0x00003c30
        /*0c24*/ 	.word	0x000000ff
        /*0c28*/ 	.word	0x00008000
        /*0c2c*/ 	.short	0x0108
        /*0c2e*/ 	.byte	0x0e
	.zero		1


	//   ....[5]....
        /*0c30*/ 	.word	0x0000aeb0
        /*0c34*/ 	.word	0x000000ff
        /*0c38*/ 	.word	0x0000c010
        /*0c3c*/ 	.short	0x0100
        /*0c3e*/ 	.byte	0x0e
	.zero		1


	//   ....[6]....
        /*0c40*/ 	.word	0x0000afc0
        /*0c44*/ 	.word	0x000000ff
        /*0c48*/ 	.word	0x0000c010
        /*0c4c*/ 	.short	0x010a
        /*0c4e*/ 	.byte	0x0e
	.zero		1


	//   ....[7]....
        /*0c50*/ 	.word	0x0000b010
        /*0c54*/ 	.word	0x000000ff
        /*0c58*/ 	.word	0x0000c010
        /*0c5c*/ 	.short	0x0108
        /*0c5e*/ 	.byte	0x0e
	.zero		1


	//   ....[8]....
        /*0c60*/ 	.word	0x0000b060
        /*0c64*/ 	.word	0x000000ff
        /*0c68*/ 	.word	0x00000000
        /*0c6c*/ 	.short	0x010a
        /*0c6e*/ 	.byte	0x11
	.zero		1


	//   ....[9]....
        /*0c70*/ 	.word	0x00010020
        /*0c74*/ 	.word	0x000000ff
        /*0c78*/ 	.word	0x00000000
        /*0c7c*/ 	.short	0x010a
        /*0c7e*/ 	.byte	0x11
	.zero		1


	//   ....[10]....
        /*0c80*/ 	.word	0x00010180
        /*0c84*/ 	.word	0x000000ff
        /*0c88*/ 	.word	0x0000c000
        /*0c8c*/ 	.short	0x0108
        /*0c8e*/ 	.byte	0x0e
	.zero		1


	//   ....[11]....
        /*0c90*/ 	.word	0x000102c0
        /*0c94*/ 	.word	0x000000ff
        /*0c98*/ 	.word	0x0000c008
        /*0c9c*/ 	.short	0x0108
        /*0c9e*/ 	.byte	0x0e
	.zero		1


	//   ....[12]....
        /*0ca0*/ 	.word	0x00012a10
        /*0ca4*/ 	.word	0x000000ff
        /*0ca8*/ 	.word	0x00008000
        /*0cac*/ 	.short	0x010a
        /*0cae*/ 	.byte	0x0e
	.zero		1


	//   ....[13]....
        /*0cb0*/ 	.word	0x00012a40
        /*0cb4*/ 	.word	0x000000ff
        /*0cb8*/ 	.word	0x0000c010
        /*0cbc*/ 	.short	0x010a
        /*0cbe*/ 	.byte	0x0e
	.zero		1


	//   ....[14]....
        /*0cc0*/ 	.word	0x00012a70
        /*0cc4*/ 	.word	0x000000ff
        /*0cc8*/ 	.word	0x00000000
        /*0ccc*/ 	.short	0x010a
        /*0cce*/ 	.byte	0x11
	.zero		1


	//   ....[15]....
        /*0cd0*/ 	.word	0x00012aa0
        /*0cd4*/ 	.word	0x000000ff
        /*0cd8*/ 	.word	0x00000000
        /*0cdc*/ 	.short	0x010a
        /*0cde*/ 	.byte	0x11
	.zero		1


	//----- nvinfo : EIATTR_NUM_MBARRIERS
	.align		4
.L_81:
        /*0ce0*/ 	.byte	0x03, 0x38
        /*0ce2*/ 	.short	0xffff


	//----- nvinfo : EIATTR_EXIT_INSTR_OFFSETS
	.align		4
        /*0ce4*/ 	.byte	0x04, 0x1c
        /*0ce6*/ 	.short	(.L_83 - .L_82)


	//   ....[0]....
.L_82:
        /*0ce8*/ 	.word	0x00012a00


	//----- nvinfo : EIATTR_REQNTID
	.align		4
.L_83:
        /*0cec*/ 	.byte	0x04, 0x10
        /*0cee*/ 	.short	(.L_85 - .L_84)
.L_84:
        /*0cf0*/ 	.word	0x00000080
        /*0cf4*/ 	.word	0x00000001
        /*0cf8*/ 	.word	0x00000001


	//----- nvinfo : EIATTR_CRS_STACK_SIZE
	.align		4
.L_85:
        /*0cfc*/ 	.byte	0x04, 0x1e
        /*0cfe*/ 	.short	(.L_87 - .L_86)
.L_86:
        /*0d00*/ 	.word	0x00000000


	//----- nvinfo : EIATTR_CBANK_PARAM_SIZE
	.align		4
.L_87:
        /*0d04*/ 	.byte	0x03, 0x19
        /*0d06*/ 	.short	0x0088


	//----- nvinfo : EIATTR_PARAM_CBANK
	.align		4
        /*0d08*/ 	.byte	0x04, 0x0a
        /*0d0a*/ 	.short	(.L_89 - .L_88)
	.align		4
.L_88:
        /*0d0c*/ 	.word	index@(.nv.constant0.attn_fwd)
        /*0d10*/ 	.short	0x0380
        /*0d12*/ 	.short	0x0088


	//----- nvinfo : EIATTR_SW_WAR
	.align		4
.L_89:
        /*0d14*/ 	.byte	0x04, 0x36
        /*0d16*/ 	.short	(.L_91 - .L_90)
.L_90:
        /*0d18*/ 	.word	0x00000008
.L_91:


//--------------------- .nv.compat                --------------------------
	.section	.nv.compat,"",@"SHT_CUDA_COMPAT_INFO"
	.align	4
        /*0000*/ 	.byte	0x02, 0x02, 0x02, 0x00, 0x02, 0x05, 0x05, 0x00, 0x02, 0x03, 0x00, 0x00, 0x02, 0x06, 0x01, 0x00


//--------------------- .nv.callgraph             --------------------------
	.section	.nv.callgraph,"",@"SHT_CUDA_CALLGRAPH"
	.align	4
	.sectionentsize	8
	.align		4
        /*0000*/ 	.word	0x00000000
	.align		4
        /*0004*/ 	.word	0xffffffff
	.align		4
        /*0008*/ 	.word	0x00000000
	.align		4
        /*000c*/ 	.word	0xfffffffe
	.align		4
        /*0010*/ 	.word	0x00000000
	.align		4
        /*0014*/ 	.word	0xfffffffd
	.align		4
        /*0018*/ 	.word	0x00000000
	.align		4
        /*001c*/ 	.word	0xfffffffc


//--------------------- .nv.constant4             --------------------------
	.section	.nv.constant4,"a",@progbits
	.align	8
	.align		8
.nv.constant4:
        /*0000*/ 	.dword	_$_str


//--------------------- .text.attn_fwd            --------------------------
	.section	.text.attn_fwd,"ax",@progbits
	.align	128
        .global         attn_fwd
        .type           attn_fwd,@function
        .size           attn_fwd,(.L_x_27 - attn_fwd)
        .other          attn_fwd,@"STO_CUDA_ENTRY STV_DEFAULT"
attn_fwd:
.text.attn_fwd:
[----:B------:R-:W0:Y:S01]  /*0000*/  LDC R1, c[0x0][0x37c] ;  /* 0x0000df00ff017b82 */ /* 0x000e220000000800 */
[----:B------:R-:W1:Y:S01]  /*0010*/  S2R R0, SR_TID.X ;  /* 0x0000000000007919 */ /* 0x000e620000002100 */
[----:B0-----:R-:W-:Y:S02]  /*0020*/  IADD3 R1, PT, PT, R1, -0x328, RZ ;  /* 0xfffffcd801017810 */ /* 0x001fe40007ffe0ff */
[----:B-1----:R-:W-:-:S13]  /*0030*/  ISETP.GE.U32.AND P0, PT, R0, 0x20, PT ;  /* 0x000000200000780c */ /* 0x002fda0003f06070 */
[----:B------:R-:W-:Y:S05]  /*0040*/  @P0 BRA `(.L_x_0) ;  /* 0x0000000000b80947 */ /* 0x000fea0003800000 */
[----:B------:R-:W0:Y:S01]  /*0050*/  S2UR UR6, SR_CgaCtaId ;  /* 0x00000000000679c3 */ /* 0x000e220000008800 */
[----:B------:R-:W-:Y:S01]  /*0060*/  NOP ;  /* 0x0000000000007918 */ /* 0x000fe20000000000 */
[----:B------:R-:W-:Y:S02]  /*0070*/  UMOV UR4, 0x40 ;  /* 0x0000004000047882 */ /* 0x000fe40000000000 */
[----:B0-----:R-:W-:-:S09]  /*0080*/  ULEA UR4, UR6, UR4, 0x18 ;  /* 0x0000000406047291 */ /* 0x001fd2000f8ec0ff */
[----:B------:R-:W0:Y:S01]  /*0090*/  LDS.U8 R0, [UR4] ;  /* 0x00000004ff007984 */ /* 0x000e220008000000 */
[----:B------:R-:W-:Y:S02]  /*00a0*/  UMOV UR4, 0x400 ;  /* 0x0000040000047882 */ /* 0x000fe40000000000 */
[----:B------:R-:W-:Y:S01]  /*00b0*/  ULEA UR4, UR6, UR4, 0x18 ;  /* 0x0000000406047291 */ /* 0x000fe2000f8ec0ff */
[----:B0-----:R-:W-:-:S13]  /*00c0*/  ISETP.NE.AND P1, PT, R0, RZ, PT ;  /* 0x000000ff0000720c */ /* 0x001fda0003f25270 */
[----:B------:R-:W-:Y:S05]  /*00d0*/  @P1 BRA `(.L_x_1) ;  /* 0x00000000007c1947 */ /* 0x000fea0003800000 */
[----:B------:R-:W-:-:S13]  /*00e0*/  ELECT P1, URZ, PT ;  /* 0x0000000000ff782f */ /* 0x000fda0003820000 */
[----:B------:R-:W-:Y:S05]  /*00f0*/  @!P1 BRA `(.L_x_2) ;  /* 0x0000000000849947 */ /* 0x000fea0003800000 */
[----:B------:R-:W-:Y:S01]  /*0100*/  UMOV UR5, 0x8 ;  /* 0x0000000800057882 */ /* 0x000fe20000000000 */
[----:B------:R-:W-:Y:S01]  /*0110*/  HFMA2 R4, -RZ, RZ, 0, 5.9604644775390625e-08 ;  /* 0x00000001ff047431 */ /* 0x000fe200000001ff */
[----:B------:R-:W-:-:S03]  /*0120*/  MOV R5, 0xff ;  /* 0x000000ff00057802 */ /* 0x000fc60000000f00 */
[----:B------:R-:W-:Y:S04]  /*0130*/  DEPBAR.LE SB0, 0x36 ;  /* 0x00008d800000791a */ /* 0x000fe80000000000 */
[----:B------:R-:W0:Y:S02]  /*0140*/  UTCATOMSWS.FIND_AND_SET.ALIGN UP0, UR5, UR5 ;  /* 0x00000005000575e3 */ /* 0x000e240008000800 */
[----:B0-----:R-:W-:-:S04]  /*0150*/  PLOP3.LUT P1, PT, PT, PT, UP0, 0x80, 0x8 ;  /* 0x000000000008781c */ /* 0x001fc80003f2f008 */
[----:B------:R-:W-:-:S04]  /*0160*/  SEL R0, RZ, 0xffffffff, !P1 ;  /* 0xffffffffff007807 */ /* 0x000fc80004800000 */
[----:B------:R-:W-:Y:S02]  /*0170*/  ISETP.NE.AND P1, PT, R0, RZ, PT ;  /* 0x000000ff0000720c */ /* 0x000fe40003f25270 */
[----:B------:R-:W-:-:S11]  /*0180*/  MOV R0, UR5 ;  /* 0x0000000500007c02 */ /* 0x000fd60008000f00 */
[----:B------:R-:W-:Y:S05]  /*0190*/  @P1 BRA `(.L_x_3) ;  /* 0x0000000000241947 */ /* 0x000fea0003800000 */
.L_x_4:
[----:B------:R-:W-:Y:S05]  /*01a0*/  NANOSLEEP 0x64 ;  /* 0x000000640000795d */ /* 0x000fea0003800000 */
[----:B------:R-:W-:-:S05]  /*01b0*/  UMOV UR5, 0x8 ;  /* 0x0000000800057882 */ /* 0x000fca0000000000 */
[----:B------:R-:W-:Y:S04]  /*01c0*/  DEPBAR.LE SB0, 0x36 ;  /* 0x00008d800000791a */ /* 0x000fe80000000000 */
[----:B------:R-:W0:Y:S02]  /*01d0*/  UTCATOMSWS.FIND_AND_SET.ALIGN UP0, UR5, UR5 ;  /* 0x00000005000575e3 */ /* 0x000e240008000800 */
[----:B0-----:R-:W-:-:S04]  /*01e0*/  PLOP3.LUT P1, PT, PT, PT, UP0, 0x80, 0x8 ;  /* 0x000000000008781c */ /* 0x001fc80003f2f008 */
[----:B------:R-:W-:-:S04]  /*01f0*/  SEL R0, RZ, 0xffffffff, !P1 ;  /* 0xffffffffff007807 */ /* 0x000fc80004800000 */
[----:B------:R-:W-:Y:S02]  /*0200*/  ISETP.NE.AND P1, PT, R0, RZ, PT ;  /* 0x000000ff0000720c */ /* 0x000fe40003f25270 */
[----:B------:R-:W-:-:S11]  /*0210*/  MOV R0, UR5 ;  /* 0x0000000500007c02 */ /* 0x000fd60008000f00 */
[----:B------:R-:W-:Y:S05]  /*0220*/  @!P1 BRA `(.L_x_4) ;  /* 0xfffffffc00dc9947 */ /* 0x000fea000383ffff */
.L_x_3:
[----:B------:R-:W-:Y:S01]  /*0230*/  IADD3 R3, PT, PT, R0, 0x10, RZ ;  /* 0x0000001000037810 */ /* 0x000fe20007ffe0ff */
[----:B------:R-:W-:Y:S01]  /*0240*/  UMOV UR5, 0x50 ;  /* 0x0000005000057882 */ /* 0x000fe20000000000 */
[----:B------:R-:W-:Y:S01]  /*0250*/  SHF.L.U32 R2, R5, R0, RZ ;  /* 0x0000000005027219 */ /* 0x000fe200000006ff */
[----:B------:R-:W-:Y:S01]  /*0260*/  ULEA UR5, UR6, UR5, 0x18 ;  /* 0x0000000506057291 */ /* 0x000fe2000f8ec0ff */
[----:B------:R-:W-:Y:S02]  /*0270*/  SHF.L.U32 R3, R4, R3, RZ ;  /* 0x0000000304037219 */ /* 0x000fe400000006ff */
[----:B------:R-:W-:Y:S02]  /*0280*/  SHF.L.U32 R0, R0, 0x5, RZ ;  /* 0x0000000500007819 */ /* 0x000fe400000006ff */
[----:B------:R-:W-:-:S05]  /*0290*/  LOP3.LUT R2, R3, R2, RZ, 0xfc, !PT ;  /* 0x0000000203027212 */ /* 0x000fca00078efcff */
[----:B------:R0:W-:Y:S04]  /*02a0*/  ATOMS.OR RZ, [UR5], R2 ;  /* 0x00000002ffff798c */ /* 0x0001e8000b000005 */
[----:B------:R0:W-:Y:S01]  /*02b0*/  STS [UR4], R0 ;  /* 0x00000000ff007988 */ /* 0x0001e20008000804 */
[----:B------:R-:W-:Y:S05]  /*02c0*/  BRA `(.L_x_2) ;  /* 0x0000000000107947 */ /* 0x000fea0003800000 */
.L_x_1:
[----:B------:R-:W-:Y:S02]  /*02d0*/  MOV R0, 0xffffffff ;  /* 0xffffffff00007802 */ /* 0x000fe40000000f00 */
[----:B------:R-:W-:-:S03]  /*02e0*/  MOV R2, 0x310 ;  /* 0x0000031000027802 */ /* 0x000fc60000000f00 */
[----:B------:R0:W-:Y:S04]  /*02f0*/  STS [UR4], R0 ;  /* 0x00000000ff007988 */ /* 0x0001e80008000804 */
[----:B0-----:R-:W-:Y:S05]  /*0300*/  CALL.REL.NOINC `($__internal_1_$__cuda_sm10x_tcgen05_guardrail_trap_phase_invalid_during_alloc) ;  /* 0x0000012400fc7944 */ /* 0x001fea0003c00000 */
.L_x_2:
[----:B------:R-:W-:Y:S05]  /*0310*/  WARPSYNC.ALL ;  /* 0x0000000000007948 */ /* 0x000fea0003800000 */
[----:B------:R-:W-:Y:S01]  /*0320*/  NOP ;  /* 0x0000000000007918 */ /* 0x000fe20000000000 */
.L_x_0:
[----:B------:R-:W1:Y:S01]  /*0330*/  S2R R252, SR_TID.X ;  /* 0x0000000000fc7919 */ /* 0x000e620000002100 */
[----:B------:R-:W2:Y:S01]  /*0340*/  S2UR UR13, SR_CTAID.Y ;  /* 0x00000000000d79c3 */ /* 0x000ea20000002600 */
[----:B------:R-:W2:Y:S01]  /*0350*/  LDCU.64 UR4, c[0x0][0x3b0] ;  /* 0x00007600ff0477ac */ /* 0x000ea20008000a00 */
[----:B0-----:R-:W0:Y:S01]  /*0360*/  S2R R0, SR_CTAID.X ;  /* 0x0000000000007919 */ /* 0x001e220000002500 */
[----:B------:R-:W-:Y:S01]  /*0370*/  UMOV UR14, 0x400 ;  /* 0x00000400000e7882 */ /* 0x000fe20000000000 */
[----:B------:R-:W3:Y:S04]  /*0380*/  LDCU.64 UR28, c[0x0][0x358] ;  /* 0x00006b00ff1c77ac */ /* 0x000ee80008000a00 */
[----:B------:R-:W4:Y:S08]  /*0390*/  LDC.64 R4, c[0x0][0x380] ;  /* 0x0000e000ff047b82 */ /* 0x000f300000000a00 */
[----:B------:R-:W3:Y:S01]  /*03a0*/  LDC R53, c[0x0][0x3b8] ;  /* 0x0000ee00ff357b82 */ /* 0x000ee20000000800 */
[----:B--2---:R-:W-:-:S07]  /*03b0*/  UIMAD UR4, UR13, UR4, URZ ;  /* 0x000000040d0472a4 */ /* 0x004fce000f8e02ff */
[----:B------:R-:W2:Y:S01]  /*03c0*/  S2UR UR6, SR_CgaCtaId ;  /* 0x00000000000679c3 */ /* 0x000ea20000008800 */
[----:B-1----:R-:W-:-:S04]  /*03d0*/  LOP3.LUT R144, R252, 0x7f, RZ, 0xc0, !PT ;  /* 0x0000007ffc907812 */ /* 0x002fc800078ec0ff */
[----:B0-----:R-:W-:-:S05]  /*03e0*/  LEA R2, R0, R144, 0x7 ;  /* 0x0000009000027211 */ /* 0x001fca00078e38ff */
[----:B------:R-:W-:Y:S01]  /*03f0*/  IMAD R3, R2, UR5, RZ ;  /* 0x0000000502037c24 */ /* 0x000fe2000f8e02ff */
[----:B------:R-:W-:Y:S01]  /*0400*/  USHF.R.S32.HI UR5, URZ, 0x1f, UR4 ;  /* 0x0000001fff057899 */ /* 0x000fe20008011404 */
[C---:B---3--:R-:W-:Y:S01]  /*0410*/  IMAD R23, R53.reuse, 0x18, RZ ;  /* 0x0000001835177824 */ /* 0x048fe200078e02ff */
[----:B------:R-:W-:Y:S02]  /*0420*/  SHF.L.U32 R19, R53, 0x3, RZ ;  /* 0x0000000335137819 */ /* 0x000fe400000006ff */
[----:B----4-:R-:W-:Y:S01]  /*0430*/  IADD3 R4, P1, P2, R3, UR4, R4 ;  /* 0x0000000403047c10 */ /* 0x010fe2000fa3e004 */
[C---:B------:R-:W-:Y:S01]  /*0440*/  IMAD R27, R53.reuse, 0x28, RZ ;  /* 0x00000028351b7824 */ /* 0x040fe200078e02ff */
[----:B------:R-:W-:Y:S01]  /*0450*/  SHF.R.S32.HI R0, RZ, 0x1f, R3 ;  /* 0x0000001fff007819 */ /* 0x000fe20000011403 */
[C---:B------:R-:W-:Y:S01]  /*0460*/  IMAD R29, R53.reuse, 0x30, RZ ;  /* 0x00000030351d7824 */ /* 0x040fe200078e02ff */
[C---:B------:R-:W-:Y:S01]  /*0470*/  SHF.L.U32 R21, R53.reuse, 0x4, RZ ;  /* 0x0000000435157819 */ /* 0x040fe200000006ff */
[C---:B------:R-:W-:Y:S01]  /*0480*/  IMAD R51, R53.reuse, 0x38, RZ ;  /* 0x0000003835337824 */ /* 0x040fe200078e02ff */
[----:B------:R-:W-:Y:S01]  /*0490*/  IADD3.X R5, PT, PT, R0, UR5, R5, P1, P2 ;  /* 0x0000000500057c10 */ /* 0x000fe20008fe4405 */
[----:B------:R-:W-:Y:S01]  /*04a0*/  BAR.SYNC.DEFER_BLOCKING 0x0 ;  /* 0x0000000000007b1d */ /* 0x000fe20000010000 */
[C---:B------:R-:W-:Y:S01]  /*04b0*/  SHF.L.U32 R25, R53.reuse, 0x5, RZ ;  /* 0x0000000535197819 */ /* 0x040fe200000006ff */
[----:B------:R-:W-:Y:S01]  /*04c0*/  IMAD R7, R53, 0x3, RZ ;  /* 0x0000000335077824 */ /* 0x000fe200078e02ff */
[-C--:B------:R-:W-:Y:S01]  /*04d0*/  IADD3 R140, P3, PT, R19, R4.reuse, RZ ;  /* 0x00000004138c7210 */ /* 0x080fe20007f7e0ff */
[----:B------:R-:W-:Y:S01]  /*04e0*/  IMAD R13, R53, 0x6, RZ ;  /* 0x00000006350d7824 */ /* 0x000fe200078e02ff */
[-C--:B------:R-:W-:Y:S01]  /*04f0*/  IADD3 R138, P2, PT, R21, R4.reuse, RZ ;  /* 0x00000004158a7210 */ /* 0x080fe20007f5e0ff */
[----:B------:R-:W-:Y:S01]  /*0500*/  IMAD R15, R53, 0x7, RZ ;  /* 0x00000007350f7824 */ /* 0x000fe200078e02ff */
[-C--:B------:R-:W-:Y:S01]  /*0510*/  IADD3 R136, P1, PT, R23, R4.reuse, RZ ;  /* 0x0000000417887210 */ /* 0x080fe20007f3e0ff */
[C---:B------:R-:W-:Y:S01]  /*0520*/  IMAD R33, R53.reuse, 0xa, RZ ;  /* 0x0000000a35217824 */ /* 0x040fe200078e02ff */
[C---:B------:R-:W-:Y:S01]  /*0530*/  SHF.L.U32 R3, R53.reuse, 0x1, RZ ;  /* 0x0000000135037819 */ /* 0x040fe200000006ff */
[----:B------:R-:W-:Y:S01]  /*0540*/  IMAD R35, R53, 0xb, RZ ;  /* 0x0000000b35237824 */ /* 0x000fe200078e02ff */
[-C--:B------:R-:W-:Y:S01]  /*0550*/  IADD3 R18, P4, PT, R25, R4.reuse, RZ ;  /* 0x0000000419127210 */ /* 0x080fe20007f9e0ff */
[----:B------:R-:W-:Y:S01]  /*0560*/  IMAD R37, R53, 0xc, RZ ;  /* 0x0000000c35257824 */ /* 0x000fe200078e02ff */
[-C--:B------:R-:W-:Y:S01]  /*0570*/  IADD3 R134, P6, PT, R27, R4.reuse, RZ ;  /* 0x000000041b867210 */ /* 0x080fe20007fde0ff */
[----:B------:R-:W-:Y:S01]  /*0580*/  IMAD R39, R53, 0xd, RZ ;  /* 0x0000000d35277824 */ /* 0x000fe200078e02ff */
[-C--:B------:R-:W-:Y:S01]  /*0590*/  LEA.HI.X.SX32 R141, R19, R5.reuse, 0x1, P3 ;  /* 0x00000005138d7211 */ /* 0x080fe200018f0eff */
[----:B------:R-:W-:Y:S01]  /*05a0*/  IMAD R41, R53, 0xe, RZ ;  /* 0x0000000e35297824 */ /* 0x000fe200078e02ff */
[-C--:B------:R-:W-:Y:S01]  /*05b0*/  LEA.HI.X.SX32 R139, R21, R5.reuse, 0x1, P2 ;  /* 0x00000005158b7211 */ /* 0x080fe200010f0eff */
[----:B------:R-:W-:Y:S01]  /*05c0*/  IMAD R43, R53, 0xf, RZ ;  /* 0x0000000f352b7824 */ /* 0x000fe200078e02ff */
[----:B------:R-:W-:Y:S01]  /*05d0*/  LEA.HI.X.SX32 R137, R23, R5, 0x1, P1 ;  /* 0x0000000517897211 */ /* 0x000fe200008f0eff */
[----:B------:R-:W-:Y:S01]  /*05e0*/  IMAD R47, R53, 0x12, RZ ;  /* 0x00000012352f7824 */ /* 0x000fe200078e02ff */
[-C--:B------:R-:W-:Y:S01]  /*05f0*/  IADD3 R20, P5, PT, R29, R4.reuse, RZ ;  /* 0x000000041d147210 */ /* 0x080fe20007fbe0ff */
[----:B------:R-:W-:Y:S01]  /*0600*/  IMAD R49, R53, 0x13, RZ ;  /* 0x0000001335317824 */ /* 0x000fe200078e02ff */
[-C--:B------:R-:W-:Y:S01]  /*0610*/  IADD3 R22, P3, PT, R51, R4.reuse, RZ ;  /* 0x0000000433167210 */ /* 0x080fe20007f7e0ff */
[C---:B------:R-:W-:Y:S01]  /*0620*/  IMAD R61, R53.reuse, 0x14, RZ ;  /* 0x00000014353d7824 */ /* 0x040fe200078e02ff */
[-C--:B------:R-:W-:Y:S01]  /*0630*/  IADD3 R24, P2, PT, R4, R53.reuse, RZ ;  /* 0x0000003504187210 */ /* 0x080fe20007f5e0ff */
[----:B------:R-:W-:Y:S01]  /*0640*/  IMAD R63, R53, 0x15, RZ ;  /* 0x00000015353f7824 */ /* 0x000fe200078e02ff */
[-C--:B------:R-:W-:Y:S01]  /*0650*/  IADD3 R26, P1, PT, R3, R4.reuse, RZ ;  /* 0x00000004031a7210 */ /* 0x080fe20007f3e0ff */
[C---:B------:R-:W-:Y:S01]  /*0660*/  IMAD R65, R53.reuse, 0x16, RZ ;  /* 0x0000001635417824 */ /* 0x040fe200078e02ff */
[C---:B------:R-:W-:Y:S01]  /*0670*/  SHF.L.U32 R9, R53.reuse, 0x2, RZ ;  /* 0x0000000235097819 */ /* 0x040fe200000006ff */
[----:B--2---:R-:W-:Y:S01]  /*0680*/  ULEA UR14, UR6, UR14, 0x18 ;  /* 0x0000000e060e7291 */ /* 0x004fe2000f8ec0ff */
[CC--:B------:R-:W-:Y:S01]  /*0690*/  LEA R11, R53.reuse, R53.reuse, 0x2 ;  /* 0x00000035350b7211 */ /* 0x0c0fe200078e10ff */
[C---:B------:R-:W-:Y:S01]  /*06a0*/  IMAD R67, R53.reuse, 0x17, RZ ;  /* 0x0000001735437824 */ /* 0x040fe200078e02ff */
[C---:B------:R-:W-:Y:S01]  /*06b0*/  LEA R31, R53.reuse, R53, 0x3 ;  /* 0x00000035351f7211 */ /* 0x040fe200078e18ff */
[----:B------:R-:W-:Y:S01]  /*06c0*/  IMAD R69, R53, 0x19, RZ ;  /* 0x0000001935457824 */ /* 0x000fe200078e02ff */
[-C--:B------:R-:W-:Y:S01]  /*06d0*/  LEA.HI.X.SX32 R19, R25, R5.reuse, 0x1, P4 ;  /* 0x0000000519137211 */ /* 0x080fe200020f0eff */
[----:B------:R-:W-:Y:S01]  /*06e0*/  IMAD R71, R53, 0x1a, RZ ;  /* 0x0000001a35477824 */ /* 0x000fe200078e02ff */
[-C--:B------:R-:W-:Y:S01]  /*06f0*/  LEA.HI.X.SX32 R135, R27, R5.reuse, 0x1, P6 ;  /* 0x000000051b877211 */ /* 0x080fe200030f0eff */
[----:B------:R-:W-:Y:S01]  /*0700*/  IMAD R73, R53, 0x1b, RZ ;  /* 0x0000001b35497824 */ /* 0x000fe200078e02ff */
[-C--:B------:R-:W-:Y:S01]  /*0710*/  LEA.HI.X.SX32 R21, R29, R5.reuse, 0x1, P5 ;  /* 0x000000051d157211 */ /* 0x080fe200028f0eff */
[----:B------:R-:W-:Y:S01]  /*0720*/  IMAD R75, R53, 0x1c, RZ ;  /* 0x0000001c354b7824 */ /* 0x000fe200078e02ff */
[-C--:B------:R-:W-:Y:S01]  /*0730*/  LEA.HI.X.SX32 R23, R51, R5.reuse, 0x1, P3 ;  /* 0x0000000533177211 */ /* 0x080fe200018f0eff */
[C---:B------:R-:W-:Y:S01]  /*0740*/  IMAD R77, R53.reuse, 0x1d, RZ ;  /* 0x0000001d354d7824 */ /* 0x040fe200078e02ff */
[CC--:B------:R-:W-:Y:S01]  /*0750*/  LEA.HI.X.SX32 R25, R53.reuse, R5.reuse, 0x1, P2 ;  /* 0x0000000535197211 */ /* 0x0c0fe200010f0eff */
[----:B------:R-:W-:Y:S01]  /*0760*/  IMAD R79, R53, 0x1e, RZ ;  /* 0x0000001e354f7824 */ /* 0x000fe200078e02ff */
[-C--:B------:R-:W-:Y:S01]  /*0770*/  LEA.HI.X.SX32 R27, R3, R5.reuse, 0x1, P1 ;  /* 0x00000005031b7211 */ /* 0x080fe200008f0eff */
[----:B------:R-:W-:Y:S01]  /*0780*/  IMAD R81, R53, 0x1f, RZ ;  /* 0x0000001f35517824 */ /* 0x000fe200078e02ff */
[-C--:B------:R-:W-:Y:S01]  /*0790*/  IADD3 R128, P4, PT, R7, R4.reuse, RZ ;  /* 0x0000000407807210 */ /* 0x080fe20007f9e0ff */
        /* <DEDUP_REMOVED lines=33> */
[----:B------:R-:W-:Y:S01]  /*09b0*/  IADD3 R52, P1, PT, R43, R4, RZ ;  /* 0x000000042b347210 */ /* 0x000fe20007f3e0ff */
[C---:B------:R-:W-:Y:S01]  /*09c0*/  IMAD R119, R53.reuse, 0x35, RZ ;  /* 0x0000003535777824 */ /* 0x040fe200078e02ff */
        /* <DEDUP_REMOVED lines=13> */
[----:B------:R-:W-:-:S02]  /*0aa0*/  IMAD R147, R53, 0x3d, RZ ;  /* 0x0000003d35937824 */ /* 0x000fc400078e02ff */
[C---:B------:R-:W-:Y:S02]  /*0ab0*/  IMAD R149, R53.reuse, 0x3e, RZ ;  /* 0x0000003e35957824 */ /* 0x040fe400078e02ff */
[----:B------:R-:W-:Y:S01]  /*0ac0*/  IMAD R151, R53, 0x3f, RZ ;  /* 0x0000003f35977824 */ /* 0x000fe200078e02ff */
[----:B------:R-:W-:Y:S01]  /*0ad0*/  LEA.HI.X.SX32 R53, R43, R5, 0x1, P1 ;  /* 0x000000052b357211 */ /* 0x000fe200008f0eff */
[----:B------:R-:W0:Y:S01]  /*0ae0*/  LDS R142, [UR14] ;  /* 0x0000000eff8e7984 */ /* 0x000e220008000800 */
[-C--:B------:R-:W-:Y:S01]  /*0af0*/  IADD3 R54, P4, PT, R45, R4.reuse, RZ ;  /* 0x000000042d367210 */ /* 0x080fe20007f9e0ff */
[----:B------:R-:W1:Y:S01]  /*0b00*/  LDCU UR4, c[0x0][0x3c8] ;  /* 0x00007900ff0477ac */ /* 0x000e620008000800 */
[----:B------:R-:W-:Y:S01]  /*0b10*/  BAR.SYNC.DEFER_BLOCKING 0x0 ;  /* 0x0000000000007b1d */ /* 0x000fe20000010000 */
[-C--:B------:R-:W-:Y:S02]  /*0b20*/  IADD3 R56, P6, PT, R47, R4.reuse, RZ ;  /* 0x000000042f387210 */ /* 0x080fe40007fde0ff */
[----:B------:R-:W-:-:S02]  /*0b30*/  IADD3 R58, P5, PT, R49, R4, RZ ;  /* 0x00000004313a7210 */ /* 0x000fc40007fbe0ff */
[-C--:B------:R-:W-:Y:S02]  /*0b40*/  IADD3 R60, P3, PT, R61, R4.reuse, RZ ;  /* 0x000000043d3c7210 */ /* 0x080fe40007f7e0ff */
[-C--:B------:R-:W-:Y:S02]  /*0b50*/  IADD3 R62, P2, PT, R63, R4.reuse, RZ ;  /* 0x000000043f3e7210 */ /* 0x080fe40007f5e0ff */
[----:B------:R-:W-:Y:S02]  /*0b60*/  IADD3 R64, P1, PT, R65, R4, RZ ;  /* 0x0000000441407210 */ /* 0x000fe40007f3e0ff */
[-C--:B------:R-:W-:Y:S02]  /*0b70*/  LEA.HI.X.SX32 R55, R45, R5.reuse, 0x1, P4 ;  /* 0x000000052d377211 */ /* 0x080fe400020f0eff */
[-C--:B------:R-:W-:Y:S02]  /*0b80*/  LEA.HI.X.SX32 R57, R47, R5.reuse, 0x1, P6 ;  /* 0x000000052f397211 */ /* 0x080fe400030f0eff */
[----:B------:R-:W-:-:S02]  /*0b90*/  LEA.HI.X.SX32 R59, R49, R5, 0x1, P5 ;  /* 0x00000005313b7211 */ /* 0x000fc400028f0eff */
[-C--:B------:R-:W-:Y:S02]  /*0ba0*/  LEA.HI.X.SX32 R61, R61, R5.reuse, 0x1, P3 ;  /* 0x000000053d3d7211 */ /* 0x080fe400018f0eff */
[-C--:B------:R-:W-:Y:S02]  /*0bb0*/  LEA.HI.X.SX32 R63, R63, R5.reuse, 0x1, P2 ;  /* 0x000000053f3f7211 */ /* 0x080fe400010f0eff */
[----:B------:R-:W-:Y:S02]  /*0bc0*/  LEA.HI.X.SX32 R65, R65, R5, 0x1, P1 ;  /* 0x0000000541417211 */ /* 0x000fe400008f0eff */
[-C--:B------:R-:W-:Y:S01]  /*0bd0*/  IADD3 R66, P4, PT, R67, R4.reuse, RZ ;  /* 0x0000000443427210 */ /* 0x080fe20007f9e0ff */
[----:B------:R-:W5:Y:S01]  /*0be0*/  LDG.E.U8 R17, desc[UR28][R4.64] ;  /* 0x0000001c04117981 */ /* 0x000f62000c1e1100 */
[-C--:B------:R-:W-:Y:S02]  /*0bf0*/  IADD3 R68, P6, PT, R69, R4.reuse, RZ ;  /* 0x0000000445447210 */ /* 0x080fe40007fde0ff */
[-C--:B------:R-:W-:Y:S01]  /*0c00*/  IADD3 R70, P5, PT, R71, R4.reuse, RZ ;  /* 0x0000000447467210 */ /* 0x080fe20007fbe0ff */
[----:B------:R-:W5:Y:S01]  /*0c10*/  LDG.E.U8 R8, desc[UR28][R26.64] ;  /* 0x0000001c1a087981 */ /* 0x000f62000c1e1100 */
[----:B------:R-:W-:-:S02]  /*0c20*/  IADD3 R72, P3, PT, R73, R4, RZ ;  /* 0x0000000449487210 */ /* 0x000fc40007f7e0ff */
[-C--:B------:R-:W-:Y:S01]  /*0c30*/  IADD3 R74, P2, PT, R75, R4.reuse, RZ ;  /* 0x000000044b4a7210 */ /* 0x080fe20007f5e0ff */
[----:B------:R-:W5:Y:S01]  /*0c40*/  LDG.E.U8 R13, desc[UR28][R18.64] ;  /* 0x0000001c120d7981 */ /* 0x000f62000c1e1100 */
[----:B------:R-:W-:Y:S02]  /*0c50*/  IADD3 R76, P1, PT, R77, R4, RZ ;  /* 0x000000044d4c7210 */ /* 0x000fe40007f3e0ff */
[-C--:B------:R-:W-:Y:S01]  /*0c60*/  LEA.HI.X.SX32 R67, R67, R5.reuse, 0x1, P4 ;  /* 0x0000000543437211 */ /* 0x080fe200020f0eff */
[----:B------:R-:W5:Y:S01]  /*0c70*/  LDG.E.U8 R11, desc[UR28][R20.64] ;  /* 0x0000001c140b7981 */ /* 0x000f62000c1e1100 */
[-C--:B------:R-:W-:Y:S02]  /*0c80*/  LEA.HI.X.SX32 R69, R69, R5.reuse, 0x1, P6 ;  /* 0x0000000545457211 */ /* 0x080fe400030f0eff */
[-C--:B------:R-:W-:Y:S01]  /*0c90*/  LEA.HI.X.SX32 R71, R71, R5.reuse, 0x1, P5 ;  /* 0x0000000547477211 */ /* 0x080fe200028f0eff */
[----:B------:R2:W5:Y:S01]  /*0ca0*/  LDG.E.U8 R26, desc[UR28][R54.64] ;  /* 0x0000001c361a7981 */ /* 0x000562000c1e1100 */
[----:B------:R-:W-:-:S02]  /*0cb0*/  LEA.HI.X.SX32 R73, R73, R5, 0x1, P3 ;  /* 0x0000000549497211 */ /* 0x000fc400018f0eff */
[-C--:B------:R-:W-:Y:S01]  /*0cc0*/  LEA.HI.X.SX32 R75, R75, R5.reuse, 0x1, P2 ;  /* 0x000000054b4b7211 */ /* 0x080fe200010f0eff */
[----:B------:R-:W5:Y:S01]  /*0cd0*/  LDG.E.U8 R18, desc[UR28][R32.64] ;  /* 0x0000001c20127981 */ /* 0x000f62000c1e1100 */
        /* <DEDUP_REMOVED lines=14> */
[----:B------:R-:W5:Y:S01]  /*0dc0*/  LDG.E.U8 R25, desc[UR28][R56.64] ;  /* 0x0000001c38197981 */ /* 0x000f62000c1e1100 */
        /* <DEDUP_REMOVED lines=67> */
[----:B--2---:R-:W-:Y:S01]  /*1200*/  SHF.R.U32.HI R54, RZ, 0x6, R252 ;  /* 0x00000006ff367819 */ /* 0x004fe200000116fc */
[----:B------:R2:W5:Y:S01]  /*1210*/  LDG.E.U8 R4, desc[UR28][R2.64] ;  /* 0x0000001c02047981 */ /* 0x000562000c1e1100 */
[-C--:B------:R-:W-:Y:S02]  /*1220*/  LEA.HI.X.SX32 R41, R143, R5.reuse, 0x1, P6 ;  /* 0x000000058f297211 */ /* 0x080fe400030f0eff */
[----:B------:R-:W-:Y:S01]  /*1230*/  SGXT.U32 R54, R54, 0x1 ;  /* 0x000000013636781a */ /* 0x000fe20000000000 */
[----:B------:R-:W5:Y:S01]  /*1240*/  LDG.E.U8 R50, desc[UR28][R84.64] ;  /* 0x0000001c54327981 */ /* 0x000f62000c1e1100 */
[----:B------:R-:W-:-:S02]  /*1250*/  LEA.HI.X.SX32 R43, R145, R5, 0x1, P5 ;  /* 0x00000005912b7211 */ /* 0x000fc400028f0eff */
[-C--:B------:R-:W-:Y:S01]  /*1260*/  LEA.HI.X.SX32 R47, R149, R5.reuse, 0x1, P2 ;  /* 0x00000005952f7211 */ /* 0x080fe200010f0eff */
[----:B------:R3:W5:Y:S01]  /*1270*/  LDG.E.U8 R40, desc[UR28][R40.64] ;  /* 0x0000001c28287981 */ /* 0x000762000c1e1100 */
[-C--:B------:R-:W-:Y:S01]  /*1280*/  LEA.HI.X.SX32 R49, R151, R5.reuse, 0x1, P1 ;  /* 0x0000000597317211 */ /* 0x080fe200008f0eff */
[----:B--2---:R-:W2:Y:S01]  /*1290*/  LDC.64 R2, c[0x0][0x3c0] ;  /* 0x0000f000ff027b82 */ /* 0x004ea20000000a00 */
[----:B------:R-:W-:Y:S01]  /*12a0*/  LEA.HI.X.SX32 R45, R147, R5, 0x1, P3 ;  /* 0x00000005932d7211 */ /* 0x000fe200018f0eff */
[----:B------:R1:W5:Y:S01]  /*12b0*/  LDG.E.U8 R42, desc[UR28][R42.64] ;  /* 0x0000001c2a2a7981 */ /* 0x000362000c1e1100 */
[C---:B------:R-:W-:Y:S02]  /*12c0*/  LEA.HI R56, R252.reuse, 0x1e, RZ, 0x1a ;  /* 0x0000001efc387811 */ /* 0x040fe400078fd0ff */
[C---:B------:R-:W-:Y:S01]  /*12d0*/  LEA.HI R58, R252.reuse, 0x2e, RZ, 0x1a ;  /* 0x0000002efc3a7811 */ /* 0x040fe200078fd0ff */
[----:B------:R4:W5:Y:S01]  /*12e0*/  LDG.E.U8 R44, desc[UR28][R44.64] ;  /* 0x0000001c2c2c7981 */ /* 0x000962000c1e1100 */
[----:B------:R-:W-:-:S02]  /*12f0*/  LEA.HI R60, R252, 0x3e, RZ, 0x1a ;  /* 0x0000003efc3c7811 */ /* 0x000fc400078fd0ff */
[C---:B---3--:R-:W-:Y:S01]  /*1300*/  LOP3.LUT R41, R252.reuse, 0x3f, RZ, 0xc0, !PT ;  /* 0x0000003ffc297812 */ /* 0x048fe200078ec0ff */
[----:B------:R3:W5:Y:S01]  /*1310*/  LDG.E.U8 R46, desc[UR28][R46.64] ;  /* 0x0000001c2e2e7981 */ /* 0x000762000c1e1100 */
[C---:B------:R-:W-:Y:S02]  /*1320*/  LEA.HI R62, R252.reuse, 0x4e, RZ, 0x1a ;  /* 0x0000004efc3e7811 */ /* 0x040fe400078fd0ff */
[C---:B------:R-:W-:Y:S01]  /*1330*/  LEA.HI R64, R252.reuse, 0x5e, RZ, 0x1a ;  /* 0x0000005efc407811 */ /* 0x040fe200078fd0ff */
[----:B------:R1:W5:Y:S01]  /*1340*/  LDG.E.U8 R48, desc[UR28][R48.64] ;  /* 0x0000001c30307981 */ /* 0x000362000c1e1100 */
[C---:B------:R-:W-:Y:S02]  /*1350*/  LEA.HI R66, R252.reuse, 0x6e, RZ, 0x1a ;  /* 0x0000006efc427811 */ /* 0x040fe400078fd0ff */
[----:B------:R-:W-:Y:S01]  /*1360*/  LEA.HI R68, R252, 0x7e, RZ, 0x1a ;  /* 0x0000007efc447811 */ /* 0x000fe200078fd0ff */
[----:B------:R1:W5:Y:S01]  /*1370*/  LDG.E.U8 R51, desc[UR28][R86.64] ;  /* 0x0000001c56337981 */ /* 0x000362000c1e1100 */
[----:B------:R-:W-:-:S02]  /*1380*/  LEA.HI.X.SX32 R127, R127, R5, 0x1, P4 ;  /* 0x000000057f7f7211 */ /* 0x000fc400020f0eff */
[----:B0-----:R-:W-:Y:S01]  /*1390*/  R2UR UR12, R142 ;  /* 0x000000008e0c72ca */ /* 0x001fe200000e0000 */
[----:B------:R0:W5:Y:S01]  /*13a0*/  LDG.E.U8 R7, desc[UR28][R128.64] ;  /* 0x0000001c80077981 */ /* 0x000162000c1e1100 */
[-C--:B--2---:R-:W-:Y:S02]  /*13b0*/  IMAD R70, R54, R3.reuse, RZ ;  /* 0x0000000336467224 */ /* 0x084fe400078e02ff */
[----:B------:R-:W2:Y:S01]  /*13c0*/  LDC.64 R54, c[0x0][0x388] ;  /* 0x0000e200ff367b82 */ /* 0x000ea20000000a00 */
[----:B-1----:R-:W-:Y:S01]  /*13d0*/  IMAD R43, R41, UR4, RZ ;  /* 0x00000004292b7c24 */ /* 0x002fe2000f8e02ff */
[----:B----4-:R-:W-:Y:S01]  /*13e0*/  SHF.R.U32.HI R45, RZ, 0x5, R252 ;  /* 0x00000005ff2d7819 */ /* 0x010fe200000116fc */
[----:B------:R-:W-:Y:S01]  /*13f0*/  IMAD R41, R2, UR13, RZ ;  /* 0x0000000d02297c24 */ /* 0x000fe2000f8e02ff */
[----:B------:R-:W-:Y:S01]  /*1400*/  LEA R72, R3, R70, 0x1 ;  /* 0x0000004603487211 */ /* 0x000fe200078e08ff */
[-C--:B---3--:R-:W-:Y:S01]  /*1410*/  IMAD R47, R60, R3.reuse, RZ ;  /* 0x000000033c2f7224 */ /* 0x088fe200078e02ff */
[----:B------:R-:W-:Y:S01]  /*1420*/  R2UR UR22, R45 ;  /* 0x000000002d1672ca */ /* 0x000fe200000e0000 */
[-C--:B------:R-:W-:Y:S01]  /*1430*/  IMAD R49, R62, R3.reuse, RZ ;  /* 0x000000033e317224 */ /* 0x080fe200078e02ff */
[----:B------:R-:W-:Y:S01]  /*1440*/  LEA R74, R3, R72, 0x1 ;  /* 0x00000048034a7211 */ /* 0x000fe200078e08ff */
[-C--:B------:R-:W-:Y:S01]  /*1450*/  IMAD R45, R58, R3.reuse, RZ ;  /* 0x000000033a2d7224 */ /* 0x080fe200078e02ff */
[----:B------:R1:W5:Y:S01]  /*1460*/  LDG.E.U8 R6, desc[UR28][R130.64] ;  /* 0x0000001c82067981 */ /* 0x000362000c1e1100 */
[----:B------:R-:W-:-:S02]  /*1470*/  IMAD R53, R64, R3, RZ ;  /* 0x0000000340357224 */ /* 0x000fc400078e02ff */
[----:B------:R-:W-:Y:S01]  /*1480*/  IMAD R57, R68, R3, RZ ;  /* 0x0000000344397224 */ /* 0x000fe200078e02ff */
[----:B------:R3:W5:Y:S04]  /*1490*/  LDG.E.U8 R5, desc[UR28][R132.64] ;  /* 0x0000001c84057981 */ /* 0x000768000c1e1100 */
[----:B------:R4:W5:Y:S04]  /*14a0*/  LDG.E.U8 R12, desc[UR28][R134.64] ;  /* 0x0000001c860c7981 */ /* 0x000968000c1e1100 */
[----:B------:R0:W5:Y:S01]  /*14b0*/  LDG.E.U8 R90, desc[UR28][R90.64] ;  /* 0x0000001c5a5a7981 */ /* 0x000162000c1e1100 */
[----:B--2---:R-:W-:-:S02]  /*14c0*/  IADD3 R2, P1, P2, R43, R54, R41 ;  /* 0x000000362b027210 */ /* 0x004fc40007a3e029 */
[----:B------:R-:W-:Y:S01]  /*14d0*/  SHF.R.S32.HI R43, RZ, 0x1f, R43 ;  /* 0x0000001fff2b7819 */ /* 0x000fe2000001142b */
[----:B------:R2:W5:Y:S01]  /*14e0*/  LDG.E.U8 R92, desc[UR28][R92.64] ;  /* 0x0000001c5c5c7981 */ /* 0x000562000c1e1100 */
[----:B------:R-:W-:-:S03]  /*14f0*/  SHF.R.S32.HI R54, RZ, 0x1f, R41 ;  /* 0x0000001fff367819 */ /* 0x000fc60000011429 */
[----:B------:R2:W5:Y:S01]  /*1500*/  LDG.E.U8 R94, desc[UR28][R94.64] ;  /* 0x0000001c5e5e7981 */ /* 0x000562000c1e1100 */
[----:B------:R-:W-:Y:S02]  /*1510*/  IADD3.X R41, PT, PT, R43, R55, R54, P1, P2 ;  /* 0x000000372b297210 */ /* 0x000fe40000fe4436 */
[----:B------:R-:W-:Y:S01]  /*1520*/  LEA.HI R54, R252, 0xe, RZ, 0x1a ;  /* 0x0000000efc367811 */ /* 0x000fe200078fd0ff */
[-C--:B------:R-:W-:Y:S01]  /*1530*/  IMAD R43, R56, R3.reuse, RZ ;  /* 0x00000003382b7224 */ /* 0x080fe200078e02ff */
[----:B------:R-:W-:Y:S01]  /*1540*/  IADD3 R152, P2, PT, R70, R2, RZ ;  /* 0x0000000246987210 */ /* 0x000fe20007f5e0ff */
[----:B------:R2:W5:Y:S02]  /*1550*/  LDG.E.U8 R96, desc[UR28][R96.64] ;  /* 0x0000001c60607981 */ /* 0x000564000c1e1100 */
[-C--:B------:R-:W-:Y:S01]  /*1560*/  IMAD R54, R54, R3.reuse, RZ ;  /* 0x0000000336367224 */ /* 0x080fe200078e02ff */
[----:B------:R-:W-:Y:S01]  /*1570*/  LEA R76, R3, R74, 0x1 ;  /* 0x0000004a034c7211 */ /* 0x000fe200078e08ff */
[----:B------:R-:W-:Y:S01]  /*1580*/  IMAD R55, R66, R3, RZ ;  /* 0x0000000342377224 */ /* 0x000fe200078e02ff */
[-C--:B------:R-:W-:Y:S01]  /*1590*/  IADD3 R246, P5, PT, R43, R2.reuse, RZ ;  /* 0x000000022bf67210 */ /* 0x080fe20007fbe0ff */
[----:B------:R2:W5:Y:S01]  /*15a0*/  LDG.E.U8 R98, desc[UR28][R98.64] ;  /* 0x0000001c62627981 */ /* 0x000562000c1e1100 */
[----:B------:R-:W-:-:S02]  /*15b0*/  IADD3 R250, P6, PT, R54, R2, RZ ;  /* 0x0000000236fa7210 */ /* 0x000fc40007fde0ff */
[-C--:B------:R-:W-:Y:S01]  /*15c0*/  LEA.HI.X.SX32 R153, R70, R41.reuse, 0x1, P2 ;  /* 0x0000002946997211 */ /* 0x080fe200010f0eff */
[----:B------:R2:W5:Y:S01]  /*15d0*/  LDG.E.U8 R100, desc[UR28][R100.64] ;  /* 0x0000001c64647981 */ /* 0x000562000c1e1100 */
[----:B------:R-:W-:Y:S02]  /*15e0*/  IADD3 R244, P1, PT, R45, R2, RZ ;  /* 0x000000022df47210 */ /* 0x000fe40007f3e0ff */
[----:B------:R-:W-:Y:S01]  /*15f0*/  LEA R78, R3, R76, 0x1 ;  /* 0x0000004c034e7211 */ /* 0x000fe200078e08ff */
[----:B------:R2:W5:Y:S01]  /*1600*/  LDG.E.U8 R102, desc[UR28][R102.64] ;  /* 0x0000001c66667981 */ /* 0x000562000c1e1100 */
[-C--:B------:R-:W-:Y:S02]  /*1610*/  IADD3 R242, P4, PT, R47, R2.reuse, RZ ;  /* 0x000000022ff27210 */ /* 0x080fe40007f9e0ff */
[----:B------:R-:W-:Y:S01]  /*1620*/  IADD3 R240, P3, PT, R49, R2, RZ ;  /* 0x0000000231f07210 */ /* 0x000fe20007f7e0ff */
[----:B------:R2:W5:Y:S01]  /*1630*/  LDG.E.U8 R104, desc[UR28][R104.64] ;  /* 0x0000001c68687981 */ /* 0x000562000c1e1100 */
[----:B------:R-:W-:-:S02]  /*1640*/  LEA.HI.X.SX32 R251, R54, R41, 0x1, P6 ;  /* 0x0000002936fb7211 */ /* 0x000fc400030f0eff */
[-C--:B------:R-:W-:Y:S01]  /*1650*/  IADD3 R238, P2, PT, R53, R2.reuse, RZ ;  /* 0x0000000235ee7210 */ /* 0x080fe20007f5e0ff */
[----:B------:R0:W-:Y:S01]  /*1660*/  STL.64 [R1+0x248], R152 ;  /* 0x0002489801007387 */ /* 0x0001e20000100a00 */
[-C--:B------:R-:W-:Y:S02]  /*1670*/  LEA.HI.X.SX32 R247, R43, R41.reuse, 0x1, P5 ;  /* 0x000000292bf77211 */ /* 0x080fe400028f0eff */
[----:B------:R-:W-:Y:S01]  /*1680*/  IADD3 R236, P6, PT, R55, R2, RZ ;  /* 0x0000000237ec7210 */ /* 0x000fe20007fde0ff */
[----:B------:R2:W5:Y:S01]  /*1690*/  LDG.E.U8 R106, desc[UR28][R106.64] ;  /* 0x0000001c6a6a7981 */ /* 0x000562000c1e1100 */
[-C--:B------:R-:W-:Y:S02]  /*16a0*/  LEA.HI.X.SX32 R245, R45, R41.reuse, 0x1, P1 ;  /* 0x000000292df57211 */ /* 0x080fe400008f0eff */
[----:B------:R-:W-:Y:S01]  /*16b0*/  LEA R80, R3, R78, 0x1 ;  /* 0x0000004e03507211 */ /* 0x000fe200078e08ff */
[----:B------:R2:W5:Y:S01]  /*16c0*/  LDG.E.U8 R108, desc[UR28][R108.64] ;  /* 0x0000001c6c6c7981 */ /* 0x000562000c1e1100 */
[----:B------:R-:W-:-:S02]  /*16d0*/  LEA.HI.X.SX32 R243, R47, R41, 0x1, P4 ;  /* 0x000000292ff37211 */ /* 0x000fc400020f0eff */
[-C--:B------:R-:W-:Y:S01]  /*16e0*/  LEA.HI.X.SX32 R241, R49, R41.reuse, 0x1, P3 ;  /* 0x0000002931f17211 */ /* 0x080fe200018f0eff */
[----:B------:R2:W5:Y:S01]  /*16f0*/  LDG.E.U8 R110, desc[UR28][R110.64] ;  /* 0x0000001c6e6e7981 */ /* 0x000562000c1e1100 */
[-C--:B0-----:R-:W-:Y:S02]  /*1700*/  IADD3 R152, P5, PT, R57, R2.reuse, RZ ;  /* 0x0000000239987210 */ /* 0x081fe40007fbe0ff */
[----:B------:R-:W-:Y:S01]  /*1710*/  IADD3 R136, P1, PT, R72, R2, RZ ;  /* 0x0000000248887210 */ /* 0x000fe20007f3e0ff */
[----:B------:R-:W-:Y:S01]  /*1720*/  STL.64 [R1+0x210], R250 ;  /* 0x000210fa01007387 */ /* 0x000fe20000100a00 */
[-C--:B------:R-:W-:Y:S02]  /*1730*/  LEA.HI.X.SX32 R239, R53, R41.reuse, 0x1, P2 ;  /* 0x0000002935ef7211 */ /* 0x080fe400010f0eff */
[----:B------:R-:W-:Y:S01]  /*1740*/  LEA.HI.X.SX32 R237, R55, R41, 0x1, P6 ;  /* 0x0000002937ed7211 */ /* 0x000fe200030f0eff */
[----:B------:R-:W-:Y:S01]  /*1750*/  STL.64 [R1+0x1d0], R246 ;  /* 0x0001d0f601007387 */ /* 0x000fe20000100a00 */
[----:B------:R-:W-:-:S02]  /*1760*/  LEA R82, R3, R80, 0x1 ;  /* 0x0000005003527211 */ /* 0x000fc400078e08ff */
[-C--:B------:R-:W-:Y:S01]  /*1770*/  LEA.HI.X.SX32 R153, R57, R41.reuse, 0x1, P5 ;  /* 0x0000002939997211 */ /* 0x080fe200028f0eff */
[----:B------:R-:W-:Y:S01]  /*1780*/  STL.64 [R1+0x190], R244 ;  /* 0x000190f401007387 */ /* 0x000fe20000100a00 */
[----:B------:R-:W-:Y:S02]  /*1790*/  LEA.HI.X.SX32 R137, R72, R41, 0x1, P1 ;  /* 0x0000002948897211 */ /* 0x000fe400008f0eff */
[----:B------:R-:W-:Y:S01]  /*17a0*/  IADD3 R138, P2, PT, R74, R2, RZ ;  /* 0x000000024a8a7210 */ /* 0x000fe20007f5e0ff */
[----:B------:R-:W-:Y:S01]  /*17b0*/  STL.64 [R1+0x150], R242 ;  /* 0x000150f201007387 */ /* 0x000fe20000100a00 */
[----:B------:R-:W-:-:S03]  /*17c0*/  LEA R84, R3, R82, 0x2 ;  /* 0x0000005203547211 */ /* 0x000fc600078e10ff */
[----:B------:R-:W-:Y:S01]  /*17d0*/  STL.64 [R1+0x110], R240 ;  /* 0x000110f001007387 */ /* 0x000fe20000100a00 */
[----:B------:R-:W-:-:S03]  /*17e0*/  IADD3 R146, P3, PT, R76, R2, RZ ;  /* 0x000000024c927210 */ /* 0x000fc60007f7e0ff */
[----:B------:R-:W-:Y:S01]  /*17f0*/  STL.64 [R1+0xd0], R238 ;  /* 0x0000d0ee01007387 */ /* 0x000fe20000100a00 */
[----:B------:R-:W-:-:S03]  /*1800*/  LEA.HI.X.SX32 R139, R74, R41, 0x1, P2 ;  /* 0x000000294a8b7211 */ /* 0x000fc600010f0eff */
[----:B------:R-:W-:Y:S01]  /*1810*/  STL.64 [R1+0x88], R236 ;  /* 0x000088ec01007387 */ /* 0x000fe20000100a00 */
[----:B------:R-:W-:-:S03]  /*1820*/  IADD3 R142, P1, PT, R78, R2, RZ ;  /* 0x000000024e8e7210 */ /* 0x000fc60007f3e0ff */
[----:B------:R-:W-:Y:S01]  /*1830*/  STL.64 [R1+0x48], R152 ;  /* 0x0000489801007387 */ /* 0x000fe20000100a00 */
[----:B------:R-:W-:-:S03]  /*1840*/  LEA R86, R3, R84, 0x1 ;  /* 0x0000005403567211 */ /* 0x000fc600078e08ff */
[----:B------:R0:W-:Y:S01]  /*1850*/  STL.64 [R1+0x240], R136 ;  /* 0x0002408801007387 */ /* 0x0001e20000100a00 */
[-C--:B------:R-:W-:Y:S02]  /*1860*/  LEA.HI.X.SX32 R147, R76, R41.reuse, 0x1, P3 ;  /* 0x000000294c937211 */ /* 0x080fe400018f0eff */
[----:B------:R-:W-:Y:S01]  /*1870*/  LEA.HI.X.SX32 R143, R78, R41, 0x1, P1 ;  /* 0x000000294e8f7211 */ /* 0x000fe200008f0eff */
[----:B------:R-:W-:Y:S01]  /*1880*/  STL.64 [R1+0x238], R138 ;  /* 0x0002388a01007387 */ /* 0x000fe20000100a00 */
[----:B------:R-:W-:-:S03]  /*1890*/  LEA R88, R3, R86, 0x1 ;  /* 0x0000005603587211 */ /* 0x000fc600078e08ff */
[----:B------:R2:W5:Y:S01]  /*18a0*/  LDG.E.U8 R112, desc[UR28][R112.64] ;  /* 0x0000001c70707981 */ /* 0x000562000c1e1100 */
[----:B0-----:R-:W-:-:S03]  /*18b0*/  IADD3 R136, P2, PT, R80, R2, RZ ;  /* 0x0000000250887210 */ /* 0x001fc60007f5e0ff */
[----:B------:R-:W-:Y:S01]  /*18c0*/  STL.64 [R1+0x230], R146 ;  /* 0x0002309201007387 */ /* 0x000fe20000100a00 */
[----:B------:R-:W-:-:S03]  /*18d0*/  LEA.HI.X.SX32 R137, R80, R41, 0x1, P2 ;  /* 0x0000002950897211 */ /* 0x000fc600010f0eff */
[----:B------:R0:W-:Y:S01]  /*18e0*/  STL.64 [R1+0x228], R142 ;  /* 0x0002288e01007387 */ /* 0x0001e20000100a00 */
[C---:B------:R-:W-:Y:S02]  /*18f0*/  IADD3 R140, P3, PT, R82.reuse, R2, RZ ;  /* 0x00000002528c7210 */ /* 0x040fe40007f7e0ff */
[C---:B------:R-:W-:Y:S01]  /*1900*/  LEA R128, R3.reuse, R88, 0x1 ;  /* 0x0000005803807211 */ /* 0x040fe200078e08ff */
[----:B------:R2:W-:Y:S01]  /*1910*/  STL.64 [R1+0x220], R136 ;  /* 0x0002208801007387 */ /* 0x0005e20000100a00 */
[----:B------:R-:W-:Y:S02]  /*1920*/  LEA.HI.X.SX32 R141, R82, R41, 0x1, P3 ;  /* 0x00000029528d7211 */ /* 0x000fe400018f0eff */
[----:B------:R-:W-:Y:S01]  /*1930*/  IADD3 R150, P3, PT, R88, R2, RZ ;  /* 0x0000000258967210 */ /* 0x000fe20007f7e0ff */
[----:B------:R3:W5:Y:S01]  /*1940*/  LDG.E.U8 R114, desc[UR28][R114.64] ;  /* 0x0000001c72727981 */ /* 0x000762000c1e1100 */
[----:B-1----:R-:W-:Y:S02]  /*1950*/  LEA R130, R3, R128, 0x1 ;  /* 0x0000008003827211 */ /* 0x002fe400078e08ff */
[-C--:B0-----:R-:W-:Y:S01]  /*1960*/  IADD3 R142, P2, PT, R86, R2.reuse, RZ ;  /* 0x00000002568e7210 */ /* 0x081fe20007f5e0ff */
[----:B------:R0:W5:Y:S01]  /*1970*/  LDG.E.U8 R116, desc[UR28][R116.64] ;  /* 0x0000001c74747981 */ /* 0x000162000c1e1100 */
[----:B--2---:R-:W-:-:S03]  /*1980*/  IADD3 R136, P1, PT, R84, R2, RZ ;  /* 0x0000000254887210 */ /* 0x004fc60007f3e0ff */
[----:B------:R0:W5:Y:S01]  /*1990*/  LDG.E.U8 R118, desc[UR28][R118.64] ;  /* 0x0000001c76767981 */ /* 0x000162000c1e1100 */
[-C--:B------:R-:W-:Y:S02]  /*19a0*/  LEA.HI.X.SX32 R143, R86, R41.reuse, 0x1, P2 ;  /* 0x00000029568f7211 */ /* 0x080fe400010f0eff */
[-C--:B------:R-:W-:Y:S01]  /*19b0*/  LEA.HI.X.SX32 R137, R84, R41.reuse, 0x1, P1 ;  /* 0x0000002954897211 */ /* 0x080fe200008f0eff */
[----:B------:R0:W5:Y:S01]  /*19c0*/  LDG.E.U8 R120, desc[UR28][R120.64] ;  /* 0x0000001c78787981 */ /* 0x000162000c1e1100 */
[----:B------:R-:W-:Y:S02]  /*19d0*/  LEA.HI.X.SX32 R151, R88, R41, 0x1, P3 ;  /* 0x0000002958977211 */ /* 0x000fe400018f0eff */
[-C--:B------:R-:W-:Y:S01]  /*19e0*/  IADD3 R148, P2, PT, R130, R2.reuse, RZ ;  /* 0x0000000282947210 */ /* 0x080fe20007f5e0ff */
[----:B------:R-:W-:Y:S01]  /*19f0*/  STL.64 [R1+0x218], R140 ;  /* 0x0002188c01007387 */ /* 0x000fe20000100a00 */
[----:B------:R-:W-:-:S03]  /*1a00*/  IADD3 R248, P1, PT, R128, R2, RZ ;  /* 0x0000000280f87210 */ /* 0x000fc60007f3e0ff */
[----:B------:R1:W-:Y:S01]  /*1a10*/  STL.64 [R1+0x208], R136 ;  /* 0x0002088801007387 */ /* 0x0003e20000100a00 */
[----:B------:R-:W-:-:S03]  /*1a20*/  LEA.HI.X.SX32 R249, R128, R41, 0x1, P1 ;  /* 0x0000002980f97211 */ /* 0x000fc600008f0eff */
[----:B------:R-:W-:Y:S04]  /*1a30*/  STL.64 [R1+0x200], R142 ;  /* 0x0002008e01007387 */ /* 0x000fe80000100a00 */
[----:B------:R-:W-:Y:S04]  /*1a40*/  STL.64 [R1+0x1f8], R150 ;  /* 0x0001f89601007387 */ /* 0x000fe80000100a00 */
[----:B------:R2:W-:Y:S04]  /*1a50*/  STL [R1+0x1e8], R148 ;  /* 0x0001e89401007387 */ /* 0x0005e80000100800 */
[----:B------:R0:W2:Y:S01]  /*1a60*/  LDL.64 R128, [R1+0x1e8] ;  /* 0x0001e80001807983 */ /* 0x0000a20000100a00 */
[----:B---3--:R-:W-:-:S03]  /*1a70*/  LEA R132, R3, R130, 0x1 ;  /* 0x0000008203847211 */ /* 0x008fc600078e08ff */
[----:B------:R0:W5:Y:S01]  /*1a80*/  LDG.E.U8 R122, desc[UR28][R122.64] ;  /* 0x0000001c7a7a7981 */ /* 0x000162000c1e1100 */
[----:B------:R-:W-:-:S03]  /*1a90*/  LEA R56, R3, R132, 0x1 ;  /* 0x0000008403387211 */ /* 0x000fc600078e08ff */
[----:B------:R0:W5:Y:S01]  /*1aa0*/  LDG.E.U8 R124, desc[UR28][R124.64] ;  /* 0x0000001c7c7c7981 */ /* 0x000162000c1e1100 */
[----:B------:R-:W-:-:S03]  /*1ab0*/  LEA R58, R3, R56, 0x2 ;  /* 0x00000038033a7211 */ /* 0x000fc600078e10ff */
[----:B------:R0:W5:Y:S01]  /*1ac0*/  LDG.E.U8 R126, desc[UR28][R126.64] ;  /* 0x0000001c7e7e7981 */ /* 0x000162000c1e1100 */
[----:B------:R-:W-:-:S04]  /*1ad0*/  LEA R60, R3, R58, 0x1 ;  /* 0x0000003a033c7211 */ /* 0x000fc800078e08ff */
[----:B------:R-:W-:-:S04]  /*1ae0*/  LEA R62, R3, R60, 0x1 ;  /* 0x0000003c033e7211 */ /* 0x000fc800078e08ff */
[----:B------:R-:W-:-:S04]  /*1af0*/  LEA R64, R3, R62, 0x1 ;  /* 0x0000003e03407211 */ /* 0x000fc800078e08ff */
[----:B------:R-:W-:-:S04]  /*1b00*/  LEA R54, R3, R64, 0x1 ;  /* 0x0000004003367211 */ /* 0x000fc800078e08ff */
[----:B------:R-:W-:-:S04]  /*1b10*/  LEA R66, R3, R54, 0x1 ;  /* 0x0000003603427211 */ /* 0x000fc800078e08ff */
[----:B------:R-:W-:-:S04]  /*1b20*/  LEA R68, R3, R66, 0x1 ;  /* 0x0000004203447211 */ /* 0x000fc800078e08ff */
[----:B------:R-:W-:-:S04]  /*1b30*/  LEA R70, R3, R68, 0x2 ;  /* 0x0000004403467211 */ /* 0x000fc800078e10ff */
[----:B----4-:R-:W-:-:S04]  /*1b40*/  LEA R134, R3, R70, 0x1 ;  /* 0x0000004603867211 */ /* 0x010fc800078e08ff */
[----:B------:R-:W-:-:S04]  /*1b50*/  LEA R72, R3, R134, 0x1 ;  /* 0x0000008603487211 */ /* 0x000fc800078e08ff */
[----:B------:R-:W-:-:S04]  /*1b60*/  LEA R74, R3, R72, 0x1 ;  /* 0x00000048034a7211 */ /* 0x000fc800078e08ff */
[----:B------:R-:W-:-:S04]  /*1b70*/  LEA R76, R3, R74, 0x1 ;  /* 0x0000004a034c7211 */ /* 0x000fc800078e08ff */
[----:B------:R-:W-:-:S04]  /*1b80*/  LEA R78, R3, R76, 0x1 ;  /* 0x0000004c034e7211 */ /* 0x000fc800078e08ff */
[----:B------:R-:W-:-:S04]  /*1b90*/  LEA R80, R3, R78, 0x1 ;  /* 0x0000004e03507211 */ /* 0x000fc800078e08ff */
[C---:B------:R-:W-:Y:S02]  /*1ba0*/  LEA R82, R3.reuse, R80, 0x2 ;  /* 0x0000005003527211 */ /* 0x040fe400078e10ff */
[C---:B-1----:R-:W-:Y:S02]  /*1bb0*/  IADD3 R136, P3, PT, R132.reuse, R2, RZ ;  /* 0x0000000284887210 */ /* 0x042fe40007f7e0ff */
[C---:B------:R-:W-:Y:S02]  /*1bc0*/  LEA R84, R3.reuse, R82, 0x1 ;  /* 0x0000005203547211 */ /* 0x040fe400078e08ff */
[----:B------:R-:W-:Y:S02]  /*1bd0*/  LEA.HI.X.SX32 R137, R132, R41, 0x1, P3 ;  /* 0x0000002984897211 */ /* 0x000fe400018f0eff */
[----:B------:R-:W-:Y:S02]  /*1be0*/  LEA R86, R3, R84, 0x1 ;  /* 0x0000005403567211 */ /* 0x000fe400078e08ff */
[----:B------:R-:W-:-:S04]  /*1bf0*/  IADD3 R234, P3, PT, R60, R2, RZ ;  /* 0x000000023cea7210 */ /* 0x000fc80007f7e0ff */
[----:B------:R-:W-:Y:S02]  /*1c00*/  LEA.HI.X.SX32 R235, R60, R41, 0x1, P3 ;  /* 0x000000293ceb7211 */ /* 0x000fe400018f0eff */
        /* <DEDUP_REMOVED lines=9> */
[-C--:B------:R-:W-:Y:S01]  /*1ca0*/  LEA.HI.X.SX32 R209, R86, R41.reuse, 0x1, P3 ;  /* 0x0000002956d17211 */ /* 0x080fe200018f0eff */
[----:B------:R0:W-:Y:S01]  /*1cb0*/  STL.64 [R1+0x1f0], R248 ;  /* 0x0001f0f801007387 */ /* 0x0001e20000100a00 */
[----:B--2---:R-:W-:Y:S02]  /*1cc0*/  MOV R128, R148 ;  /* 0x0000009400807202 */ /* 0x004fe40000000f00 */
[-C--:B------:R-:W-:Y:S02]  /*1cd0*/  IADD3 R148, P1, PT, R56, R2.reuse, RZ ;  /* 0x0000000238947210 */ /* 0x080fe40007f3e0ff */
[-C--:B------:R-:W-:Y:S02]  /*1ce0*/  LEA.HI.X.SX32 R129, R130, R41.reuse, 0x1, P2 ;  /* 0x0000002982817211 */ /* 0x080fe400010f0eff */
[----:B------:R-:W-:Y:S02]  /*1cf0*/  IADD3 R88, P2, PT, R58, R2, RZ ;  /* 0x000000023a587210 */ /* 0x000fe40007f5e0ff */
[----:B------:R-:W-:-:S02]  /*1d00*/  LEA.HI.X.SX32 R149, R56, R41, 0x1, P1 ;  /* 0x0000002938957211 */ /* 0x000fc400008f0eff */
[C---:B------:R-:W-:Y:S02]  /*1d10*/  LEA R56, R3.reuse, R86, 0x1 ;  /* 0x0000005603387211 */ /* 0x040fe400078e08ff */
[----:B------:R-:W-:Y:S02]  /*1d20*/  LEA.HI.X.SX32 R89, R58, R41, 0x1, P2 ;  /* 0x000000293a597211 */ /* 0x000fe400010f0eff */
[----:B------:R-:W-:-:S04]  /*1d30*/  LEA R58, R3, R56, 0x1 ;  /* 0x00000038033a7211 */ /* 0x000fc800078e08ff */
[C---:B------:R-:W-:Y:S02]  /*1d40*/  LEA R54, R3.reuse, R58, 0x1 ;  /* 0x0000003a03367211 */ /* 0x040fe400078e08ff */
[----:B------:R-:W-:Y:S02]  /*1d50*/  IADD3 R232, P1, PT, R62, R2, RZ ;  /* 0x000000023ee87210 */ /* 0x000fe40007f3e0ff */
[C---:B------:R-:W-:Y:S02]  /*1d60*/  LEA R60, R3.reuse, R54, 0x1 ;  /* 0x00000036033c7211 */ /* 0x040fe400078e08ff */
[----:B------:R-:W-:Y:S02]  /*1d70*/  IADD3 R164, P2, PT, R64, R2, RZ ;  /* 0x0000000240a47210 */ /* 0x000fe40007f5e0ff */
[----:B------:R-:W-:Y:S02]  /*1d80*/  LEA.HI.X.SX32 R233, R62, R41, 0x1, P1 ;  /* 0x000000293ee97211 */ /* 0x000fe400008f0eff */
[----:B------:R-:W-:-:S02]  /*1d90*/  LEA R62, R3, R60, 0x2 ;  /* 0x0000003c033e7211 */ /* 0x000fc400078e10ff */
[-C--:B------:R-:W-:Y:S02]  /*1da0*/  LEA.HI.X.SX32 R165, R64, R41.reuse, 0x1, P2 ;  /* 0x0000002940a57211 */ /* 0x080fe400010f0eff */
[----:B------:R-:W-:Y:S02]  /*1db0*/  IADD3 R228, P1, PT, R66, R2, RZ ;  /* 0x0000000242e47210 */ /* 0x000fe40007f3e0ff */
[C---:B------:R-:W-:Y:S02]  /*1dc0*/  LEA R64, R3.reuse, R62, 0x1 ;  /* 0x0000003e03407211 */ /* 0x040fe400078e08ff */
[----:B------:R-:W-:Y:S02]  /*1dd0*/  IADD3 R226, P2, PT, R68, R2, RZ ;  /* 0x0000000244e27210 */ /* 0x000fe40007f5e0ff */
[----:B------:R-:W-:Y:S02]  /*1de0*/  LEA.HI.X.SX32 R229, R66, R41, 0x1, P1 ;  /* 0x0000002942e57211 */ /* 0x000fe400008f0eff */
[----:B------:R-:W-:-:S02]  /*1df0*/  LEA R66, R3, R64, 0x1 ;  /* 0x0000004003427211 */ /* 0x000fc400078e08ff */
[-C--:B------:R-:W-:Y:S02]  /*1e00*/  LEA.HI.X.SX32 R227, R68, R41.reuse, 0x1, P2 ;  /* 0x0000002944e37211 */ /* 0x080fe400010f0eff */
[C---:B------:R-:W-:Y:S02]  /*1e10*/  LEA R68, R3.reuse, R66, 0x1 ;  /* 0x0000004203447211 */ /* 0x040fe400078e08ff */
[-C--:B------:R-:W-:Y:S02]  /*1e20*/  IADD3 R220, P2, PT, R72, R2.reuse, RZ ;  /* 0x0000000248dc7210 */ /* 0x080fe40007f5e0ff */
[----:B------:R-:W-:Y:S02]  /*1e30*/  IADD3 R222, P1, PT, R134, R2, RZ ;  /* 0x0000000286de7210 */ /* 0x000fe40007f3e0ff */
[----:B------:R-:W-:Y:S02]  /*1e40*/  LEA R70, R3, R68, 0x1 ;  /* 0x0000004403467211 */ /* 0x000fe400078e08ff */
[----:B------:R-:W-:-:S02]  /*1e50*/  LEA.HI.X.SX32 R221, R72, R41, 0x1, P2 ;  /* 0x0000002948dd7211 */ /* 0x000fc400010f0eff */
[-C--:B------:R-:W-:Y:S02]  /*1e60*/  LEA.HI.X.SX32 R223, R134, R41.reuse, 0x1, P1 ;  /* 0x0000002986df7211 */ /* 0x080fe400008f0eff */
[C---:B------:R-:W-:Y:S02]  /*1e70*/  LEA R72, R3.reuse, R70, 0x1 ;  /* 0x0000004603487211 */ /* 0x040fe400078e08ff */
[----:B------:R-:W-:Y:S02]  /*1e80*/  IADD3 R218, P1, PT, R76, R2, RZ ;  /* 0x000000024cda7210 */ /* 0x000fe40007f3e0ff */
[----:B------:R-:W-:Y:S02]  /*1e90*/  LEA R74, R3, R72, 0x1 ;  /* 0x00000048034a7211 */ /* 0x000fe400078e08ff */
[----:B------:R-:W-:Y:S02]  /*1ea0*/  IADD3 R216, P2, PT, R78, R2, RZ ;  /* 0x000000024ed87210 */ /* 0x000fe40007f5e0ff */
[----:B------:R-:W-:-:S02]  /*1eb0*/  LEA.HI.X.SX32 R219, R76, R41, 0x1, P1 ;  /* 0x000000294cdb7211 */ /* 0x000fc400008f0eff */
[-C--:B------:R-:W-:Y:S02]  /*1ec0*/  IADD3 R212, P1, PT, R82, R2.reuse, RZ ;  /* 0x0000000252d47210 */ /* 0x080fe40007f3e0ff */
[----:B------:R-:W-:Y:S02]  /*1ed0*/  IADD3 R204, P3, PT, R54, R2, RZ ;  /* 0x0000000236cc7210 */ /* 0x000fe40007f7e0ff */
[----:B------:R-:W-:Y:S02]  /*1ee0*/  LEA R76, R3, R74, 0x2 ;  /* 0x0000004a034c7211 */ /* 0x000fe400078e10ff */
[-C--:B------:R-:W-:Y:S02]  /*1ef0*/  LEA.HI.X.SX32 R217, R78, R41.reuse, 0x1, P2 ;  /* 0x000000294ed97211 */ /* 0x080fe400010f0eff */
[----:B------:R-:W-:Y:S02]  /*1f00*/  IADD3 R210, P2, PT, R84, R2, RZ ;  /* 0x0000000254d27210 */ /* 0x000fe40007f5e0ff */
[----:B------:R-:W-:-:S02]  /*1f10*/  LEA.HI.X.SX32 R213, R82, R41, 0x1, P1 ;  /* 0x0000002952d57211 */ /* 0x000fc400008f0eff */
[----:B------:R-:W-:Y:S02]  /*1f20*/  IADD3 R160, P1, PT, R56, R2, RZ ;  /* 0x0000000238a07210 */ /* 0x000fe40007f3e0ff */
[-C--:B------:R-:W-:Y:S02]  /*1f30*/  LEA.HI.X.SX32 R205, R54, R41.reuse, 0x1, P3 ;  /* 0x0000002936cd7211 */ /* 0x080fe400018f0eff */
[----:B------:R-:W-:Y:S02]  /*1f40*/  LEA R54, R3, R76, 0x1 ;  /* 0x0000004c03367211 */ /* 0x000fe400078e08ff */
[-C--:B------:R-:W-:Y:S02]  /*1f50*/  LEA.HI.X.SX32 R211, R84, R41.reuse, 0x1, P2 ;  /* 0x0000002954d37211 */ /* 0x080fe400010f0eff */
[----:B------:R-:W-:Y:S02]  /*1f60*/  IADD3 R206, P2, PT, R58, R2, RZ ;  /* 0x000000023ace7210 */ /* 0x000fe40007f5e0ff */
[----:B------:R-:W-:-:S02]  /*1f70*/  LEA.HI.X.SX32 R161, R56, R41, 0x1, P1 ;  /* 0x0000002938a17211 */ /* 0x000fc400008f0eff */
[C---:B------:R-:W-:Y:S02]  /*1f80*/  LEA R56, R3.reuse, R54, 0x1 ;  /* 0x0000003603387211 */ /* 0x040fe400078e08ff */
[-C--:B------:R-:W-:Y:S02]  /*1f90*/  LEA.HI.X.SX32 R207, R58, R41.reuse, 0x1, P2 ;  /* 0x000000293acf7211 */ /* 0x080fe400010f0eff */
[----:B------:R-:W-:Y:S02]  /*1fa0*/  IADD3 R202, P1, PT, R60, R2, RZ ;  /* 0x000000023cca7210 */ /* 0x000fe40007f3e0ff */
[----:B------:R-:W-:Y:S02]  /*1fb0*/  LEA R58, R3, R56, 0x1 ;  /* 0x00000038033a7211 */ /* 0x000fe400078e08ff */
[----:B------:R-:W-:Y:S02]  /*1fc0*/  IADD3 R200, P2, PT, R62, R2, RZ ;  /* 0x000000023ec87210 */ /* 0x000fe40007f5e0ff */
[----:B------:R-:W-:-:S02]  /*1fd0*/  LEA.HI.X.SX32 R203, R60, R41, 0x1, P1 ;  /* 0x000000293ccb7211 */ /* 0x000fc400008f0eff */
[C---:B------:R-:W-:Y:S02]  /*1fe0*/  LEA R60, R3.reuse, R58, 0x1 ;  /* 0x0000003a033c7211 */ /* 0x040fe400078e08ff */
[----:B------:R-:W-:Y:S02]  /*1ff0*/  IADD3 R198, P3, PT, R64, R2, RZ ;  /* 0x0000000240c67210 */ /* 0x000fe40007f7e0ff */
[-C--:B------:R-:W-:Y:S02]  /*2000*/  LEA.HI.X.SX32 R201, R62, R41.reuse, 0x1, P2 ;  /* 0x000000293ec97211 */ /* 0x080fe400010f0eff */
[C---:B------:R-:W-:Y:S01]  /*2010*/  LEA R62, R3.reuse, R60, 0x1 ;  /* 0x0000003c033e7211 */ /* 0x040fe200078e08ff */
[----:B------:R0:W-:Y:S01]  /*2020*/  STL [R1+0x1ec], R129 ;  /* 0x0001ec8101007387 */ /* 0x0001e20000100800 */
[----:B------:R-:W-:Y:S02]  /*2030*/  IADD3 R186, P1, PT, R66, R2, RZ ;  /* 0x0000000242ba7210 */ /* 0x000fe40007f3e0ff */
[----:B------:R-:W-:Y:S01]  /*2040*/  LEA.HI.X.SX32 R199, R64, R41, 0x1, P3 ;  /* 0x0000002940c77211 */ /* 0x000fe200018f0eff */
[----:B------:R0:W-:Y:S01]  /*2050*/  STL.64 [R1+0x1e0], R136 ;  /* 0x0001e08801007387 */ /* 0x0001e20000100a00 */
[----:B------:R-:W-:-:S02]  /*2060*/  LEA R64, R3, R62, 0x1 ;  /* 0x0000003e03407211 */ /* 0x000fc400078e08ff */
[-C--:B------:R-:W-:Y:S01]  /*2070*/  IADD3 R158, P2, PT, R68, R2.reuse, RZ ;  /* 0x00000002449e7210 */ /* 0x080fe20007f5e0ff */
[----:B------:R0:W-:Y:S01]  /*2080*/  STL.64 [R1+0x1d8], R148 ;  /* 0x0001d89401007387 */ /* 0x0001e20000100a00 */
[----:B------:R-:W-:Y:S02]  /*2090*/  LEA.HI.X.SX32 R187, R66, R41, 0x1, P1 ;  /* 0x0000002942bb7211 */ /* 0x000fe400008f0eff */
[----:B------:R-:W-:Y:S01]  /*20a0*/  IADD3 R184, P1, PT, R72, R2, RZ ;  /* 0x0000000248b87210 */ /* 0x000fe20007f3e0ff */
[----:B------:R0:W-:Y:S01]  /*20b0*/  STL.64 [R1+0x1c8], R88 ;  /* 0x0001c85801007387 */ /* 0x0001e20000100a00 */
[----:B------:R-:W-:-:S03]  /*20c0*/  LEA R66, R3, R64, 0x2 ;  /* 0x0000004003427211 */ /* 0x000fc600078e10ff */
[----:B------:R0:W-:Y:S01]  /*20d0*/  STL.64 [R1+0x1c0], R234 ;  /* 0x0001c0ea01007387 */ /* 0x0001e20000100a00 */
[----:B------:R-:W-:-:S03]  /*20e0*/  IADD3 R196, P3, PT, R70, R2, RZ ;  /* 0x0000000246c47210 */ /* 0x000fc60007f7e0ff */
[----:B------:R0:W-:Y:S01]  /*20f0*/  STL.64 [R1+0x1b8], R232 ;  /* 0x0001b8e801007387 */ /* 0x0001e20000100a00 */
[----:B------:R-:W-:-:S03]  /*2100*/  LEA.HI.X.SX32 R159, R68, R41, 0x1, P2 ;  /* 0x00000029449f7211 */ /* 0x000fc600010f0eff */
[----:B------:R0:W-:Y:S01]  /*2110*/  STL.64 [R1+0x1b0], R164 ;  /* 0x0001b0a401007387 */ /* 0x0001e20000100a00 */
[-C--:B------:R-:W-:Y:S02]  /*2120*/  IADD3 R174, P2, PT, R74, R2.reuse, RZ ;  /* 0x000000024aae7210 */ /* 0x080fe40007f5e0ff */
[----:B------:R-:W-:Y:S01]  /*2130*/  LEA.HI.X.SX32 R185, R72, R41, 0x1, P1 ;  /* 0x0000002948b97211 */ /* 0x000fe200008f0eff */
[----:B------:R0:W-:Y:S01]  /*2140*/  STL.64 [R1+0x1a8], R230 ;  /* 0x0001a8e601007387 */ /* 0x0001e20000100a00 */
[----:B------:R-:W-:-:S03]  /*2150*/  IADD3 R182, P1, PT, R54, R2, RZ ;  /* 0x0000000236b67210 */ /* 0x000fc60007f3e0ff */
[----:B------:R0:W-:Y:S01]  /*2160*/  STL.64 [R1+0x1a0], R228 ;  /* 0x0001a0e401007387 */ /* 0x0001e20000100a00 */
[----:B------:R-:W-:-:S03]  /*2170*/  LEA R68, R3, R66, 0x1 ;  /* 0x0000004203447211 */ /* 0x000fc600078e08ff */
[----:B------:R0:W-:Y:S01]  /*2180*/  STL.64 [R1+0x198], R226 ;  /* 0x000198e201007387 */ /* 0x0001e20000100a00 */
[----:B------:R-:W-:-:S03]  /*2190*/  LEA.HI.X.SX32 R197, R70, R41, 0x1, P3 ;  /* 0x0000002946c57211 */ /* 0x000fc600018f0eff */
[----:B------:R0:W-:Y:S01]  /*21a0*/  STL.64 [R1+0x188], R224 ;  /* 0x000188e001007387 */ /* 0x0001e20000100a00 */
[-C--:B------:R-:W-:Y:S02]  /*21b0*/  IADD3 R194, P3, PT, R76, R2.reuse, RZ ;  /* 0x000000024cc27210 */ /* 0x080fe40007f7e0ff */
[-C--:B------:R-:W-:Y:S01]  /*21c0*/  LEA.HI.X.SX32 R175, R74, R41.reuse, 0x1, P2 ;  /* 0x000000294aaf7211 */ /* 0x080fe200010f0eff */
[----:B------:R0:W-:Y:S01]  /*21d0*/  STL.64 [R1+0x180], R222 ;  /* 0x000180de01007387 */ /* 0x0001e20000100a00 */
[----:B------:R-:W-:Y:S02]  /*21e0*/  IADD3 R172, P2, PT, R56, R2, RZ ;  /* 0x0000000238ac7210 */ /* 0x000fe40007f5e0ff */
[----:B------:R-:W-:Y:S01]  /*21f0*/  LEA.HI.X.SX32 R183, R54, R41, 0x1, P1 ;  /* 0x0000002936b77211 */ /* 0x000fe200008f0eff */
[----:B------:R0:W-:Y:S01]  /*2200*/  STL.64 [R1+0x178], R220 ;  /* 0x000178dc01007387 */ /* 0x0001e20000100a00 */
[----:B------:R-:W-:-:S03]  /*2210*/  LEA R54, R3, R68, 0x1 ;  /* 0x0000004403367211 */ /* 0x000fc600078e08ff */
[----:B------:R0:W-:Y:S01]  /*2220*/  STL.64 [R1+0x170], R162 ;  /* 0x000170a201007387 */ /* 0x0001e20000100a00 */
[----:B------:R-:W-:-:S03]  /*2230*/  LEA.HI.X.SX32 R195, R76, R41, 0x1, P3 ;  /* 0x000000294cc37211 */ /* 0x000fc600018f0eff */
[----:B------:R0:W-:Y:S01]  /*2240*/  STL.64 [R1+0x168], R218 ;  /* 0x000168da01007387 */ /* 0x0001e20000100a00 */
[----:B------:R-:W-:-:S03]  /*2250*/  IADD3 R156, P3, PT, R58, R2, RZ ;  /* 0x000000023a9c7210 */ /* 0x000fc60007f7e0ff */
[----:B------:R0:W-:Y:S01]  /*2260*/  STL.64 [R1+0x160], R216 ;  /* 0x000160d801007387 */ /* 0x0001e20000100a00 */
[----:B------:R-:W-:-:S03]  /*2270*/  LEA.HI.X.SX32 R173, R56, R41, 0x1, P2 ;  /* 0x0000002938ad7211 */ /* 0x000fc600010f0eff */
[----:B------:R0:W-:Y:S01]  /*2280*/  STL.64 [R1+0x158], R214 ;  /* 0x000158d601007387 */ /* 0x0001e20000100a00 */
[----:B------:R-:W-:-:S03]  /*2290*/  LEA R56, R3, R54, 0x1 ;  /* 0x0000003603387211 */ /* 0x000fc600078e08ff */
[----:B------:R0:W-:Y:S01]  /*22a0*/  STL.64 [R1+0x148], R212 ;  /* 0x000148d401007387 */ /* 0x0001e20000100a00 */
[----:B------:R-:W-:-:S03]  /*22b0*/  LEA.HI.X.SX32 R157, R58, R41, 0x1, P3 ;  /* 0x000000293a9d7211 */ /* 0x000fc600018f0eff */
[----:B------:R0:W-:Y:S01]  /*22c0*/  STL.64 [R1+0x140], R210 ;  /* 0x000140d201007387 */ /* 0x0001e20000100a00 */
[----:B------:R-:W-:-:S03]  /*22d0*/  IADD3 R192, P1, PT, R60, R2, RZ ;  /* 0x000000023cc07210 */ /* 0x000fc60007f3e0ff */
[----:B------:R0:W-:Y:S01]  /*22e0*/  STL.64 [R1+0x138], R208 ;  /* 0x000138d001007387 */ /* 0x0001e20000100a00 */
[----:B------:R-:W-:-:S03]  /*22f0*/  LEA R58, R3, R56, 0x1 ;  /* 0x00000038033a7211 */ /* 0x000fc600078e08ff */
[----:B------:R0:W-:Y:S01]  /*2300*/  STL.64 [R1+0x130], R160 ;  /* 0x000130a001007387 */ /* 0x0001e20000100a00 */
[----:B------:R-:W-:-:S03]  /*2310*/  IADD3 R180, P2, PT, R62, R2, RZ ;  /* 0x000000023eb47210 */ /* 0x000fc60007f5e0ff */
        /* <DEDUP_REMOVED lines=11> */
[----:B------:R-:W-:-:S03]  /*23d0*/  IADD3 R178, P2, PT, R68, R2, RZ ;  /* 0x0000000244b27210 */ /* 0x000fc60007f5e0ff */
[----:B------:R0:W-:Y:S01]  /*23e0*/  STL.64 [R1+0xe8], R196 ;  /* 0x0000e8c401007387 */ /* 0x0001e20000100a00 */
[----:B------:R-:W-:-:S03]  /*23f0*/  LEA.HI.X.SX32 R171, R64, R41, 0x1, P3 ;  /* 0x0000002940ab7211 */ /* 0x000fc600018f0eff */
[----:B------:R0:W-:Y:S01]  /*2400*/  STL.64 [R1+0xf0], R158 ;  /* 0x0000f09e01007387 */ /* 0x0001e20000100a00 */
[----:B------:R-:W-:Y:S02]  /*2410*/  IADD3 R168, P3, PT, R54, R2, RZ ;  /* 0x0000000236a87210 */ /* 0x000fe40007f7e0ff */
[----:B------:R-:W-:Y:S01]  /*2420*/  LEA R43, R3, R60, 0x1 ;  /* 0x0000003c032b7211 */ /* 0x000fe200078e08ff */
[----:B------:R0:W-:Y:S01]  /*2430*/  STL.64 [R1+0xe0], R184 ;  /* 0x0000e0b801007387 */ /* 0x0001e20000100a00 */
[----:B------:R-:W-:-:S03]  /*2440*/  LEA.HI.X.SX32 R191, R66, R41, 0x1, P1 ;  /* 0x0000002942bf7211 */ /* 0x000fc600008f0eff */
[----:B------:R0:W-:Y:S01]  /*2450*/  STL.64 [R1+0xc8], R194 ;  /* 0x0000c8c201007387 */ /* 0x0001e20000100a00 */
[----:B------:R-:W-:Y:S02]  /*2460*/  LEA.HI.X.SX32 R179, R68, R41, 0x1, P2 ;  /* 0x0000002944b37211 */ /* 0x000fe400010f0eff */
[-C--:B------:R-:W-:Y:S01]  /*2470*/  IADD3 R154, P1, PT, R56, R2.reuse, RZ ;  /* 0x00000002389a7210 */ /* 0x080fe20007f3e0ff */
[----:B------:R0:W-:Y:S01]  /*2480*/  STL.64 [R1+0xd8], R174 ;  /* 0x0000d8ae01007387 */ /* 0x0001e20000100a00 */
[----:B------:R-:W-:-:S03]  /*2490*/  IADD3 R188, P2, PT, R58, R2, RZ ;  /* 0x000000023abc7210 */ /* 0x000fc60007f5e0ff */
[----:B------:R0:W-:Y:S01]  /*24a0*/  STL.64 [R1+0xb8], R182 ;  /* 0x0000b8b601007387 */ /* 0x0001e20000100a00 */
[----:B------:R-:W-:Y:S02]  /*24b0*/  LEA.HI.X.SX32 R169, R54, R41, 0x1, P3 ;  /* 0x0000002936a97211 */ /* 0x000fe400018f0eff */
[-C--:B------:R-:W-:Y:S01]  /*24c0*/  IADD3 R166, P4, PT, R43, R2.reuse, RZ ;  /* 0x000000022ba67210 */ /* 0x080fe20007f9e0ff */
[----:B------:R0:W-:Y:S01]  /*24d0*/  STL.64 [R1+0xb0], R172 ;  /* 0x0000b0ac01007387 */ /* 0x0001e20000100a00 */
[----:B------:R-:W-:-:S03]  /*24e0*/  IADD3 R176, P3, PT, R60, R2, RZ ;  /* 0x000000023cb07210 */ /* 0x000fc60007f7e0ff */
[----:B------:R0:W-:Y:S01]  /*24f0*/  STL.64 [R1+0xa8], R156 ;  /* 0x0000a89c01007387 */ /* 0x0001e20000100a00 */
[----:B------:R-:W-:-:S03]  /*2500*/  LEA.HI.X.SX32 R155, R56, R41, 0x1, P1 ;  /* 0x00000029389b7211 */ /* 0x000fc600008f0eff */
[----:B------:R0:W-:Y:S01]  /*2510*/  STL.64 [R1+0xa0], R192 ;  /* 0x0000a0c001007387 */ /* 0x0001e20000100a00 */
[----:B------:R-:W-:-:S03]  /*2520*/  LEA.HI.X.SX32 R189, R58, R41, 0x1, P2 ;  /* 0x000000293abd7211 */ /* 0x000fc600010f0eff */
[----:B------:R0:W-:Y:S01]  /*2530*/  STL.64 [R1+0x98], R180 ;  /* 0x000098b401007387 */ /* 0x0001e20000100a00 */
[----:B------:R-:W-:-:S03]  /*2540*/  LEA.HI.X.SX32 R167, R43, R41, 0x1, P4 ;  /* 0x000000292ba77211 */ /* 0x000fc600020f0eff */
[----:B------:R0:W-:Y:S01]  /*2550*/  STL.64 [R1+0x90], R170 ;  /* 0x000090aa01007387 */ /* 0x0001e20000100a00 */
[----:B------:R-:W-:-:S03]  /*2560*/  LEA.HI.X.SX32 R177, R60, R41, 0x1, P3 ;  /* 0x000000293cb17211 */ /* 0x000fc600018f0eff */
[----:B------:R0:W-:Y:S04]  /*2570*/  STL.64 [R1+0x80], R190 ;  /* 0x000080be01007387 */ /* 0x0001e80000100a00 */
[----:B------:R0:W-:Y:S04]  /*2580*/  STL.64 [R1+0x78], R178 ;  /* 0x000078b201007387 */ /* 0x0001e80000100a00 */
[----:B------:R0:W-:Y:S04]  /*2590*/  STL.64 [R1+0x70], R168 ;  /* 0x000070a801007387 */ /* 0x0001e80000100a00 */
[----:B------:R0:W-:Y:S04]  /*25a0*/  STL.64 [R1+0x68], R154 ;  /* 0x0000689a01007387 */ /* 0x0001e80000100a00 */
[----:B------:R0:W-:Y:S04]  /*25b0*/  STL.64 [R1+0x60], R188 ;  /* 0x000060bc01007387 */ /* 0x0001e80000100a00 */
[----:B------:R0:W-:Y:S04]  /*25c0*/  STL.64 [R1+0x50], R166 ;  /* 0x000050a601007387 */ /* 0x0001e80000100a00 */
[----:B------:R0:W-:Y:S01]  /*25d0*/  STL.64 [R1+0x58], R176 ;  /* 0x000058b001007387 */ /* 0x0001e20000100a00 */
[----:B------:R-:W-:Y:S05]  /*25e0*/  @P0 BRA `(.L_x_5) ;  /* 0x0000000000180947 */ /* 0x000fea0003800000 */
[----:B------:R-:W-:Y:S01]  /*25f0*/  ELECT P1, URZ, PT ;  /* 0x0000000000ff782f */ /* 0x000fe20003820000 */
[----:B------:R-:W-:Y:S01]  /*2600*/  HFMA2 R2, -RZ, RZ, 0, 5.9604644775390625e-08 ;  /* 0x00000001ff027431 */ /* 0x000fe200000001ff */
[----:B------:R-:W-:Y:S01]  /*2610*/  UMOV UR4, 0x40 ;  /* 0x0000004000047882 */ /* 0x000fe20000000000 */
[----:B------:R-:W-:Y:S01]  /*2620*/  UVIRTCOUNT.DEALLOC.SMPOOL 0x80 ;  /* 0x000000800000784c */ /* 0x000fe20000000000 */
[----:B------:R-:W-:-:S09]  /*2630*/  ULEA UR4, UR6, UR4, 0x18 ;  /* 0x0000000406047291 */ /* 0x000fd2000f8ec0ff */
[----:B------:R1:W-:Y:S03]  /*2640*/  @P1 STS.U8 [UR4], R2 ;  /* 0x00000002ff001988 */ /* 0x0003e60008000004 */
.L_x_5:
[----:B-----5:R-:W-:Y:S01]  /*2650*/  STS.U8 [R144+UR14+0x4400], R16 ;  /* 0x0044001090007988 */ /* 0x020fe2000800000e */
[C---:B------:R-:W-:Y:S01]  /*2660*/  LOP3.LUT R68, R144.reuse, 0x10, RZ, 0x3c, !PT ;  /* 0x0000001090447812 */ /* 0x040fe200078e3cff */
[----:B------:R-:W2:Y:S01]  /*2670*/  LDCU UR11, c[0x0][0x3f0] ;  /* 0x00007e00ff0b77ac */ /* 0x000ea20008000800 */
[C---:B------:R-:W-:Y:S01]  /*2680*/  LOP3.LUT R67, R144.reuse, 0x20, RZ, 0x3c, !PT ;  /* 0x0000002090437812 */ /* 0x040fe200078e3cff */
[----:B------:R-:W-:Y:S01]  /*2690*/  STS.U8 [R144+UR14+0x4800], R15 ;  /* 0x0048000f90007988 */ /* 0x000fe2000800000e */
[C---:B------:R-:W-:Y:S02]  /*26a0*/  LOP3.LUT R66, R144.reuse, 0x30, RZ, 0x3c, !PT ;  /* 0x0000003090427812 */ /* 0x040fe400078e3cff */
[C---:B------:R-:W-:Y:S01]  /*26b0*/  LOP3.LUT R70, R144.reuse, 0x40, RZ, 0x3c, !PT ;  /* 0x0000004090467812 */ /* 0x040fe200078e3cff */
[----:B------:R-:W-:Y:S01]  /*26c0*/  STS.U8 [R144+UR14+0x4c00], R14 ;  /* 0x004c000e90007988 */ /* 0x000fe2000800000e */
[----:B------:R-:W-:Y:S02]  /*26d0*/  LOP3.LUT R69, R144, 0x50, RZ, 0x3c, !PT ;  /* 0x0000005090457812 */ /* 0x000fe400078e3cff */
[----:B------:R-:W-:Y:S01]  /*26e0*/  LOP3.LUT P1, RZ, R252, 0x7f, RZ, 0xc0, !PT ;  /* 0x0000007ffcff7812 */ /* 0x000fe2000782c0ff */
[----:B------:R-:W-:Y:S04]  /*26f0*/  STS.U8 [R144+UR14+0x5000], R13 ;  /* 0x0050000d90007988 */ /* 0x000fe8000800000e */
        /* <DEDUP_REMOVED lines=35> */
[----:B------:R3:W-:Y:S04]  /*2930*/  STS.U8 [R70+UR14+0x5e00], R42 ;  /* 0x005e002a46007988 */ /* 0x0007e8000800000e */
[----:B------:R-:W4:Y:S04]  /*2940*/  LDL.64 R78, [R1+0x248] ;  /* 0x00024800014e7983 */ /* 0x000f280000100a00 */
[----:B------:R-:W-:Y:S01]  /*2950*/  STS.U8 [R69+UR14+0x4280], R5 ;  /* 0x0042800545007988 */ /* 0x000fe2000800000e */
[----:B---3--:R-:W-:-:S03]  /*2960*/  LOP3.LUT R70, R144, 0x60, RZ, 0x3c, !PT ;  /* 0x0000006090467812 */ /* 0x008fc600078e3cff */
[----:B------:R-:W3:Y:S04]  /*2970*/  LDL.64 R76, [R1+0x228] ;  /* 0x00022800014c7983 */ /* 0x000ee80000100a00 */
[----:B------:R-:W-:Y:S04]  /*2980*/  STS.U8 [R69+UR14+0x4680], R23 ;  /* 0x0046801745007988 */ /* 0x000fe8000800000e */
[----:B------:R-:W3:Y:S04]  /*2990*/  LDL.64 R74, [R1+0x208] ;  /* 0x00020800014a7983 */ /* 0x000ee80000100a00 */
        /* <DEDUP_REMOVED lines=14> */
[----:B------:R-:W3:Y:S04]  /*2a80*/  LDL.64 R72, [R1+0x240] ;  /* 0x0002400001487983 */ /* 0x000ee80000100a00 */
[----:B0-----:R-:W3:Y:S01]  /*2a90*/  LDL.64 R70, [R1+0x220] ;  /* 0x0002200001467983 */ /* 0x001ee20000100a00 */
[----:B------:R-:W-:Y:S01]  /*2aa0*/  USHF.L.U32 UR4, UR22, 0x15, URZ ;  /* 0x0000001516047899 */ /* 0x000fe200080006ff */
[----:B------:R-:W-:-:S03]  /*2ab0*/  LOP3.LUT R69, R144, 0x70, RZ, 0x3c, !PT ;  /* 0x0000007090457812 */ /* 0x000fc600078e3cff */
[----:B------:R-:W-:Y:S02]  /*2ac0*/  ULOP3.LUT UR4, UR4, 0x600000, URZ, 0xc0, !UPT ;  /* 0x0060000004047892 */ /* 0x000fe4000f8ec0ff */
[----:B------:R-:W-:Y:S02]  /*2ad0*/  STS.U8 [R69+UR14+0x4380], R4 ;  /* 0x0043800445007988 */ /* 0x000fe4000800000e */
[----:B------:R-:W-:Y:S02]  /*2ae0*/  UIADD3 UR15, UPT, UPT, UR12, UR4, URZ ;  /* 0x000000040c0f7290 */ /* 0x000fe4000fffe0ff */
[----:B------:R-:W-:Y:S04]  /*2af0*/  STS.U8 [R69+UR14+0x4780], R24 ;  /* 0x0047801845007988 */ /* 0x000fe8000800000e */
[----:B------:R-:W-:Y:S04]  /*2b00*/  STS.U8 [R69+UR14+0x4b80], R31 ;  /* 0x004b801f45007988 */ /* 0x000fe8000800000e */
[----:B------:R0:W-:Y:S04]  /*2b10*/  STS.U8 [R69+UR14+0x4f80], R38 ;  /* 0x004f802645007988 */ /* 0x0001e8000800000e */
[----:B------:R-:W-:Y:S04]  /*2b20*/  STS.U8 [R69+UR14+0x5380], R94 ;  /* 0x0053805e45007988 */ /* 0x000fe8000800000e */
[----:B------:R-:W-:Y:S04]  /*2b30*/  STS.U8 [R69+UR14+0x5780], R108 ;  /* 0x0057806c45007988 */ /* 0x000fe8000800000e */
[----:B------:R-:W-:Y:S04]  /*2b40*/  STS.U8 [R69+UR14+0x5b80], R122 ;  /* 0x005b807a45007988 */ /* 0x000fe8000800000e */
[----:B------:R1:W-:Y:S01]  /*2b50*/  STS.U8 [R69+UR14+0x5f80], R48 ;  /* 0x005f803045007988 */ /* 0x0003e2000800000e */
[----:B------:R-:W-:Y:S01]  /*2b60*/  STTM.x64 tmem[UR15], RZ ;  /* 0x000000ff000079ed */ /* 0x000fe2000834000f */
[----:B------:R-:W0:Y:S02]  /*2b70*/  FENCE.VIEW.ASYNC.T ;  /* 0x00000000000073c6 */ /* 0x000e240000000200 */
[----:B0-----:R-:W-:Y:S01]  /*2b80*/  VOTEU.ALL UP0, P1 ;  /* 0x0000000000ff7886 */ /* 0x001fe20000800000 */
[----:B------:R-:W-:Y:S01]  /*2b90*/  UMOV UR5, 0x1 ;  /* 0x0000000100057882 */ /* 0x000fe20000000000 */
[----:B------:R-:W-:-:S03]  /*2ba0*/  UIADD3 UR17, UPT, UPT, UR14, 0xc000, URZ ;  /* 0x0000c0000e117890 */ /* 0x000fc6000fffe0ff */
[----:B------:R-:W-:-:S04]  /*2bb0*/  @!UP0 UIADD3 UR6, UPT, UPT, -UR5, 0x100000, URZ ;  /* 0x0010000005068890 */ /* 0x000fc8000fffe1ff */
[----:B------:R-:W-:Y:S02]  /*2bc0*/  @!UP0 USHF.L.U32 UR7, UR6, 0xb, URZ ;  /* 0x0000000b06078899 */ /* 0x000fe400080006ff */
[----:B------:R-:W-:Y:S01]  /*2bd0*/  @!UP0 USHF.L.U32 UR6, UR6, 0x1, URZ ;  /* 0x0000000106068899 */ /* 0x000fe200080006ff */
[----:B------:R-:W-:Y:S01]  /*2be0*/  VOTEU.ALL UP1, P1 ;  /* 0x0000000000ff7886 */ /* 0x000fe20000820000 */
[----:B------:R-:W-:Y:S01]  /*2bf0*/  BAR.SYNC.DEFER_BLOCKING 0x0 ;  /* 0x0000000000007b1d */ /* 0x000fe20000010000 */
[----:B--2---:R-:W-:Y:S02]  /*2c00*/  ISETP.LT.AND P2, PT, RZ, UR11, PT ;  /* 0x0000000bff007c0c */ /* 0x004fe4000bf41270 */
[----:B------:R-:W-:-:S03]  /*2c10*/  PRMT R0, RZ, 0x7610, R0 ;  /* 0x00007610ff007816 */ /* 0x000fc60000000000 */
[----:B------:R-:W0:Y:S04]  /*2c20*/  FENCE.VIEW.ASYNC.S ;  /* 0x00000000000073c6 */ /* 0x000e280000000000 */
[----:B0-----:R0:W2:Y:S02]  /*2c30*/  @!UP1 SYNCS.EXCH.64 URZ, [UR17], UR6 ;  /* 0x0000000611ff95b2 */ /* 0x0010a40008000100 */
[----:B--2---:R-:W-:Y:S01]  /*2c40*/  BAR.SYNC.DEFER_BLOCKING 0x0 ;  /* 0x0000000000007b1d */ /* 0x004fe20000010000 */
[----:B------:R-:W-:Y:S02]  /*2c50*/  PRMT R6, RZ, 0x7610, R6 ;  /* 0x00007610ff067816 */ /* 0x000fe40000000006 */
[----:B------:R-:W-:Y:S02]  /*2c60*/  PRMT R10, RZ, 0x7610, R10 ;  /* 0x00007610ff0a7816 */ /* 0x000fe4000000000a */
[----:B------:R-:W-:-:S02]  /*2c70*/  PRMT R14, RZ, 0x7610, R14 ;  /* 0x00007610ff0e7816 */ /* 0x000fc4000000000e */
[----:B------:R-:W-:Y:S02]  /*2c80*/  PRMT R18, RZ, 0x7610, R18 ;  /* 0x00007610ff127816 */ /* 0x000fe40000000012 */
[----:B------:R-:W-:Y:S02]  /*2c90*/  PRMT R22, RZ, 0x7610, R22 ;  /* 0x00007610ff167816 */ /* 0x000fe40000000016 */
[----:B------:R-:W-:Y:S02]  /*2ca0*/  PRMT R26, RZ, 0x7610, R26 ;  /* 0x00007610ff1a7816 */ /* 0x000fe4000000001a */
[----:B------:R-:W-:Y:S02]  /*2cb0*/  PRMT R30, RZ, 0x7610, R30 ;  /* 0x00007610ff1e7816 */ /* 0x000fe4000000001e */
[----:B------:R-:W-:Y:S02]  /*2cc0*/  PRMT R34, RZ, 0x7610, R34 ;  /* 0x00007610ff227816 */ /* 0x000fe40000000022 */
[----:B------:R-:W-:-:S02]  /*2cd0*/  PRMT R38, RZ, 0x7610, R38 ;  /* 0x00007610ff267816 */ /* 0x000fc40000000026 */
[----:B------:R-:W-:Y:S02]  /*2ce0*/  PRMT R42, RZ, 0x7610, R42 ;  /* 0x00007610ff2a7816 */ /* 0x000fe4000000002a */
[----:B------:R-:W-:Y:S01]  /*2cf0*/  PRMT R46, RZ, 0x7610, R46 ;  /* 0x00007610ff2e7816 */ /* 0x000fe2000000002e */
[----:B------:R-:W2:Y:S01]  /*2d00*/  @P2 LDG.E.U8 R14, desc[UR28][R128.64] ;  /* 0x0000001c800e2981 */ /* 0x000ea2000c1e1100 */
[----:B------:R-:W-:-:S03]  /*2d10*/  PRMT R50, RZ, 0x7610, R50 ;  /* 0x00007610ff327816 */ /* 0x000fc60000000032 */
[----:B------:R-:W2:Y:S01]  /*2d20*/  @P2 LDG.E.U8 R18, desc[UR28][R88.64] ;  /* 0x0000001c58122981 */ /* 0x000ea2000c1e1100 */
[----:B------:R-:W-:-:S03]  /*2d30*/  PRMT R54, RZ, 0x7610, R54 ;  /* 0x00007610ff367816 */ /* 0x000fc60000000036 */
[----:B------:R-:W2:Y:S01]  /*2d40*/  @P2 LDG.E.U8 R22, desc[UR28][R230.64] ;  /* 0x0000001ce6162981 */ /* 0x000ea2000c1e1100 */
[----:B------:R-:W-:-:S03]  /*2d50*/  PRMT R58, RZ, 0x7610, R58 ;  /* 0x00007610ff3a7816 */ /* 0x000fc6000000003a */
[----:B------:R-:W2:Y:S01]  /*2d60*/  @P2 LDG.E.U8 R26, desc[UR28][R224.64] ;  /* 0x0000001ce01a2981 */ /* 0x000ea2000c1e1100 */
[----:B------:R-:W-:-:S03]  /*2d70*/  PRMT R62, RZ, 0x7610, R62 ;  /* 0x00007610ff3e7816 */ /* 0x000fc6000000003e */
[----:B------:R-:W2:Y:S01]  /*2d80*/  @P2 LDG.E.U8 R30, desc[UR28][R218.64] ;  /* 0x0000001cda1e2981 */ /* 0x000ea2000c1e1100 */
[----:B-1----:R-:W-:-:S03]  /*2d90*/  PRMT R2, RZ, 0x7610, R2 ;  /* 0x00007610ff027816 */ /* 0x002fc60000000002 */
        /* <DEDUP_REMOVED lines=51> */
[----:B------:R-:W2:Y:S04]  /*30d0*/  @P2 LDG.E.U8 R16, desc[UR28][R148.64] ;  /* 0x0000001c94102981 */ /* 0x000ea8000c1e1100 */
[----:B----4-:R-:W4:Y:S01]  /*30e0*/  @P2 LDG.E.U8 R0, desc[UR28][R78.64] ;  /* 0x0000001c4e002981 */ /* 0x010f22000c1e1100 */
[----:B------:R-:W-:-:S03]  /*30f0*/  PRMT R48, RZ, 0x7610, R48 ;  /* 0x00007610ff307816 */ /* 0x000fc60000000030 */
[----:B------:R-:W2:Y:S04]  /*3100*/  @P2 LDG.E.U8 R20, desc[UR28][R232.64] ;  /* 0x0000001ce8142981 */ /* 0x000ea8000c1e1100 */
[----:B---3--:R-:W3:Y:S01]  /*3110*/  @P2 LDG.E.U8 R6, desc[UR28][R76.64] ;  /* 0x0000001c4c062981 */ /* 0x008ee2000c1e1100 */
[----:B------:R-:W-:-:S03]  /*3120*/  PRMT R52, RZ, 0x7610, R52 ;  /* 0x00007610ff347816 */ /* 0x000fc60000000034 */
[----:B------:R-:W2:Y:S04]  /*3130*/  @P2 LDG.E.U8 R24, desc[UR28][R226.64] ;  /* 0x0000001ce2182981 */ /* 0x000ea8000c1e1100 */
        /* <DEDUP_REMOVED lines=42> */
[----:B------:R-:W2:Y:S04]  /*33e0*/  @P2 LDG.E.U8 R45, desc[UR28][R158.64] ;  /* 0x0000001c9e2d2981 */ /* 0x000ea8000c1e1100 */
[----:B------:R-:W2:Y:S04]  /*33f0*/  @P2 LDG.E.U8 R49, desc[UR28][R238.64] ;  /* 0x0000001cee312981 */ /* 0x000ea8000c1e1100 */
[----:B------:R-:W2:Y:S04]  /*3400*/  @P2 LDG.E.U8 R53, desc[UR28][R156.64] ;  /* 0x0000001c9c352981 */ /* 0x000ea8000c1e1100 */
[----:B------:R-:W2:Y:S04]  /*3410*/  @P2 LDG.E.U8 R57, desc[UR28][R236.64] ;  /* 0x0000001cec392981 */ /* 0x000ea8000c1e1100 */
[----:B------:R-:W2:Y:S04]  /*3420*/  @P2 LDG.E.U8 R61, desc[UR28][R154.64] ;  /* 0x0000001c9a3d2981 */ /* 0x000ea8000c1e1100 */
[----:B------:R-:W2:Y:S01]  /*3430*/  @P2 LDG.E.U8 R65, desc[UR28][R152.64] ;  /* 0x0000001c98412981 */ /* 0x000ea2000c1e1100 */
[----:B0-----:R-:W-:-:S04]  /*3440*/  @!UP0 UIADD3 UR6, UPT, UPT, -UR5, 0x100000, URZ ;  /* 0x0010000005068890 */ /* 0x001fc8000fffe1ff */
[----:B------:R-:W-:Y:S02]  /*3450*/  @!UP0 USHF.L.U32 UR7, UR6, 0xb, URZ ;  /* 0x0000000b06078899 */ /* 0x000fe400080006ff */
[----:B------:R-:W-:Y:S01]  /*3460*/  @!UP0 USHF.L.U32 UR6, UR6, 0x1, URZ ;  /* 0x0000000106068899 */ /* 0x000fe200080006ff */
[----:B------:R-:W-:-:S11]  /*3470*/  VOTEU.ALL UP1, P1 ;  /* 0x0000000000ff7886 */ /* 0x000fd60000820000 */
[----:B------:R0:W1:Y:S01]  /*3480*/  @!UP1 SYNCS.EXCH.64 URZ, [UR14+0xc008], UR6 ;  /* 0x00c008060eff95b2 */ /* 0x0000620008000100 */
[----:B------:R-:W-:-:S04]  /*3490*/  @!UP0 UIADD3 UR4, UPT, UPT, -UR5, 0x100000, URZ ;  /* 0x0010000005048890 */ /* 0x000fc8000fffe1ff */
[----:B------:R-:W-:Y:S02]  /*34a0*/  @!UP0 USHF.L.U32 UR5, UR4, 0xb, URZ ;  /* 0x0000000b04058899 */ /* 0x000fe400080006ff */
[----:B------:R-:W-:Y:S01]  /*34b0*/  @!UP0 USHF.L.U32 UR4, UR4, 0x1, URZ ;  /* 0x0000000104048899 */ /* 0x000fe200080006ff */
[----:B------:R-:W-:Y:S01]  /*34c0*/  ISETP.EQ.U32.AND P3, PT, RZ, UR22, P2 ;  /* 0x00000016ff007c0c */ /* 0x000fe20009762070 */
[----:B------:R-:W-:Y:S01]  /*34d0*/  VOTEU.ALL UP1, P1 ;  /* 0x0000000000ff7886 */ /* 0x000fe20000820000 */
[----:B------:R-:W-:Y:S02]  /*34e0*/  UIADD3 UR10, UPT, UPT, UR14, 0x8000, URZ ;  /* 0x000080000e0a7890 */ /* 0x000fe4000fffe0ff */
[----:B------:R-:W-:Y:S01]  /*34f0*/  UIADD3 UR16, UPT, UPT, UR12, 0x40, URZ ;  /* 0x000000400c107890 */ /* 0x000fe2000fffe0ff */
[----:B----4-:R0:W-:Y:S04]  /*3500*/  STS.U8 [R144+UR14+0x6000], R0 ;  /* 0x0060000090007988 */ /* 0x0101e8000800000e */
[----:B---3--:R0:W-:Y:S04]  /*3510*/  STS.U8 [R144+UR14+0x6200], R6 ;  /* 0x0062000690007988 */ /* 0x0081e8000800000e */
[----:B--2---:R0:W-:Y:S04]  /*3520*/  STS.U8 [R144+UR14+0x6400], R10 ;  /* 0x0064000a90007988 */ /* 0x0041e8000800000e */
[----:B------:R0:W-:Y:S04]  /*3530*/  STS.U8 [R144+UR14+0x6600], R14 ;  /* 0x0066000e90007988 */ /* 0x0001e8000800000e */
        /* <DEDUP_REMOVED lines=59> */
[----:B------:R0:W-:Y:S01]  /*38f0*/  STS.U8 [R66+UR14+0x7f80], R65 ;  /* 0x007f804142007988 */ /* 0x0001e2000800000e */
[----:B-1----:R1:W-:Y:S06]  /*3900*/  MEMBAR.ALL.CTA ;  /* 0x0000000000007992 */ /* 0x0023ec0000008000 */
[----:B-1----:R-:W-:Y:S04]  /*3910*/  FENCE.VIEW.ASYNC.S ;  /* 0x00000000000073c6 */ /* 0x002fe80000000000 */
[----:B------:R-:W1:Y:S02]  /*3920*/  FENCE.VIEW.ASYNC.S ;  /* 0x00000000000073c6 */ /* 0x000e640000000000 */
[----:B-1----:R0:W1:Y:S02]  /*3930*/  @!UP1 SYNCS.EXCH.64 URZ, [UR14+0x8000], UR4 ;  /* 0x008000040eff95b2 */ /* 0x0020640008000100 */
[----:B-1----:R-:W-:Y:S06]  /*3940*/  BAR.SYNC.DEFER_BLOCKING 0x0 ;  /* 0x0000000000007b1d */ /* 0x002fec0000010000 */
[----:B0-----:R-:W-:Y:S05]  /*3950*/  @!P3 BRA `(.L_x_6) ;  /* 0x00000000006cb947 */ /* 0x001fea0003800000 */
[----:B------:R-:W-:Y:S02]  /*3960*/  UIADD3 UR4, UPT, UPT, UR14, 0x4000, URZ ;  /* 0x000040000e047890 */ /* 0x000fe4000fffe0ff */
[----:B------:R-:W-:Y:S02]  /*3970*/  UIADD3 UR5, UPT, UPT, UR14, 0x6000, URZ ;  /* 0x000060000e057890 */ /* 0x000fe4000fffe0ff */
[----:B------:R-:W-:Y:S02]  /*3980*/  USHF.R.U32.HI UR4, URZ, 0x4, UR4 ;  /* 0x00000004ff047899 */ /* 0x000fe40008011604 */
[----:B------:R-:W-:Y:S02]  /*3990*/  USHF.R.U32.HI UR5, URZ, 0x4, UR5 ;  /* 0x00000004ff057899 */ /* 0x000fe40008011605 */
[----:B------:R-:W-:Y:S02]  /*39a0*/  USGXT.U32 UR6, UR4, 0xe ;  /* 0x0000000e0406789a */ /* 0x000fe40008000000 */
[----:B------:R-:W-:Y:S01]  /*39b0*/  USGXT.U32 UR8, UR5, 0xe ;  /* 0x0000000e0508789a */ /* 0x000fe20008000000 */
[----:B------:R-:W-:Y:S01]  /*39c0*/  UMOV UR18, 0x100 ;  /* 0x0000010000127882 */ /* 0x000fe20000000000 */
[----:B------:R-:W-:Y:S01]  /*39d0*/  UMOV UR19, 0x40004040 ;  /* 0x4000404000137882 */ /* 0x000fe20000000000 */
[----:B------:R-:W-:Y:S01]  /*39e0*/  UMOV UR20, 0xfffffffe ;  /* 0xfffffffe00147882 */ /* 0x000fe20000000000 */
[----:B------:R-:W-:Y:S01]  /*39f0*/  UMOV UR21, 0x7fffbfdf ;  /* 0x7fffbfdf00157882 */ /* 0x000fe20000000000 */
[----:B------:R-:W-:Y:S01]  /*3a00*/  UMOV UR7, URZ ;  /* 0x000000ff00077c82 */ /* 0x000fe20008000000 */
[----:B------:R-:W-:Y:S01]  /*3a10*/  UMOV UR9, URZ ;  /* 0x000000ff00097c82 */ /* 0x000fe20008000000 */
[----:B------:R-:W-:-:S02]  /*3a20*/  UIADD3.64 UR18, UPT, UPT, UR6, UR18, URZ ;  /* 0x0000001206127297 */ /* 0x000fc4000fffe0ff */
[----:B------:R-:W-:Y:S01]  /*3a30*/  UIADD3.64 UR20, UPT, UPT, UR8, -UR20, URZ ;  /* 0x8000001408147297 */ /* 0x000fe2000fffe0ff */
[----:B------:R-:W-:Y:S01]  /*3a40*/  UMOV UR24, 0x0 ;  /* 0x0000000000187882 */ /* 0x000fe20000000000 */
[----:B------:R-:W-:Y:S01]  /*3a50*/  UMOV UR25, 0x8208010 ;  /* 0x0820801000197882 */ /* 0x000fe20000000000 */
[----:B------:R-:W-:Y:S01]  /*3a60*/  UMOV UR4, UR10 ;  /* 0x0000000a00047c82 */ /* 0x000fe20008000000 */
[----:B------:R-:W-:Y:S01]  /*3a70*/  UMOV UR5, URZ ;  /* 0x000000ff00057c82 */ /* 0x000fe20008000000 */
[----:B------:R-:W-:Y:S01]  /*3a80*/  UMOV UR7, 0x40004040 ;  /* 0x4000404000077882 */ /* 0x000fe20000000000 */
[----:B------:R-:W-:Y:S01]  /*3a90*/  UMOV UR9, 0x80004020 ;  /* 0x8000402000097882 */ /* 0x000fe20000000000 */
[----:B------:R-:W-:Y:S01]  /*3aa0*/  UMOV UR26, 0x0 ;  /* 0x00000000001a7882 */ /* 0x000fe20000000000 */
[----:B------:R-:W-:Y:S01]  /*3ab0*/  UMOV UR27, 0x8208010 ;  /* 0x08208010001b7882 */ /* 0x000fe20000000000 */
[----:B------:R-:W-:Y:S01]  /*3ac0*/  UMOV UR4, UR4 ;  /* 0x0000000400047c82 */ /* 0x000fe20008000000 */
[----:B------:R0:W-:Y:S01]  /*3ad0*/  UTCQMMA gdesc[UR6], gdesc[UR8], tmem[UR16], tmem[UR24], idesc[UR25], !UPT ;  /* 0x00ff1808060075ea */ /* 0x0001e2000f800310 */
[----:B------:R0:W-:Y:S01]  /*3ae0*/  UTCQMMA gdesc[UR18], gdesc[UR20], tmem[UR16], tmem[UR26], idesc[UR27], UPT ;  /* 0x00ff1a14120075ea */ /* 0x0001e2000b800310 */
[----:B------:R0:W-:Y:S01]  /*3af0*/  UTCBAR [UR4], URZ ;  /* 0x000000ff040073e9 */ /* 0x0001e200080000ff */
[----:B------:R-:W-:Y:S01]  /*3b00*/  NOP ;  /* 0x0000000000007918 */ /* 0x000fe20000000000 */
.L_x_6:
[----:B------:R-:W-:Y:S05]  /*3b10*/  @!P2 BRA `(.L_x_7) ;  /* 0x000000000008a947 */ /* 0x000fea0003800000 */
[----:B------:R-:W1:Y:S02]  /*3b20*/  SYNCS.PHASECHK.TRANS64.TRYWAIT P4, [UR14+0x8000], RZ ;  /* 0x008000ffff0075a7 */ /* 0x000e64000808110e */
[----:B-1----:R-:W-:Y:S05]  /*3b30*/  @!P4 BRA `(.L_x_8) ;  /* 0x000000ec00b4c947 */ /* 0x002fea0003800000 */
.L_x_7:
[----:B------:R-:W-:Y:S06]  /*3b40*/  BAR.SYNC.DEFER_BLOCKING 0x0 ;  /* 0x0000000000007b1d */ /* 0x000fec0000010000 */
[----:B0-----:R-:W0:Y:S02]  /*3b50*/  LDCU UR6, c[0x0][0x3a8] ;  /* 0x00007500ff0677ac */ /* 0x001e240008000800 */
[----:B------:R-:W1:Y:S01]  /*3b60*/  LDC R158, c[0x0][0x3d8] ;  /* 0x0000f600ff9e7b82 */ /* 0x000e620000000800 */
[----:B------:R-:W0:Y:S01]  /*3b70*/  LDTM.x128 R4, tmem[UR15+0x40] ;  /* 0x0000400f000479ee */ /* 0x000e2200083c0000 */
[----:B------:R-:W2:Y:S01]  /*3b80*/  S2R R137, SR_TID.X ;  /* 0x0000000000897919 */ /* 0x000ea20000002100 */
[----:B------:R-:W3:Y:S01]  /*3b90*/  LDCU.64 UR18, c[0x0][0x3d0] ;  /* 0x00007a00ff1277ac */ /* 0x000ee20008000a00 */
[----:B------:R4:W-:Y:S01]  /*3ba0*/  STL [R1+0x298], R3 ;  /* 0x0002980301007387 */ /* 0x0009e20000100800 */
[----:B------:R-:W0:Y:S03]  /*3bb0*/  LDCU UR7, c[0x0][0x3d8] ;  /* 0x00007b00ff0777ac */ /* 0x000e260008000800 */
[----:B------:R-:W1:Y:S01]  /*3bc0*/  LDC R138, c[0x0][0x3d8] ;  /* 0x0000f600ff8a7b82 */ /* 0x000e620000000800 */
[----:B------:R-:W-:-:S02]  /*3bd0*/  PRMT R143, RZ, 0x7610, R143 ;  /* 0x00007610ff8f7816 */ /* 0x000fc4000000008f */
[----:B------:R-:W-:Y:S02]  /*3be0*/  PRMT R142, RZ, 0x7610, R142 ;  /* 0x00007610ff8e7816 */ /* 0x000fe4000000008e */
[----:B------:R-:W-:Y:S02]  /*3bf0*/  PRMT R157, RZ, 0x7610, R157 ;  /* 0x00007610ff9d7816 */ /* 0x000fe4000000009d */
[----:B------:R-:W-:Y:S01]  /*3c00*/  PRMT R156, RZ, 0x7610, R156 ;  /* 0x00007610ff9c7816 */ /* 0x000fe2000000009c */
[----:B------:R-:W1:Y:S01]  /*3c10*/  LDC R148, c[0x0][0x3d8] ;  /* 0x0000f600ff947b82 */ /* 0x000e620000000800 */
[----:B---3--:R-:W-:Y:S01]  /*3c20*/  UIMAD UR4, UR13, UR18, URZ ;  /* 0x000000120d0472a4 */ /* 0x008fe2000f8e02ff */
[----:B------:R-:W3:Y:S01]  /*3c30*/  @!P1 SYNCS.CCTL.IV [UR14+0x8000] ;  /* 0x00800000ff0099b1 */ /* 0x000ee2000800000e */
[----:B0-----:R-:W-:Y:S01]  /*3c40*/  FMUL R132, R4, UR6 ;  /* 0x0000000604847c20 */ /* 0x001fe20008400000 */
[----:B------:R-:W-:Y:S01]  /*3c50*/  FMUL R2, R5, UR6 ;  /* 0x0000000605027c20 */ /* 0x000fe20008400000 */
[----:B------:R-:W-:Y:S01]  /*3c60*/  FMUL R0, R6, UR6 ;  /* 0x0000000606007c20 */ /* 0x000fe20008400000 */
[----:B------:R-:W-:Y:S01]  /*3c70*/  FMUL R134, R7, UR6 ;  /* 0x0000000607867c20 */ /* 0x000fe20008400000 */
[----:B------:R-:W-:Y:S01]  /*3c80*/  FMUL R133, R8, UR6 ;  /* 0x0000000608857c20 */ /* 0x000fe20008400000 */
[----:B------:R-:W-:Y:S01]  /*3c90*/  FMUL R136, R111, UR6 ;  /* 0x000000066f887c20 */ /* 0x000fe20008400000 */
[----:B------:R-:W-:Y:S01]  /*3ca0*/  FMUL R135, R112, UR6 ;  /* 0x0000000670877c20 */ /* 0x000fe20008400000 */
[----:B------:R-:W-:Y:S01]  /*3cb0*/  FMNMX3 R0, R132, R2, R0, !PT ;  /* 0x0000000284007276 */ /* 0x000fe20007800000 */
[----:B------:R-:W-:Y:S01]  /*3cc0*/  FMUL R132, R9, UR6 ;  /* 0x0000000609847c20 */ /* 0x000fe20008400000 */
[----:B------:R-:W-:Y:S01]  /*3cd0*/  FMUL R2, R10, UR6 ;  /* 0x000000060a027c20 */ /* 0x000fe20008400000 */
[----:B--2---:R-:W-:Y:S01]  /*3ce0*/  LOP3.LUT R159, R137, 0x7f, RZ, 0xc0, !PT ;  /* 0x0000007f899f7812 */ /* 0x004fe200078ec0ff */
[----:B------:R-:W-:Y:S01]  /*3cf0*/  FMUL R137, R125, UR6 ;  /* 0x000000067d897c20 */ /* 0x000fe20008400000 */
[----:B------:R-:W-:Y:S01]  /*3d00*/  FMNMX3 R0, R0, R134, R133, !PT ;  /* 0x0000008600007276 */ /* 0x000fe20007800085 */
[----:B------:R-:W-:Y:S01]  /*3d10*/  FMUL R134, R11, UR6 ;  /* 0x000000060b867c20 */ /* 0x000fe20008400000 */
[----:B------:R-:W-:Y:S01]  /*3d20*/  FMUL R133, R12, UR6 ;  /* 0x000000060c857c20 */ /* 0x000fe20008400000 */
[----:B------:R-:W-:Y:S01]  /*3d30*/  USHF.R.S32.HI UR5, URZ, 0x1f, UR4 ;  /* 0x0000001fff057899 */ /* 0x000fe20008011404 */
[----:B------:R-:W-:Y:S01]  /*3d40*/  FMNMX3 R0, R0, R132, R2, !PT ;  /* 0x0000008400007276 */ /* 0x000fe20007800002 */
[----:B------:R-:W-:Y:S01]  /*3d50*/  FMUL R132, R13, UR6 ;  /* 0x000000060d847c20 */ /* 0x000fe20008400000 */
[----:B------:R-:W-:Y:S01]  /*3d60*/  FMUL R2, R14, UR6 ;  /* 0x000000060e027c20 */ /* 0x000fe20008400000 */
[----:B------:R0:W-:Y:S01]  /*3d70*/  STL [R1+0x318], R128 ;  /* 0x0003188001007387 */ /* 0x0001e20000100800 */
[----:B------:R-:W-:Y:S01]  /*3d80*/  FMNMX3 R0, R0, R134, R133, !PT ;  /* 0x0000008600007276 */ /* 0x000fe20007800085 */
[----:B------:R-:W-:Y:S01]  /*3d90*/  FMUL R134, R15, UR6 ;  /* 0x000000060f867c20 */ /* 0x000fe20008400000 */
[----:B------:R-:W-:Y:S01]  /*3da0*/  FMUL R133, R16, UR6 ;  /* 0x0000000610857c20 */ /* 0x000fe20008400000 */
[----:B------:R-:W-:Y:S01]  /*3db0*/  STL [R1+0x31c], R129 ;  /* 0x00031c8101007387 */ /* 0x000fe20000100800 */
[----:B------:R-:W-:Y:S01]  /*3dc0*/  FMNMX3 R0, R0, R132, R2, !PT ;  /* 0x0000008400007276 */ /* 0x000fe20007800002 */
[----:B------:R-:W-:Y:S01]  /*3dd0*/  FMUL R132, R17, UR6 ;  /* 0x0000000611847c20 */ /* 0x000fe20008400000 */
[----:B------:R-:W-:Y:S01]  /*3de0*/  FMUL R2, R18, UR6 ;  /* 0x0000000612027c20 */ /* 0x000fe20008400000 */
[----:B------:R-:W-:Y:S01]  /*3df0*/  STL [R1+0x320], R130 ;  /* 0x0003208201007387 */ /* 0x000fe20000100800 */
[----:B------:R-:W-:Y:S01]  /*3e00*/  FMNMX3 R0, R0, R134, R133, !PT ;  /* 0x0000008600007276 */ /* 0x000fe20007800085 */
[----:B------:R-:W-:Y:S01]  /*3e10*/  FMUL R134, R19, UR6 ;  /* 0x0000000613867c20 */ /* 0x000fe20008400000 */
[----:B------:R-:W-:Y:S01]  /*3e20*/  FMUL R133, R20, UR6 ;  /* 0x0000000614857c20 */ /* 0x000fe20008400000 */
[----:B------:R-:W-:Y:S01]  /*3e30*/  NOP ;  /* 0x0000000000007918 */ /* 0x000fe20000000000 */
[----:B------:R-:W-:Y:S01]  /*3e40*/  FMNMX3 R0, R0, R132, R2, !PT ;  /* 0x0000008400007276 */ /* 0x000fe20007800002 */
[----:B------:R-:W-:Y:S01]  /*3e50*/  FMUL R132, R21, UR6 ;  /* 0x0000000615847c20 */ /* 0x000fe20008400000 */
[----:B------:R-:W-:Y:S01]  /*3e60*/  FMUL R2, R22, UR6 ;  /* 0x0000000616027c20 */ /* 0x000fe20008400000 */
[----:B------:R-:W-:Y:S01]  /*3e70*/  PRMT R149, RZ, 0x7610, R149 ;  /* 0x00007610ff957816 */ /* 0x000fe20000000095 */
[----:B------:R-:W2:Y:S01]  /*3e80*/  LDC R150, c[0x0][0x3d8] ;  /* 0x0000f600ff967b82 */ /* 0x000ea20000000800 */
[----:B------:R-:W-:Y:S01]  /*3e90*/  FMNMX3 R0, R0, R134, R133, !PT ;  /* 0x0000008600007276 */ /* 0x000fe20007800085 */
[----:B------:R-:W-:Y:S01]  /*3ea0*/  FMUL R134, R23, UR6 ;  /* 0x0000000617867c20 */ /* 0x000fe20008400000 */
[----:B------:R-:W-:-:S02]  /*3eb0*/  FMUL R133, R24, UR6 ;  /* 0x0000000618857c20 */ /* 0x000fc40008400000 */
[----:B------:R-:W-:Y:S01]  /*3ec0*/  FMNMX3 R0, R0, R132, R2, !PT ;  /* 0x0000008400007276 */ /* 0x000fe20007800002 */
[----:B------:R-:W-:Y:S01]  /*3ed0*/  FMUL R132, R25, UR6 ;  /* 0x0000000619847c20 */ /* 0x000fe20008400000 */
[----:B------:R-:W-:Y:S02]  /*3ee0*/  FMUL R2, R26, UR6 ;  /* 0x000000061a027c20 */ /* 0x000fe40008400000 */
[----:B------:R-:W-:Y:S01]  /*3ef0*/  FMNMX3 R0, R0, R134, R133, !PT ;  /* 0x0000008600007276 */ /* 0x000fe20007800085 */
[----:B------:R-:W-:Y:S01]  /*3f00*/  FMUL R134, R27, UR6 ;  /* 0x000000061b867c20 */ /* 0x000fe20008400000 */
[----:B------:R-:W-:Y:S02]  /*3f10*/  FMUL R133, R28, UR6 ;  /* 0x000000061c857c20 */ /* 0x000fe40008400000 */
        /* <DEDUP_REMOVED lines=133> */
[----:B------:R-:W-:-:S03]  /*4770*/  FMUL R134, R119, UR6 ;  /* 0x0000000677867c20 */ /* 0x000fc60008400000 */
[----:B------:R-:W-:Y:S01]  /*4780*/  FMNMX3 R0, R0, R132, R2, !PT ;  /* 0x0000008400007276 */ /* 0x000fe20007800002 */
[----:B------:R-:W-:Y:S01]  /*4790*/  FMUL R2, R120, UR6 ;  /* 0x0000000678027c20 */ /* 0x000fe20008400000 */
[----:B------:R-:W0:Y:S02]  /*47a0*/  LDC.64 R132, c[0x0][0x390] ;  /* 0x0000e400ff847b82 */ /* 0x000e240000000a00 */
[----:B------:R-:W-:Y:S01]  /*47b0*/  FMNMX3 R0, R0, R136, R135, !PT ;  /* 0x0000008800007276 */ /* 0x000fe20007800087 */
[----:B------:R-:W-:Y:S01]  /*47c0*/  FMUL R136, R123, UR6 ;  /* 0x000000067b887c20 */ /* 0x000fe20008400000 */
[----:B------:R-:W-:Y:S02]  /*47d0*/  FMUL R135, R124, UR6 ;  /* 0x000000067c877c20 */ /* 0x000fe40008400000 */
[----:B------:R-:W-:Y:S01]  /*47e0*/  FMNMX3 R0, R0, R134, R2, !PT ;  /* 0x0000008600007276 */ /* 0x000fe20007800002 */
[----:B------:R-:W-:Y:S01]  /*47f0*/  FMUL R134, R121, UR6 ;  /* 0x0000000679867c20 */ /* 0x000fe20008400000 */
[----:B------:R-:W-:-:S05]  /*4800*/  FMUL R2, R122, UR6 ;  /* 0x000000067a027c20 */ /* 0x000fca0008400000 */
[----:B------:R-:W-:Y:S01]  /*4810*/  FMNMX3 R0, R0, R134, R2, !PT ;  /* 0x0000008600007276 */ /* 0x000fe20007800002 */
[----:B------:R-:W-:-:S03]  /*4820*/  FMUL R134, R128, UR6 ;  /* 0x0000000680867c20 */ /* 0x000fc60008400000 */
[----:B------:R-:W-:Y:S01]  /*4830*/  FMNMX3 R2, R0, R136, R135, !PT ;  /* 0x0000008800027276 */ /* 0x000fe20007800087 */
[----:B------:R-:W-:Y:S02]  /*4840*/  IMAD R0, R159, UR19, RZ ;  /* 0x000000139f007c24 */ /* 0x000fe4000f8e02ff */
[----:B------:R-:W-:Y:S01]  /*4850*/  FMUL R136, R126, UR6 ;  /* 0x000000067e887c20 */ /* 0x000fe20008400000 */
[----:B------:R-:W-:Y:S02]  /*4860*/  FMUL R135, R127, UR6 ;  /* 0x000000067f877c20 */ /* 0x000fe40008400000 */
[----:B0-----:R-:W-:Y:S02]  /*4870*/  IADD3 R132, P4, P5, R0, UR4, R132 ;  /* 0x0000000400847c10 */ /* 0x001fe4000fd9e084 */
[----:B------:R-:W-:Y:S02]  /*4880*/  SHF.R.S32.HI R0, RZ, 0x1f, R0 ;  /* 0x0000001fff007819 */ /* 0x000fe40000011400 */
[----:B------:R-:W-:-:S02]  /*4890*/  FMNMX3 R2, R2, R137, R136, !PT ;  /* 0x0000008902027276 */ /* 0x000fc40007800088 */
[----:B------:R-:W-:Y:S02]  /*48a0*/  IADD3.X R133, PT, PT, R0, UR5, R133, P4, P5 ;  /* 0x0000000500857c10 */ /* 0x000fe4000a7ea485 */
[----:B------:R-:W-:Y:S01]  /*48b0*/  FMNMX3 R0, R2, R135, R134, !PT ;  /* 0x0000008702007276 */ /* 0x000fe20007800086 */
[----:B------:R-:W-:Y:S01]  /*48c0*/  FMUL R134, R129, UR6 ;  /* 0x0000000681867c20 */ /* 0x000fe20008400000 */
[----:B------:R-:W-:Y:S01]  /*48d0*/  IADD3 R140, P4, PT, R132, UR7, RZ ;  /* 0x00000007848c7c10 */ /* 0x000fe2000ff9e0ff */
[----:B------:R-:W-:Y:S01]  /*48e0*/  FMUL R2, R130, UR6 ;  /* 0x0000000682027c20 */ /* 0x000fe20008400000 */
[----:B-1----:R-:W-:Y:S02]  /*48f0*/  SHF.L.U32 R135, R158, 0x3, RZ ;  /* 0x000000039e877819 */ /* 0x002fe400000006ff */
[----:B------:R-:W-:Y:S02]  /*4900*/  LEA.HI.X.SX32 R141, R138, R133, 0x1, P4 ;  /* 0x000000858a8d7211 */ /* 0x000fe400020f0eff */
[----:B------:R-:W-:-:S02]  /*4910*/  FMNMX3 R0, R0, R134, R2, !PT ;  /* 0x0000008600007276 */ /* 0x000fc40007800002 */
[C---:B------:R-:W-:Y:S01]  /*4920*/  IADD3 R144, P5, PT, R135.reuse, R132, RZ ;  /* 0x0000008487907210 */ /* 0x040fe20007fbe0ff */
[----:B------:R0:W2:Y:S01]  /*4930*/  @P2 LDG.E.U8 R143, desc[UR28][R140.64] ;  /* 0x0000001c8c8f2981 */ /* 0x0000a2000c1e1100 */
[C---:B------:R-:W-:Y:S02]  /*4940*/  LEA R2, R158.reuse, R158, 0x3 ;  /* 0x0000009e9e027211 */ /* 0x040fe400078e18ff */
[----:B------:R-:W-:Y:S01]  /*4950*/  SHF.L.U32 R134, R158, 0x1, RZ ;  /* 0x000000019e867819 */ /* 0x000fe200000006ff */
[----:B------:R0:W-:Y:S01]  /*4960*/  STL.64 [R1+0x40], R140 ;  /* 0x0000408c01007387 */ /* 0x0001e20000100a00 */
[----:B------:R-:W-:Y:S02]  /*4970*/  LEA.HI.X.SX32 R145, R135, R133, 0x1, P5 ;  /* 0x0000008587917211 */ /* 0x000fe400028f0eff */
[----:B------:R-:W-:Y:S02]  /*4980*/  IADD3 R138, P4, PT, R134, R132, RZ ;  /* 0x00000084868a7210 */ /* 0x000fe40007f9e0ff */
[----:B----4-:R-:W-:-:S02]  /*4990*/  PRMT R3, RZ, 0x7610, R3 ;  /* 0x00007610ff037816 */ /* 0x010fc40000000003 */
[-C--:B------:R-:W-:Y:S02]  /*49a0*/  LEA.HI.X.SX32 R139, R134, R133.reuse, 0x1, P4 ;  /* 0x00000085868b7211 */ /* 0x080fe400020f0eff */
[----:B------:R-:W-:Y:S02]  /*49b0*/  PRMT R128, RZ, 0x7610, R128 ;  /* 0x00007610ff807816 */ /* 0x000fe40000000080 */
[----:B------:R-:W-:Y:S02]  /*49c0*/  PRMT R154, RZ, 0x7610, R154 ;  /* 0x00007610ff9a7816 */ /* 0x000fe4000000009a */
[----:B0-----:R-:W-:Y:S01]  /*49d0*/  IADD3 R140, P5, PT, R2, R132, RZ ;  /* 0x00000084028c7210 */ /* 0x001fe20007fbe0ff */
[----:B------:R-:W-:Y:S01]  /*49e0*/  IMAD R134, R158, 0x3, RZ ;  /* 0x000000039e867824 */ /* 0x000fe200078e02ff */
[----:B------:R-:W-:Y:S01]  /*49f0*/  STL.64 [R1+0x10], R144 ;  /* 0x0000109001007387 */ /* 0x000fe20000100a00 */
[----:B------:R-:W-:Y:S02]  /*4a00*/  PRMT R243, RZ, 0x7610, R243 ;  /* 0x00007610fff37816 */ /* 0x000fe400000000f3 */
[----:B------:R-:W-:Y:S01]  /*4a10*/  LEA.HI.X.SX32 R141, R2, R133, 0x1, P5 ;  /* 0x00000085028d7211 */ /* 0x000fe200028f0eff */
[----:B------:R-:W-:Y:S01]  /*4a20*/  IMAD R2, R158, 0xa, RZ ;  /* 0x0000000a9e027824 */ /* 0x000fe200078e02ff */
[----:B------:R-:W4:Y:S01]  /*4a30*/  @P2 LDG.E.U8 R157, desc[UR28][R138.64] ;  /* 0x0000001c8a9d2981 */ /* 0x000f22000c1e1100 */
[----:B------:R-:W-:-:S02]  /*4a40*/  PRMT R163, RZ, 0x7610, R163 ;  /* 0x00007610ffa37816 */ /* 0x000fc400000000a3 */
[----:B------:R-:W-:Y:S01]  /*4a50*/  PRMT R164, RZ, 0x7610, R164 ;  /* 0x00007610ffa47816 */ /* 0x000fe200000000a4 */
[----:B------:R0:W-:Y:S01]  /*4a60*/  STL.64 [R1+0x8], R140 ;  /* 0x0000088c01007387 */ /* 0x0001e20000100a00 */
[----:B------:R-:W-:Y:S02]  /*4a70*/  PRMT R244, RZ, 0x7610, R244 ;  /* 0x00007610fff47816 */ /* 0x000fe400000000f4 */
[----:B------:R-:W-:Y:S01]  /*4a80*/  PRMT R166, RZ, 0x7610, R166 ;  /* 0x00007610ffa67816 */ /* 0x000fe200000000a6 */
[----:B------:R0:W2:Y:S01]  /*4a90*/  @P2 LDG.E.U8 R142, desc[UR28][R140.64] ;  /* 0x0000001c8c8e2981 */ /* 0x0000a2000c1e1100 */
[----:B------:R-:W-:Y:S02]  /*4aa0*/  PRMT R162, RZ, 0x7610, R162 ;  /* 0x00007610ffa27816 */ /* 0x000fe400000000a2 */
[----:B------:R-:W-:Y:S01]  /*4ab0*/  PRMT R146, RZ, 0x7610, R146 ;  /* 0x00007610ff927816 */ /* 0x000fe20000000092 */
[----:B------:R1:W-:Y:S01]  /*4ac0*/  STL.64 [R1+0x38], R138 ;  /* 0x0000388a01007387 */ /* 0x0003e20000100a00 */
[----:B------:R-:W-:-:S02]  /*4ad0*/  PRMT R252, RZ, 0x7610, R252 ;  /* 0x00007610fffc7816 */ /* 0x000fc400000000fc */
[----:B------:R-:W-:Y:S02]  /*4ae0*/  PRMT R165, RZ, 0x7610, R165 ;  /* 0x00007610ffa57816 */ /* 0x000fe400000000a5 */
[----:B------:R-:W-:Y:S02]  /*4af0*/  PRMT R245, RZ, 0x7610, R245 ;  /* 0x00007610fff57816 */ /* 0x000fe400000000f5 */
[-C--:B0-----:R-:W-:Y:S02]  /*4b00*/  IADD3 R140, P5, PT, R2, R132.reuse, RZ ;  /* 0x00000084028c7210 */ /* 0x081fe40007fbe0ff */
[----:B------:R-:W-:Y:S02]  /*4b10*/  PRMT R147, RZ, 0x7610, R147 ;  /* 0x00007610ff937816 */ /* 0x000fe40000000093 */
[----:B------:R-:W-:Y:S02]  /*4b20*/  PRMT R161, RZ, 0x7610, R161 ;  /* 0x00007610ffa17816 */ /* 0x000fe400000000a1 */
[----:B-1----:R-:W-:-:S02]  /*4b30*/  IADD3 R138, P4, PT, R134, R132, RZ ;  /* 0x00000084868a7210 */ /* 0x002fc40007f9e0ff */
[-C--:B------:R-:W-:Y:S02]  /*4b40*/  LEA.HI.X.SX32 R141, R2, R133.reuse, 0x1, P5 ;  /* 0x00000085028d7211 */ /* 0x080fe400028f0eff */
[----:B------:R-:W-:Y:S02]  /*4b50*/  LEA.HI.X.SX32 R139, R134, R133, 0x1, P4 ;  /* 0x00000085868b7211 */ /* 0x000fe400020f0eff */
[----:B------:R-:W-:Y:S01]  /*4b60*/  PRMT R160, RZ, 0x7610, R160 ;  /* 0x00007610ffa07816 */ /* 0x000fe200000000a0 */
[----:B------:R-:W-:Y:S01]  /*4b70*/  STL.64 [R1], R140 ;  /* 0x0000008c01007387 */ /* 0x000fe20000100a00 */
[----:B------:R-:W-:Y:S02]  /*4b80*/  PRMT R152, RZ, 0x7610, R152 ;  /* 0x00007610ff987816 */ /* 0x000fe40000000098 */
[----:B------:R-:W-:Y:S01]  /*4b90*/  PRMT R153, RZ, 0x7610, R153 ;  /* 0x00007610ff997816 */ /* 0x000fe20000000099 */
[----:B------:R0:W-:Y:S01]  /*4ba0*/  STL.64 [R1+0x30], R138 ;  /* 0x0000308a01007387 */ /* 0x0001e20000100a00 */
[----:B------:R-:W-:-:S03]  /*4bb0*/  PRMT R137, RZ, 0x7610, R137 ;  /* 0x00007610ff897816 */ /* 0x000fc60000000089 */
[----:B------:R0:W3:Y:S01]  /*4bc0*/  @P2 LDG.E.U8 R3, desc[UR28][R138.64] ;  /* 0x0000001c8a032981 */ /* 0x0000e2000c1e1100 */
[----:B------:R-:W-:-:S03]  /*4bd0*/  IMAD R135, R158, 0xb, RZ ;  /* 0x0000000b9e877824 */ /* 0x000fc600078e02ff */
[----:B------:R1:W3:Y:S01]  /*4be0*/  @P2 LDG.E.U8 R156, desc[UR28][R140.64] ;  /* 0x0000001c8c9c2981 */ /* 0x0002e2000c1e1100 */
[----:B------:R-:W-:Y:S01]  /*4bf0*/  PRMT R136, RZ, 0x7610, R136 ;  /* 0x00007610ff887816 */ /* 0x000fe20000000088 */
[C---:B------:R-:W-:Y:S01]  /*4c00*/  IMAD R134, R158.reuse, 0xc, RZ ;  /* 0x0000000c9e867824 */ /* 0x040fe200078e02ff */
[C---:B------:R-:W-:Y:S01]  /*4c10*/  SHF.L.U32 R2, R158.reuse, 0x2, RZ ;  /* 0x000000029e027819 */ /* 0x040fe200000006ff */
[----:B------:R-:W3:Y:S01]  /*4c20*/  @P2 LDG.E.U8 R137, desc[UR28][R132.64] ;  /* 0x0000001c84892981 */ /* 0x000ee2000c1e1100 */
[----:B0-----:R-:W0:Y:S08]  /*4c30*/  LDC R138, c[0x0][0x3d8] ;  /* 0x0000f600ff8a7b82 */ /* 0x001e300000000800 */
[----:B------:R-:W0:Y:S01]  /*4c40*/  LDC R139, c[0x0][0x3d8] ;  /* 0x0000f600ff8b7b82 */ /* 0x000e220000000800 */
[CC--:B------:R-:W-:Y:S01]  /*4c50*/  IADD3 R250, P5, PT, R135.reuse, R132.reuse, RZ ;  /* 0x0000008487fa7210 */ /* 0x0c0fe20007fbe0ff */
[----:B------:R1:W3:Y:S06]  /*4c60*/  @P2 LDG.E.U8 R136, desc[UR28][R144.64] ;  /* 0x0000001c90882981 */ /* 0x0002ec000c1e1100 */
[----:B-1----:R-:W1:Y:S01]  /*4c70*/  LDC R141, c[0x0][0x3d8] ;  /* 0x0000f600ff8d7b82 */ /* 0x002e620000000800 */
[----:B------:R-:W-:Y:S01]  /*4c80*/  LEA.HI.X.SX32 R251, R135, R133, 0x1, P5 ;  /* 0x0000008587fb7211 */ /* 0x000fe200028f0eff */
[----:B------:R-:W-:Y:S01]  /*4c90*/  IMAD R135, R158, 0x5, RZ ;  /* 0x000000059e877824 */ /* 0x000fe200078e02ff */
[----:B------:R-:W-:-:S05]  /*4ca0*/  IADD3 R168, P4, PT, R2, R132, RZ ;  /* 0x0000008402a87210 */ /* 0x000fca0007f9e0ff */
[----:B------:R-:W1:Y:S01]  /*4cb0*/  LDC R140, c[0x0][0x3d8] ;  /* 0x0000f600ff8c7b82 */ /* 0x000e620000000800 */
[-C--:B------:R-:W-:Y:S01]  /*4cc0*/  IADD3 R240, P6, PT, R134, R132.reuse, RZ ;  /* 0x0000008486f07210 */ /* 0x080fe20007fde0ff */
[----:B------:R-:W-:Y:S01]  /*4cd0*/  STL [R1+0x2a0], R250 ;  /* 0x0002a0fa01007387 */ /* 0x000fe20000100800 */
[C---:B------:R-:W-:Y:S02]  /*4ce0*/  IADD3 R144, P5, PT, R135.reuse, R132, RZ ;  /* 0x0000008487907210 */ /* 0x040fe40007fbe0ff */
[-C--:B------:R-:W-:Y:S01]  /*4cf0*/  LEA.HI.X.SX32 R169, R2, R133.reuse, 0x1, P4 ;  /* 0x0000008502a97211 */ /* 0x080fe200020f0eff */
[----:B------:R-:W3:Y:S01]  /*4d00*/  @P2 LDG.E.U8 R160, desc[UR28][R250.64] ;  /* 0x0000001cfaa02981 */ /* 0x000ee2000c1e1100 */
[-C--:B------:R-:W-:Y:S02]  /*4d10*/  LEA.HI.X.SX32 R241, R134, R133.reuse, 0x1, P6 ;  /* 0x0000008586f17211 */ /* 0x080fe400030f0eff */
[----:B------:R-:W-:Y:S01]  /*4d20*/  LEA.HI.X.SX32 R145, R135, R133, 0x1, P5 ;  /* 0x0000008587917211 */ /* 0x000fe200028f0eff */
[----:B------:R-:W-:Y:S01]  /*4d30*/  STL [R1+0x29c], R251 ;  /* 0x00029cfb01007387 */ /* 0x000fe20000100800 */
[----:B0-----:R-:W-:-:S02]  /*4d40*/  SHF.L.U32 R2, R138, 0x4, RZ ;  /* 0x000000048a027819 */ /* 0x001fc400000006ff */
[----:B------:R-:W0:Y:S01]  /*4d50*/  LDC R138, c[0x0][0x3d8] ;  /* 0x0000f600ff8a7b82 */ /* 0x000e220000000800 */
[----:B------:R-:W-:Y:S01]  /*4d60*/  LEA R134, R139, R139, 0x4 ;  /* 0x0000008b8b867211 */ /* 0x000fe200078e20ff */
[----:B------:R-:W-:Y:S03]  /*4d70*/  STL.64 [R1+0x28], R168 ;  /* 0x000028a801007387 */ /* 0x000fe60000100a00 */
[-C--:B------:R-:W-:Y:S01]  /*4d80*/  IADD3 R236, P5, PT, R134, R132.reuse, RZ ;  /* 0x0000008486ec7210 */ /* 0x080fe20007fbe0ff */
[----:B------:R-:W-:Y:S04]  /*4d90*/  STL [R1+0x2a8], R240 ;  /* 0x0002a8f001007387 */ /* 0x000fe80000100800 */
[----:B------:R1:W3:Y:S01]  /*4da0*/  @P2 LDG.E.U8 R128, desc[UR28][R144.64] ;  /* 0x0000001c90802981 */ /* 0x0002e2000c1e1100 */
[----:B------:R-:W-:Y:S01]  /*4db0*/  IADD3 R238, P4, PT, R2, R132, RZ ;  /* 0x0000008402ee7210 */ /* 0x000fe20007f9e0ff */
[----:B------:R-:W0:Y:S02]  /*4dc0*/  LDC R139, c[0x0][0x3d8] ;  /* 0x0000f600ff8b7b82 */ /* 0x000e240000000800 */
[----:B------:R1:W-:Y:S01]  /*4dd0*/  STL.64 [R1+0x20], R144 ;  /* 0x0000209001007387 */ /* 0x0003e20000100a00 */
[-C--:B------:R-:W-:Y:S01]  /*4de0*/  LEA.HI.X.SX32 R237, R134, R133.reuse, 0x1, P5 ;  /* 0x0000008586ed7211 */ /* 0x080fe200028f0eff */
[----:B-1----:R-:W-:Y:S01]  /*4df0*/  IMAD R134, R141, 0x13, RZ ;  /* 0x000000138d867824 */ /* 0x002fe200078e02ff */
[----:B------:R-:W-:Y:S01]  /*4e00*/  LEA.HI.X.SX32 R239, R2, R133, 0x1, P4 ;  /* 0x0000008502ef7211 */ /* 0x000fe200020f0eff */
[----:B------:R-:W3:Y:S02]  /*4e10*/  @P2 LDG.E.U8 R165, desc[UR28][R168.64] ;  /* 0x0000001ca8a52981 */ /* 0x000ee4000c1e1100 */
[----:B------:R-:W1:Y:S02]  /*4e20*/  LDC R141, c[0x0][0x3d8] ;  /* 0x0000f600ff8d7b82 */ /* 0x000e640000000800 */
[----:B------:R-:W3:Y:S06]  /*4e30*/  @P2 LDG.E.U8 R161, desc[UR28][R240.64] ;  /* 0x0000001cf0a12981 */ /* 0x000eec000c1e1100 */
[----:B------:R-:W1:Y:S01]  /*4e40*/  LDC R144, c[0x0][0x3d8] ;  /* 0x0000f600ff907b82 */ /* 0x000e620000000800 */
[----:B------:R-:W-:-:S07]  /*4e50*/  IMAD R2, R140, 0x12, RZ ;  /* 0x000000128c027824 */ /* 0x000fce00078e02ff */
[----:B------:R-:W1:Y:S01]  /*4e60*/  LDC R145, c[0x0][0x3d8] ;  /* 0x0000f600ff917b82 */ /* 0x000e620000000800 */
[CC--:B------:R-:W-:Y:S01]  /*4e70*/  IADD3 R234, P4, PT, R2.reuse, R132.reuse, RZ ;  /* 0x0000008402ea7210 */ /* 0x0c0fe20007f9e0ff */
[----:B0-----:R-:W-:Y:S01]  /*4e80*/  IMAD R139, R139, 0x18, RZ ;  /* 0x000000188b8b7824 */ /* 0x001fe200078e02ff */
[----:B------:R-:W-:Y:S02]  /*4e90*/  STL [R1+0x2a4], R241 ;  /* 0x0002a4f101007387 */ /* 0x000fe40000100800 */
[----:B------:R-:W-:Y:S01]  /*4ea0*/  LEA.HI.X.SX32 R235, R2, R133, 0x1, P4 ;  /* 0x0000008502eb7211 */ /* 0x000fe200020f0eff */
[----:B------:R-:W-:Y:S01]  /*4eb0*/  IMAD R2, R138, 0x14, RZ ;  /* 0x000000148a027824 */ /* 0x000fe200078e02ff */
[----:B------:R-:W3:Y:S01]  /*4ec0*/  @P2 LDG.E.U8 R147, desc[UR28][R236.64] ;  /* 0x0000001cec932981 */ /* 0x000ee2000c1e1100 */
[----:B------:R-:W0:Y:S03]  /*4ed0*/  LDC R140, c[0x0][0x3d8] ;  /* 0x0000f600ff8c7b82 */ /* 0x000e260000000800 */
[----:B------:R-:W-:-:S02]  /*4ee0*/  IADD3 R230, P4, PT, R2, R132, RZ ;  /* 0x0000008402e67210 */ /* 0x000fc40007f9e0ff */
[-C--:B------:R-:W-:Y:S01]  /*4ef0*/  IADD3 R232, P5, PT, R134, R132.reuse, RZ ;  /* 0x0000008486e87210 */ /* 0x080fe20007fbe0ff */
[----:B------:R-:W-:Y:S01]  /*4f00*/  STL [R1+0x2b0], R238 ;  /* 0x0002b0ee01007387 */ /* 0x000fe20000100800 */
[----:B-1----:R-:W-:Y:S01]  /*4f10*/  IMAD R138, R144, 0x19, RZ ;  /* 0x00000019908a7824 */ /* 0x002fe200078e02ff */
[-C--:B------:R-:W-:Y:S01]  /*4f20*/  LEA.HI.X.SX32 R231, R2, R133.reuse, 0x1, P4 ;  /* 0x0000008502e77211 */ /* 0x080fe200020f0eff */
[----:B------:R-:W-:Y:S01]  /*4f30*/  IMAD R2, R141, 0x1a, RZ ;  /* 0x0000001a8d027824 */ /* 0x000fe200078e02ff */
[-C--:B------:R-:W-:Y:S01]  /*4f40*/  LEA.HI.X.SX32 R233, R134, R133.reuse, 0x1, P5 ;  /* 0x0000008586e97211 */ /* 0x080fe200028f0eff */
[----:B------:R-:W1:Y:S01]  /*4f50*/  LDC R144, c[0x0][0x3d8] ;  /* 0x0000f600ff907b82 */ /* 0x000e620000000800 */
[CC--:B------:R-:W-:Y:S01]  /*4f60*/  IADD3 R226, P4, PT, R138.reuse, R132.reuse, RZ ;  /* 0x000000848ae27210 */ /* 0x0c0fe20007f9e0ff */
[----:B------:R-:W-:Y:S03]  /*4f70*/  STL [R1+0x2ac], R239 ;  /* 0x0002acef01007387 */ /* 0x000fe60000100800 */
[----:B------:R-:W-:Y:S01]  /*4f80*/  LEA.HI.X.SX32 R227, R138, R133, 0x1, P4 ;  /* 0x000000858ae37211 */ /* 0x000fe200020f0eff */
[----:B------:R-:W3:Y:S01]  /*4f90*/  @P2 LDG.E.U8 R162, desc[UR28][R230.64] ;  /* 0x0000001ce6a22981 */ /* 0x000ee2000c1e1100 */
[----:B------:R-:W-:-:S02]  /*4fa0*/  IADD3 R224, P4, PT, R2, R132, RZ ;  /* 0x0000008402e07210 */ /* 0x000fc40007f9e0ff */
[-C--:B------:R-:W-:Y:S01]  /*4fb0*/  IADD3 R228, P5, PT, R139, R132.reuse, RZ ;  /* 0x000000848be47210 */ /* 0x080fe20007fbe0ff */
[----:B------:R-:W-:Y:S01]  /*4fc0*/  STL [R1+0x2b8], R236 ;  /* 0x0002b8ec01007387 */ /* 0x000fe20000100800 */
[-C--:B------:R-:W-:Y:S01]  /*4fd0*/  LEA.HI.X.SX32 R225, R2, R133.reuse, 0x1, P4 ;  /* 0x0000008502e17211 */ /* 0x080fe200020f0eff */
[----:B------:R-:W-:Y:S01]  /*4fe0*/  IMAD R2, R145, 0x1c, RZ ;  /* 0x0000001c91027824 */ /* 0x000fe200078e02ff */
[-C--:B------:R-:W-:Y:S01]  /*4ff0*/  LEA.HI.X.SX32 R229, R139, R133.reuse, 0x1, P5 ;  /* 0x000000858be57211 */ /* 0x080fe200028f0eff */
[----:B0-----:R-:W-:Y:S01]  /*5000*/  IMAD R138, R140, 0x1b, RZ ;  /* 0x0000001b8c8a7824 */ /* 0x001fe200078e02ff */
[----:B------:R-:W0:Y:S01]  /*5010*/  LDC R139, c[0x0][0x3d8] ;  /* 0x0000f600ff8b7b82 */ /* 0x000e220000000800 */
[----:B------:R-:W-:Y:S01]  /*5020*/  STL [R1+0x2b4], R237 ;  /* 0x0002b4ed01007387 */ /* 0x000fe20000100800 */
[C---:B------:R-:W-:Y:S02]  /*5030*/  IADD3 R220, P4, PT, R2.reuse, R132, RZ ;  /* 0x0000008402dc7210 */ /* 0x040fe40007f9e0ff */
[----:B------:R-:W-:Y:S01]  /*5040*/  PRMT R141, RZ, 0x7610, R141 ;  /* 0x00007610ff8d7816 */ /* 0x000fe2000000008d */
[----:B------:R-:W3:Y:S01]  /*5050*/  @P2 LDG.E.U8 R244, desc[UR28][R224.64] ;  /* 0x0000001ce0f42981 */ /* 0x000ee2000c1e1100 */
[----:B------:R-:W-:-:S02]  /*5060*/  LEA.HI.X.SX32 R221, R2, R133, 0x1, P4 ;  /* 0x0000008502dd7211 */ /* 0x000fc400020f0eff */
[----:B------:R-:W0:Y:S01]  /*5070*/  LDC R140, c[0x0][0x3d8] ;  /* 0x0000f600ff8c7b82 */ /* 0x000e220000000800 */
[----:B------:R-:W-:Y:S01]  /*5080*/  PRMT R134, RZ, 0x7610, R134 ;  /* 0x00007610ff867816 */ /* 0x000fe20000000086 */
[----:B------:R-:W3:Y:S04]  /*5090*/  @P2 LDG.E.U8 R146, desc[UR28][R226.64] ;  /* 0x0000001ce2922981 */ /* 0x000ee8000c1e1100 */
[----:B------:R-:W3:Y:S01]  /*50a0*/  @P2 LDG.E.U8 R149, desc[UR28][R220.64] ;  /* 0x0000001cdc952981 */ /* 0x000ee2000c1e1100 */
[C---:B------:R-:W-:Y:S01]  /*50b0*/  IADD3 R222, P5, PT, R138.reuse, R132, RZ ;  /* 0x000000848ade7210 */ /* 0x040fe20007fbe0ff */
[----:B------:R-:W1:Y:S02]  /*50c0*/  LDC R145, c[0x0][0x3d8] ;  /* 0x0000f600ff917b82 */ /* 0x000e640000000800 */
[----:B------:R-:W-:Y:S01]  /*50d0*/  STL [R1+0x2c0], R234 ;  /* 0x0002c0ea01007387 */ /* 0x000fe20000100800 */
[----:B------:R-:W-:-:S03]  /*50e0*/  LEA.HI.X.SX32 R223, R138, R133, 0x1, P5 ;  /* 0x000000858adf7211 */ /* 0x000fc600028f0eff */
[----:B------:R-:W-:Y:S01]  /*50f0*/  STL [R1+0x2bc], R235 ;  /* 0x0002bceb01007387 */ /* 0x000fe20000100800 */
[----:B------:R-:W-:Y:S02]  /*5100*/  SHF.L.U32 R138, R148, 0x5, RZ ;  /* 0x00000005948a7819 */ /* 0x000fe400000006ff */
[----:B------:R-:W1:Y:S01]  /*5110*/  LDC R148, c[0x0][0x3d8] ;  /* 0x0000f600ff947b82 */ /* 0x000e620000000800 */
[----:B------:R-:W-:Y:S04]  /*5120*/  STL [R1+0x2c8], R232 ;  /* 0x0002c8e801007387 */ /* 0x000fe80000100800 */
[----:B------:R-:W-:Y:S04]  /*5130*/  STL [R1+0x2c4], R233 ;  /* 0x0002c4e901007387 */ /* 0x000fe80000100800 */
[----:B------:R-:W-:Y:S01]  /*5140*/  STL [R1+0x2d0], R230 ;  /* 0x0002d0e601007387 */ /* 0x000fe20000100800 */
[----:B------:R-:W-:-:S03]  /*5150*/  IADD3 R218, P5, PT, R138, R132, RZ ;  /* 0x000000848ada7210 */ /* 0x000fc60007fbe0ff */
[----:B------:R-:W-:Y:S04]  /*5160*/  STL [R1+0x2cc], R231 ;  /* 0x0002cce701007387 */ /* 0x000fe80000100800 */
[----:B------:R-:W-:Y:S04]  /*5170*/  STL [R1+0x2d8], R228 ;  /* 0x0002d8e401007387 */ /* 0x000fe80000100800 */
[----:B------:R-:W-:Y:S04]  /*5180*/  STL [R1+0x2d4], R229 ;  /* 0x0002d4e501007387 */ /* 0x000fe80000100800 */
[----:B------:R-:W-:Y:S01]  /*5190*/  STL [R1+0x2e0], R226 ;  /* 0x0002e0e201007387 */ /* 0x000fe20000100800 */
[----:B------:R-:W-:-:S03]  /*51a0*/  LEA.HI.X.SX32 R219, R138, R133, 0x1, P5 ;  /* 0x000000858adb7211 */ /* 0x000fc600028f0eff */
[----:B------:R-:W-:Y:S04]  /*51b0*/  STL [R1+0x2dc], R227 ;  /* 0x0002dce301007387 */ /* 0x000fe80000100800 */
[----:B------:R-:W-:Y:S01]  /*51c0*/  STL [R1+0x2e8], R224 ;  /* 0x0002e8e001007387 */ /* 0x000fe20000100800 */
[----:B0-----:R-:W-:-:S03]  /*51d0*/  IMAD R2, R139, 0x21, RZ ;  /* 0x000000218b027824 */ /* 0x001fc600078e02ff */
[----:B------:R-:W-:Y:S04]  /*51e0*/  STL [R1+0x2e4], R225 ;  /* 0x0002e4e101007387 */ /* 0x000fe80000100800 */
[----:B------:R-:W-:Y:S04]  /*51f0*/  STL [R1+0x2f0], R222 ;  /* 0x0002f0de01007387 */ /* 0x000fe80000100800 */
[----:B------:R-:W-:Y:S04]  /*5200*/  STL [R1+0x2ec], R223 ;  /* 0x0002ecdf01007387 */ /* 0x000fe80000100800 */
[----:B------:R-:W-:Y:S04]  /*5210*/  STL [R1+0x2f8], R220 ;  /* 0x0002f8dc01007387 */ /* 0x000fe80000100800 */
[----:B------:R-:W-:Y:S01]  /*5220*/  STL [R1+0x2f4], R221 ;  /* 0x0002f4dd01007387 */ /* 0x000fe20000100800 */
[----:B------:R-:W-:-:S03]  /*5230*/  IADD3 R216, P4, PT, R2, R132, RZ ;  /* 0x0000008402d87210 */ /* 0x000fc60007f9e0ff */
[----:B------:R-:W-:Y:S01]  /*5240*/  STL [R1+0x300], R218 ;  /* 0x000300da01007387 */ /* 0x000fe20000100800 */
[----:B-1----:R-:W-:Y:S01]  /*5250*/  IMAD R139, R144, 0x23, RZ ;  /* 0x00000023908b7824 */ /* 0x002fe200078e02ff */
[-C--:B------:R-:W-:Y:S01]  /*5260*/  LEA.HI.X.SX32 R217, R2, R133.reuse, 0x1, P4 ;  /* 0x0000008502d97211 */ /* 0x080fe200020f0eff */
[----:B------:R-:W-:Y:S01]  /*5270*/  IMAD R138, R140, 0x22, RZ ;  /* 0x000000228c8a7824 */ /* 0x000fe200078e02ff */
[----:B------:R-:W-:Y:S01]  /*5280*/  STL [R1+0x2fc], R219 ;  /* 0x0002fcdb01007387 */ /* 0x000fe20000100800 */
[----:B------:R-:W0:Y:S01]  /*5290*/  LDC R144, c[0x0][0x3d8] ;  /* 0x0000f600ff907b82 */ /* 0x000e220000000800 */
[C---:B------:R-:W-:Y:S01]  /*52a0*/  IADD3 R212, P4, PT, R139.reuse, R132, RZ ;  /* 0x000000848bd47210 */ /* 0x040fe20007f9e0ff */
[----:B------:R-:W-:Y:S01]  /*52b0*/  IMAD R2, R148, 0x24, RZ ;  /* 0x0000002494027824 */ /* 0x000fe200078e02ff */
[----:B------:R1:W4:Y:S02]  /*52c0*/  @P2 LDG.E.U8 R141, desc[UR28][R218.64] ;  /* 0x0000001cda8d2981 */ /* 0x000324000c1e1100 */
[----:B------:R-:W-:-:S02]  /*52d0*/  LEA.HI.X.SX32 R213, R139, R133, 0x1, P4 ;  /* 0x000000858bd57211 */ /* 0x000fc400020f0eff */
[----:B------:R0:W4:Y:S01]  /*52e0*/  @P2 LDG.E.U8 R154, desc[UR28][R216.64] ;  /* 0x0000001cd89a2981 */ /* 0x000122000c1e1100 */
[----:B------:R-:W1:Y:S01]  /*52f0*/  LDC R139, c[0x0][0x3d8] ;  /* 0x0000f600ff8b7b82 */ /* 0x000e620000000800 */
[-C--:B------:R-:W-:Y:S02]  /*5300*/  IADD3 R214, P5, PT, R138, R132.reuse, RZ ;  /* 0x000000848ad67210 */ /* 0x080fe40007fbe0ff */
[-C--:B------:R-:W-:Y:S01]  /*5310*/  IADD3 R210, P4, PT, R2, R132.reuse, RZ ;  /* 0x0000008402d27210 */ /* 0x080fe20007f9e0ff */
[----:B------:R-:W4:Y:S01]  /*5320*/  @P2 LDG.E.U8 R163, desc[UR28][R222.64] ;  /* 0x0000001cdea32981 */ /* 0x000f22000c1e1100 */
[-C--:B------:R-:W-:Y:S01]  /*5330*/  LEA.HI.X.SX32 R215, R138, R133.reuse, 0x1, P5 ;  /* 0x000000858ad77211 */ /* 0x080fe200028f0eff */
[----:B------:R-:W-:Y:S02]  /*5340*/  IMAD R138, R145, 0x28, RZ ;  /* 0x00000028918a7824 */ /* 0x000fe400078e02ff */
[----:B------:R-:W1:Y:S01]  /*5350*/  LDC R145, c[0x0][0x3d8] ;  /* 0x0000f600ff917b82 */ /* 0x000e620000000800 */
[----:B------:R-:W-:Y:S01]  /*5360*/  LEA.HI.X.SX32 R211, R2, R133, 0x1, P4 ;  /* 0x0000008502d37211 */ /* 0x000fe200020f0eff */
[----:B------:R0:W4:Y:S01]  /*5370*/  @P2 LDG.E.U8 R243, desc[UR28][R214.64] ;  /* 0x0000001cd6f32981 */ /* 0x000122000c1e1100 */
[----:B------:R-:W-:-:S03]  /*5380*/  IADD3 R208, P5, PT, R138, R132, RZ ;  /* 0x000000848ad07210 */ /* 0x000fc60007fbe0ff */
[----:B------:R0:W4:Y:S02]  /*5390*/  @P2 LDG.E.U8 R164, desc[UR28][R212.64] ;  /* 0x0000001cd4a42981 */ /* 0x000124000c1e1100 */
[----:B------:R-:W1:Y:S01]  /*53a0*/  LDC R148, c[0x0][0x3d8] ;  /* 0x0000f600ff947b82 */ /* 0x000e620000000800 */
[-C--:B------:R-:W-:Y:S01]  /*53b0*/  LEA.HI.X.SX32 R209, R138, R133.reuse, 0x1, P5 ;  /* 0x000000858ad17211 */ /* 0x080fe200028f0eff */
[----:B--2---:R-:W-:Y:S01]  /*53c0*/  IMAD R138, R150, 0x2a, RZ ;  /* 0x0000002a968a7824 */ /* 0x004fe200078e02ff */
[----:B------:R-:W2:Y:S04]  /*53d0*/  @P2 LDG.E.U8 R166, desc[UR28][R210.64] ;  /* 0x0000001cd2a62981 */ /* 0x000ea8000c1e1100 */
[C---:B------:R-:W-:Y:S01]  /*53e0*/  IADD3 R204, P5, PT, R138.reuse, R132, RZ ;  /* 0x000000848acc7210 */ /* 0x040fe20007fbe0ff */
[----:B------:R0:W2:Y:S03]  /*53f0*/  @P2 LDG.E.U8 R134, desc[UR28][R228.64] ;  /* 0x0000001ce4862981 */ /* 0x0000a6000c1e1100 */
[----:B------:R-:W-:Y:S01]  /*5400*/  LEA.HI.X.SX32 R205, R138, R133, 0x1, P5 ;  /* 0x000000858acd7211 */ /* 0x000fe200028f0eff */
[----:B0-----:R-:W-:Y:S01]  /*5410*/  IMAD R138, R144, 0x2c, RZ ;  /* 0x0000002c908a7824 */ /* 0x001fe200078e02ff */
[----:B------:R0:W2:Y:S01]  /*5420*/  @P2 LDG.E.U8 R252, desc[UR28][R232.64] ;  /* 0x0000001ce8fc2981 */ /* 0x0000a2000c1e1100 */
[----:B------:R-:W0:Y:S03]  /*5430*/  LDC R144, c[0x0][0x3d8] ;  /* 0x0000f600ff907b82 */ /* 0x000e260000000800 */
[----:B------:R0:W2:Y:S04]  /*5440*/  @P2 LDG.E.U8 R245, desc[UR28][R234.64] ;  /* 0x0000001ceaf52981 */ /* 0x0000a8000c1e1100 */
[----:B---3--:R3:W-:Y:S02]  /*5450*/  STL [R1+0xc0], R149 ;  /* 0x0000c09501007387 */ /* 0x0087e40000100800 */
[----:B---3--:R-:W3:Y:S02]  /*5460*/  LDC R149, c[0x0][0x3d8] ;  /* 0x0000f600ff957b82 */ /* 0x008ee40000000800 */
[----:B---3--:R-:W-:-:S06]  /*5470*/  IMAD R2, R149, 0x29, RZ ;  /* 0x0000002995027824 */ /* 0x008fcc00078e02ff */
[----:B------:R-:W3:Y:S01]  /*5480*/  LDC R149, c[0x0][0x3d8] ;  /* 0x0000f600ff957b82 */ /* 0x000ee20000000800 */
[----:B------:R-:W-:-:S04]  /*5490*/  IADD3 R206, P4, PT, R2, R132, RZ ;  /* 0x0000008402ce7210 */ /* 0x000fc80007f9e0ff */
[----:B------:R-:W-:Y:S01]  /*54a0*/  LEA.HI.X.SX32 R207, R2, R133, 0x1, P4 ;  /* 0x0000008502cf7211 */ /* 0x000fe200020f0eff */
[----:B-1----:R-:W-:-:S05]  /*54b0*/  IMAD R2, R139, 0x2b, RZ ;  /* 0x0000002b8b027824 */ /* 0x002fca00078e02ff */
[----:B------:R-:W-:-:S04]  /*54c0*/  IADD3 R202, P4, PT, R2, R132, RZ ;  /* 0x0000008402ca7210 */ /* 0x000fc80007f9e0ff */
[-C--:B------:R-:W-:Y:S01]  /*54d0*/  LEA.HI.X.SX32 R203, R2, R133.reuse, 0x1, P4 ;  /* 0x0000008502cb7211 */ /* 0x080fe200020f0eff */
[----:B------:R-:W-:Y:S01]  /*54e0*/  IMAD R2, R145, 0x30, RZ ;  /* 0x0000003091027824 */ /* 0x000fe200078e02ff */
[CC--:B------:R-:W-:Y:S01]  /*54f0*/  IADD3 R200, P4, PT, R138.reuse, R132.reuse, RZ ;  /* 0x000000848ac87210 */ /* 0x0c0fe20007f9e0ff */
[----:B------:R-:W1:Y:S01]  /*5500*/  LDC R145, c[0x0][0x3d8] ;  /* 0x0000f600ff917b82 */ /* 0x000e620000000800 */
[----:B------:R-:W-:Y:S02]  /*5510*/  STL [R1+0x308], R216 ;  /* 0x000308d801007387 */ /* 0x000fe40000100800 */
[----:B------:R-:W-:Y:S01]  /*5520*/  LEA.HI.X.SX32 R201, R138, R133, 0x1, P4 ;  /* 0x000000858ac97211 */ /* 0x000fe200020f0eff */
[----:B------:R-:W-:Y:S01]  /*5530*/  IMAD R138, R148, 0x31, RZ ;  /* 0x00000031948a7824 */ /* 0x000fe200078e02ff */
[----:B------:R-:W-:Y:S01]  /*5540*/  PRMT R135, RZ, 0x7610, R135 ;  /* 0x00007610ff877816 */ /* 0x000fe20000000087 */
[----:B------:R-:W2:Y:S02]  /*5550*/  @P2 LDG.E.U8 R153, desc[UR28][R202.64] ;  /* 0x0000001cca992981 */ /* 0x000ea4000c1e1100 */
[----:B------:R-:W4:Y:S01]  /*5560*/  LDC R148, c[0x0][0x3d8] ;  /* 0x0000f600ff947b82 */ /* 0x000f220000000800 */
[----:B------:R-:W-:-:S02]  /*5570*/  IADD3 R198, P5, PT, R2, R132, RZ ;  /* 0x0000008402c67210 */ /* 0x000fc40007fbe0ff */
[-C--:B------:R-:W-:Y:S01]  /*5580*/  IADD3 R196, P4, PT, R138, R132.reuse, RZ ;  /* 0x000000848ac47210 */ /* 0x080fe20007f9e0ff */
[----:B------:R0:W-:Y:S01]  /*5590*/  STL [R1+0x304], R217 ;  /* 0x000304d901007387 */ /* 0x0001e20000100800 */
[-C--:B------:R-:W-:Y:S01]  /*55a0*/  LEA.HI.X.SX32 R199, R2, R133.reuse, 0x1, P5 ;  /* 0x0000008502c77211 */ /* 0x080fe200028f0eff */
[----:B---3--:R-:W-:Y:S01]  /*55b0*/  IMAD R2, R149, 0x32, RZ ;  /* 0x0000003295027824 */ /* 0x008fe200078e02ff */
[----:B------:R-:W-:Y:S01]  /*55c0*/  LEA.HI.X.SX32 R197, R138, R133, 0x1, P4 ;  /* 0x000000858ac57211 */ /* 0x000fe200020f0eff */
[----:B0-----:R-:W-:Y:S01]  /*55d0*/  IMAD R138, R144, 0x33, RZ ;  /* 0x00000033908a7824 */ /* 0x001fe200078e02ff */
[----:B------:R0:W3:Y:S01]  /*55e0*/  @P2 LDG.E.U8 R135, desc[UR28][R238.64] ;  /* 0x0000001cee872981 */ /* 0x0000e2000c1e1100 */
[----:B------:R-:W0:Y:S01]  /*55f0*/  LDC R144, c[0x0][0x3d8] ;  /* 0x0000f600ff907b82 */ /* 0x000e220000000800 */
[----:B------:R-:W-:-:S04]  /*5600*/  IADD3 R194, P4, PT, R2, R132, RZ ;  /* 0x0000008402c27210 */ /* 0x000fc80007f9e0ff */
[-C--:B------:R-:W-:Y:S01]  /*5610*/  LEA.HI.X.SX32 R195, R2, R133.reuse, 0x1, P4 ;  /* 0x0000008502c37211 */ /* 0x080fe200020f0eff */
[----:B-1----:R-:W-:Y:S01]  /*5620*/  IMAD R2, R145, 0x34, RZ ;  /* 0x0000003491027824 */ /* 0x002fe200078e02ff */
[C---:B------:R-:W-:Y:S01]  /*5630*/  IADD3 R192, P4, PT, R138.reuse, R132, RZ ;  /* 0x000000848ac07210 */ /* 0x040fe20007f9e0ff */
[----:B------:R-:W1:Y:S03]  /*5640*/  LDC R145, c[0x0][0x3d8] ;  /* 0x0000f600ff917b82 */ /* 0x000e660000000800 */
[----:B------:R-:W-:Y:S01]  /*5650*/  LEA.HI.X.SX32 R193, R138, R133, 0x1, P4 ;  /* 0x000000858ac17211 */ /* 0x000fe200020f0eff */
[----:B----4-:R-:W-:-:S04]  /*5660*/  IMAD R138, R148, 0x38, RZ ;  /* 0x00000038948a7824 */ /* 0x010fc800078e02ff */
[----:B------:R-:W4:Y:S01]  /*5670*/  LDC R148, c[0x0][0x3d8] ;  /* 0x0000f600ff947b82 */ /* 0x000f220000000800 */
[CC--:B------:R-:W-:Y:S01]  /*5680*/  IADD3 R190, P4, PT, R2.reuse, R132.reuse, RZ ;  /* 0x0000008402be7210 */ /* 0x0c0fe20007f9e0ff */
[----:B------:R0:W-:Y:S03]  /*5690*/  STL [R1+0x310], R214 ;  /* 0x000310d601007387 */ /* 0x0001e60000100800 */
[----:B------:R-:W-:Y:S01]  /*56a0*/  LEA.HI.X.SX32 R191, R2, R133, 0x1, P4 ;  /* 0x0000008502bf7211 */ /* 0x000fe200020f0eff */
[----:B------:R-:W2:Y:S01]  /*56b0*/  @P2 LDG.E.U8 R152, desc[UR28][R192.64] ;  /* 0x0000001cc0982981 */ /* 0x000ea2000c1e1100 */
[----:B------:R-:W-:Y:S01]  /*56c0*/  IADD3 R188, P4, PT, R138, R132, RZ ;  /* 0x000000848abc7210 */ /* 0x000fe20007f9e0ff */
[----:B0-----:R-:W-:-:S03]  /*56d0*/  IMAD R2, R144, 0x39, RZ ;  /* 0x0000003990027824 */ /* 0x001fc600078e02ff */
[----:B------:R-:W-:Y:S02]  /*56e0*/  LEA.HI.X.SX32 R189, R138, R133, 0x1, P4 ;  /* 0x000000858abd7211 */ /* 0x000fe400020f0eff */
[----:B------:R-:W-:Y:S01]  /*56f0*/  IADD3 R186, P4, PT, R2, R132, RZ ;  /* 0x0000008402ba7210 */ /* 0x000fe20007f9e0ff */
[----:B-1----:R-:W-:-:S03]  /*5700*/  IMAD R144, R145, 0x3a, RZ ;  /* 0x0000003a91907824 */ /* 0x002fc600078e02ff */
[----:B------:R-:W-:Y:S02]  /*5710*/  LEA.HI.X.SX32 R187, R2, R133, 0x1, P4 ;  /* 0x0000008502bb7211 */ /* 0x000fe400020f0eff */
[----:B------:R-:W-:Y:S01]  /*5720*/  IADD3 R184, P4, PT, R144, R132, RZ ;  /* 0x0000008490b87210 */ /* 0x000fe20007f9e0ff */
[----:B----4-:R-:W-:-:S03]  /*5730*/  IMAD R2, R148, 0x3b, RZ ;  /* 0x0000003b94027824 */ /* 0x010fc600078e02ff */
[----:B------:R-:W-:Y:S02]  /*5740*/  LEA.HI.X.SX32 R185, R144, R133, 0x1, P4 ;  /* 0x0000008590b97211 */ /* 0x000fe400020f0eff */
[----:B------:R-:W-:-:S04]  /*5750*/  IADD3 R182, P4, PT, R2, R132, RZ ;  /* 0x0000008402b67210 */ /* 0x000fc80007f9e0ff */
[----:B------:R-:W-:Y:S01]  /*5760*/  LEA.HI.X.SX32 R183, R2, R133, 0x1, P4 ;  /* 0x0000008502b77211 */ /* 0x000fe200020f0eff */
[----:B------:R-:W-:-:S05]  /*5770*/  FMUL R2, R131, UR6 ;  /* 0x0000000683027c20 */ /* 0x000fca0008400000 */
[----:B------:R-:W-:Y:S02]  /*5780*/  FMNMX3 R0, R0, -INF , R2, !PT ;  /* 0xff80000000007876 */ /* 0x000fe40007800002 */
[----:B------:R-:W0:Y:S03]  /*5790*/  LDC R2, c[0x0][0x3d8] ;  /* 0x0000f600ff027b82 */ /* 0x000e260000000800 */
[--C-:B------:R-:W-:Y:S01]  /*57a0*/  FFMA R5, R5, UR6, -R0.reuse ;  /* 0x0000000605057c23 */ /* 0x100fe20008000800 */
[--C-:B------:R-:W-:Y:S01]  /*57b0*/  FFMA R4, R4, UR6, -R0.reuse ;  /* 0x0000000604047c23 */ /* 0x100fe20008000800 */
[--C-:B------:R-:W-:Y:S02]  /*57c0*/  FFMA R6, R6, UR6, -R0.reuse ;  /* 0x0000000606067c23 */ /* 0x100fe40008000800 */
[----:B------:R-:W-:Y:S01]  /*57d0*/  FMUL R5, R5, 1.4426950216293334961 ;  /* 0x3fb8aa3b05057820 */ /* 0x000fe20000400000 */
[----:B------:R-:W-:Y:S01]  /*57e0*/  FMUL R4, R4, 1.4426950216293334961 ;  /* 0x3fb8aa3b04047820 */ /* 0x000fe20000400000 */
[----:B------:R-:W-:-:S02]  /*57f0*/  FFMA R7, R7, UR6, -R0 ;  /* 0x0000000607077c23 */ /* 0x000fc40008000800 */
[----:B------:R1:W-:Y:S02]  /*5800*/  MUFU.EX2 R218, R5 ;  /* 0x0000000500da7308 */ /* 0x0003e40000000800 */
[----:B-1----:R-:W-:-:S06]  /*5810*/  FMUL R5, R6, 1.4426950216293334961 ;  /* 0x3fb8aa3b06057820 */ /* 0x002fcc0000400000 */
[----:B------:R1:W4:Y:S01]  /*5820*/  MUFU.EX2 R217, R4 ;  /* 0x0000000400d97308 */ /* 0x0003220000000800 */
[----:B0-----:R-:W-:Y:S02]  /*5830*/  IMAD R2, R2, 0x3c, RZ ;  /* 0x0000003c02027824 */ /* 0x001fe400078e02ff */
[----:B-1----:R-:W-:-:S05]  /*5840*/  FMUL R4, R7, 1.4426950216293334961 ;  /* 0x3fb8aa3b07047820 */ /* 0x002fca0000400000 */
[----:B------:R-:W0:Y:S01]  /*5850*/  MUFU.EX2 R5, R5 ;  /* 0x0000000500057308 */ /* 0x000e220000000800 */
[----:B------:R-:W-:-:S07]  /*5860*/  IADD3 R178, P4, PT, R2, R132, RZ ;  /* 0x0000008402b27210 */ /* 0x000fce0007f9e0ff */
[----:B------:R-:W1:Y:S01]  /*5870*/  MUFU.EX2 R4, R4 ;  /* 0x0000000400047308 */ /* 0x000e620000000800 */
[----:B------:R-:W-:Y:S01]  /*5880*/  LEA.HI.X.SX32 R179, R2, R133, 0x1, P4 ;  /* 0x0000008502b37211 */ /* 0x000fe200020f0eff */
[----:B----4-:R-:W-:Y:S01]  /*5890*/  FADD R2, R217, R218 ;  /* 0x000000dad9027221 */ /* 0x010fe20000000000 */
[--C-:B------:R-:W-:Y:S01]  /*58a0*/  FFMA R8, R8, UR6, -R0.reuse ;  /* 0x0000000608087c23 */ /* 0x100fe20008000800 */
[----:B------:R-:W-:Y:S02]  /*58b0*/  FFMA R9, R9, UR6, -R0 ;  /* 0x0000000609097c23 */ /* 0x000fe40008000800 */
[----:B0-----:R-:W-:Y:S01]  /*58c0*/  FADD R2, R5, R2 ;  /* 0x0000000205027221 */ /* 0x001fe20000000000 */
[----:B------:R-:W-:Y:S01]  /*58d0*/  FMUL R8, R8, 1.4426950216293334961 ;  /* 0x3fb8aa3b08087820 */ /* 0x000fe20000400000 */
[----:B------:R-:W-:Y:S01]  /*58e0*/  FFMA R10, R10, UR6, -R0 ;  /* 0x000000060a0a7c23 */ /* 0x000fe20008000800 */
[----:B------:R-:W-:Y:S01]  /*58f0*/  FMUL R9, R9, 1.4426950216293334961 ;  /* 0x3fb8aa3b09097820 */ /* 0x000fe20000400000 */
[C---:B-1----:R-:W-:Y:S01]  /*5900*/  F2FP.SATFINITE.E4M3.F32.PACK_AB_MERGE_C R216, R4.reuse, R5, RZ ;  /* 0x0000000504d8723e */ /* 0x042fe200048070ff */
[----:B------:R-:W-:Y:S01]  /*5910*/  FADD R2, R4, R2 ;  /* 0x0000000204027221 */ /* 0x000fe20000000000 */
[----:B------:R-:W-:Y:S01]  /*5920*/  IMAD R4, R158, 0xd, RZ ;  /* 0x0000000d9e047824 */ /* 0x000fe200078e02ff */
[----:B------:R-:W0:Y:S01]  /*5930*/  MUFU.EX2 R214, R8 ;  /* 0x0000000800d67308 */ /* 0x000e220000000800 */
[----:B------:R-:W-:Y:S01]  /*5940*/  FMUL R5, R10, 1.4426950216293334961 ;  /* 0x3fb8aa3b0a057820 */ /* 0x000fe20000400000 */
[----:B------:R-:W-:-:S02]  /*5950*/  FFMA R11, R11, UR6, -R0 ;  /* 0x000000060b0b7c23 */ /* 0x000fc40008000800 */
[C---:B------:R-:W-:Y:S01]  /*5960*/  IADD3 R180, P4, PT, R4.reuse, R132, RZ ;  /* 0x0000008404b47210 */ /* 0x040fe20007f9e0ff */
[----:B------:R1:W-:Y:S03]  /*5970*/  STL [R1+0x30c], R215 ;  /* 0x00030cd701007387 */ /* 0x0003e60000100800 */
[----:B------:R-:W-:Y:S01]  /*5980*/  LEA.HI.X.SX32 R181, R4, R133, 0x1, P4 ;  /* 0x0000008504b57211 */ /* 0x000fe200020f0eff */
[----:B------:R-:W-:Y:S01]  /*5990*/  FMUL R4, R11, 1.4426950216293334961 ;  /* 0x3fb8aa3b0b047820 */ /* 0x000fe20000400000 */
[----:B------:R-:W-:Y:S01]  /*59a0*/  MUFU.EX2 R5, R5 ;  /* 0x0000000500057308 */ /* 0x000fe20000000800 */
[--C-:B------:R-:W-:Y:S01]  /*59b0*/  FFMA R12, R12, UR6, -R0.reuse ;  /* 0x000000060c0c7c23 */ /* 0x100fe20008000800 */
[--C-:B------:R-:W-:Y:S01]  /*59c0*/  FFMA R13, R13, UR6, -R0.reuse ;  /* 0x000000060d0d7c23 */ /* 0x100fe20008000800 */
[--C-:B------:R-:W-:Y:S01]  /*59d0*/  FFMA R14, R14, UR6, -R0.reuse ;  /* 0x000000060e0e7c23 */ /* 0x100fe20008000800 */
[--C-:B------:R-:W-:Y:S01]  /*59e0*/  FFMA R15, R15, UR6, -R0.reuse ;  /* 0x000000060f0f7c23 */ /* 0x100fe20008000800 */
[--C-:B------:R-:W-:Y:S01]  /*59f0*/  FFMA R16, R16, UR6, -R0.reuse ;  /* 0x0000000610107c23 */ /* 0x100fe20008000800 */
[--C-:B------:R-:W-:Y:S01]  /*5a00*/  FFMA R17, R17, UR6, -R0.reuse ;  /* 0x0000000611117c23 */ /* 0x100fe20008000800 */
[----:B------:R-:W-:Y:S01]  /*5a10*/  FFMA R18, R18, UR6, -R0 ;  /* 0x0000000612127c23 */ /* 0x000fe20008000800 */
[----:B-1----:R-:W1:Y:S01]  /*5a20*/  MUFU.EX2 R215, R9 ;  /* 0x0000000900d77308 */ /* 0x002e620000000800 */
[----:B------:R-:W-:Y:S01]  /*5a30*/  FMUL R12, R12, 1.4426950216293334961 ;  /* 0x3fb8aa3b0c0c7820 */ /* 0x000fe20000400000 */
[----:B------:R-:W-:Y:S01]  /*5a40*/  FMUL R13, R13, 1.4426950216293334961 ;  /* 0x3fb8aa3b0d0d7820 */ /* 0x000fe20000400000 */
[----:B0-----:R-:W-:Y:S01]  /*5a50*/  FADD R2, R214, R2 ;  /* 0x00000002d6027221 */ /* 0x001fe20000000000 */
[----:B------:R-:W-:Y:S01]  /*5a60*/  FFMA R19, R19, UR6, -R0 ;  /* 0x0000000613137c23 */ /* 0x000fe20008000800 */
[----:B------:R-:W0:Y:S03]  /*5a70*/  LDC R8, c[0x0][0x3d8] ;  /* 0x0000f600ff087b82 */ /* 0x000e260000000800 */
[----:B------:R-:W4:Y:S01]  /*5a80*/  MUFU.EX2 R4, R4 ;  /* 0x0000000400047308 */ /* 0x000f220000000800 */
[----:B------:R-:W-:Y:S01]  /*5a90*/  FMUL R7, R14, 1.4426950216293334961 ;  /* 0x3fb8aa3b0e077820 */ /* 0x000fe20000400000 */
[----:B------:R-:W-:-:S06]  /*5aa0*/  FMUL R6, R15, 1.4426950216293334961 ;  /* 0x3fb8aa3b0f067820 */ /* 0x000fcc0000400000 */
[----:B------:R-:W4:Y:S01]  /*5ab0*/  MUFU.EX2 R220, R12 ;  /* 0x0000000c00dc7308 */ /* 0x000f220000000800 */
[----:B-1----:R-:W-:-:S07]  /*5ac0*/  FADD R2, R215, R2 ;  /* 0x00000002d7027221 */ /* 0x002fce0000000000 */
[----:B------:R-:W1:Y:S01]  /*5ad0*/  MUFU.EX2 R221, R13 ;  /* 0x0000000d00dd7308 */ /* 0x000e620000000800 */
[----:B------:R-:W-:Y:S01]  /*5ae0*/  FADD R2, R5, R2 ;  /* 0x0000000205027221 */ /* 0x000fe20000000000 */
[----:B------:R-:W-:-:S06]  /*5af0*/  FMUL R16, R16, 1.4426950216293334961 ;  /* 0x3fb8aa3b10107820 */ /* 0x000fcc0000400000 */
[----:B------:R-:W0:Y:S01]  /*5b00*/  MUFU.EX2 R7, R7 ;  /* 0x0000000700077308 */ /* 0x000e220000000800 */
[----:B----4-:R-:W-:Y:S01]  /*5b10*/  FADD R2, R4, R2 ;  /* 0x0000000204027221 */ /* 0x010fe20000000000 */
[----:B------:R-:W-:Y:S01]  /*5b20*/  STL [R1+0x324], R212 ;  /* 0x000324d401007387 */ /* 0x000fe20000100800 */
[----:B------:R-:W-:-:S05]  /*5b30*/  FMUL R17, R17, 1.4426950216293334961 ;  /* 0x3fb8aa3b11117820 */ /* 0x000fca0000400000 */
[----:B------:R-:W4:Y:S01]  /*5b40*/  MUFU.EX2 R6, R6 ;  /* 0x0000000600067308 */ /* 0x000f220000000800 */
[----:B------:R1:W-:Y:S01]  /*5b50*/  STL [R1+0x314], R213 ;  /* 0x000314d501007387 */ /* 0x0003e20000100800 */
[----:B------:R-:W-:-:S06]  /*5b60*/  FADD R2, R220, R2 ;  /* 0x00000002dc027221 */ /* 0x000fcc0000000000 */
[----:B------:R-:W4:Y:S01]  /*5b70*/  MUFU.EX2 R223, R16 ;  /* 0x0000001000df7308 */ /* 0x000f220000000800 */
[----:B-1----:R-:W-:Y:S01]  /*5b80*/  F2FP.SATFINITE.E4M3.F32.PACK_AB_MERGE_C R213, R4, R5, RZ ;  /* 0x0000000504d5723e */ /* 0x002fe200048070ff */
[----:B------:R-:W-:Y:S01]  /*5b90*/  FMUL R5, R18, 1.4426950216293334961 ;  /* 0x3fb8aa3b12057820 */ /* 0x000fe20000400000 */
[----:B------:R-:W-:Y:S01]  /*5ba0*/  FMUL R4, R19, 1.4426950216293334961 ;  /* 0x3fb8aa3b13047820 */ /* 0x000fe20000400000 */
[----:B------:R-:W-:-:S04]  /*5bb0*/  FADD R2, R221, R2 ;  /* 0x00000002dd027221 */ /* 0x000fc80000000000 */
[----:B------:R-:W1:Y:S01]  /*5bc0*/  MUFU.EX2 R224, R17 ;  /* 0x0000001100e07308 */ /* 0x000e620000000800 */
[----:B0-----:R-:W-:-:S07]  /*5bd0*/  FADD R2, R7, R2 ;  /* 0x0000000207027221 */ /* 0x001fce0000000000 */
[----:B------:R-:W0:Y:S01]  /*5be0*/  MUFU.EX2 R5, R5 ;  /* 0x0000000500057308 */ /* 0x000e220000000800 */
[----:B----4-:R-:W-:-:S07]  /*5bf0*/  FADD R2, R6, R2 ;  /* 0x0000000206027221 */ /* 0x010fce0000000000 */
[----:B------:R-:W4:Y:S01]  /*5c00*/  MUFU.EX2 R4, R4 ;  /* 0x0000000400047308 */ /* 0x000f220000000800 */
[----:B------:R-:W-:Y:S01]  /*5c10*/  FFMA R20, R20, UR6, -R0 ;  /* 0x0000000614147c23 */ /* 0x000fe20008000800 */
[----:B------:R-:W-:Y:S01]  /*5c20*/  FADD R2, R223, R2 ;  /* 0x00000002df027221 */ /* 0x000fe20000000000 */
[----:B------:R-:W-:Y:S02]  /*5c30*/  FFMA R21, R21, UR6, -R0 ;  /* 0x0000000615157c23 */ /* 0x000fe40008000800 */
[----:B------:R-:W-:Y:S01]  /*5c40*/  FMUL R20, R20, 1.4426950216293334961 ;  /* 0x3fb8aa3b14147820 */ /* 0x000fe20000400000 */
[----:B-1----:R-:W-:Y:S01]  /*5c50*/  FADD R2, R224, R2 ;  /* 0x00000002e0027221 */ /* 0x002fe20000000000 */
[----:B------:R-:W-:Y:S01]  /*5c60*/  FFMA R22, R22, UR6, -R0 ;  /* 0x0000000616167c23 */ /* 0x000fe20008000800 */
[----:B------:R-:W-:Y:S01]  /*5c70*/  FMUL R21, R21, 1.4426950216293334961 ;  /* 0x3fb8aa3b15157820 */ /* 0x000fe20000400000 */
[----:B------:R-:W1:Y:S01]  /*5c80*/  MUFU.EX2 R229, R20 ;  /* 0x0000001400e57308 */ /* 0x000e620000000800 */
[----:B0-----:R-:W-:Y:S01]  /*5c90*/  FADD R2, R5, R2 ;  /* 0x0000000205027221 */ /* 0x001fe20000000000 */
[----:B------:R-:W-:Y:S01]  /*5ca0*/  FFMA R23, R23, UR6, -R0 ;  /* 0x0000000617177c23 */ /* 0x000fe20008000800 */
[----:B----4-:R-:W-:Y:S01]  /*5cb0*/  F2FP.SATFINITE.E4M3.F32.PACK_AB_MERGE_C R222, R4, R5, RZ ;  /* 0x0000000504de723e */ /* 0x010fe200048070ff */
[----:B------:R-:W-:-:S04]  /*5cc0*/  FMUL R5, R22, 1.4426950216293334961 ;  /* 0x3fb8aa3b16057820 */ /* 0x000fc80000400000 */
[----:B------:R-:W0:Y:S01]  /*5cd0*/  MUFU.EX2 R230, R21 ;  /* 0x0000001500e67308 */ /* 0x000e220000000800 */
[----:B------:R-:W-:Y:S01]  /*5ce0*/  FADD R2, R4, R2 ;  /* 0x0000000204027221 */ /* 0x000fe20000000000 */
[----:B------:R-:W-:Y:S01]  /*5cf0*/  FMUL R4, R23, 1.4426950216293334961 ;  /* 0x3fb8aa3b17047820 */ /* 0x000fe20000400000 */
[----:B------:R-:W-:Y:S01]  /*5d00*/  FFMA R24, R24, UR6, -R0 ;  /* 0x0000000618187c23 */ /* 0x000fe20008000800 */
[----:B------:R-:W-:-:S04]  /*5d10*/  F2FP.SATFINITE.E4M3.F32.PACK_AB_MERGE_C R219, R6, R7, RZ ;  /* 0x0000000706db723e */ /* 0x000fc800048070ff */
[----:B------:R-:W4:Y:S01]  /*5d20*/  MUFU.EX2 R5, R5 ;  /* 0x0000000500057308 */ /* 0x000f220000000800 */
[----:B------:R-:W-:Y:S02]  /*5d30*/  IMAD R6, R8, 0x15, RZ ;  /* 0x0000001508067824 */ /* 0x000fe400078e02ff */
[----:B------:R-:W-:Y:S01]  /*5d40*/  FMUL R24, R24, 1.4426950216293334961 ;  /* 0x3fb8aa3b18187820 */ /* 0x000fe20000400000 */
[--C-:B------:R-:W-:Y:S01]  /*5d50*/  FFMA R25, R25, UR6, -R0.reuse ;  /* 0x0000000619197c23 */ /* 0x100fe20008000800 */
[----:B------:R-:W-:Y:S01]  /*5d60*/  FFMA R26, R26, UR6, -R0 ;  /* 0x000000061a1a7c23 */ /* 0x000fe20008000800 */
[----:B-1----:R-:W-:Y:S02]  /*5d70*/  FADD R2, R229, R2 ;  /* 0x00000002e5027221 */ /* 0x002fe40000000000 */
[----:B------:R-:W1:Y:S01]  /*5d80*/  MUFU.EX2 R4, R4 ;  /* 0x0000000400047308 */ /* 0x000e620000000800 */
[----:B------:R-:W-:Y:S01]  /*5d90*/  FMUL R25, R25, 1.4426950216293334961 ;  /* 0x3fb8aa3b19197820 */ /* 0x000fe20000400000 */
[----:B------:R-:W-:Y:S01]  /*5da0*/  IADD3 R176, P4, PT, R6, R132, RZ ;  /* 0x0000008406b07210 */ /* 0x000fe20007f9e0ff */
[----:B------:R-:W-:Y:S01]  /*5db0*/  FMUL R7, R26, 1.4426950216293334961 ;  /* 0x3fb8aa3b1a077820 */ /* 0x000fe20000400000 */
[--C-:B------:R-:W-:Y:S01]  /*5dc0*/  FFMA R27, R27, UR6, -R0.reuse ;  /* 0x000000061b1b7c23 */ /* 0x100fe20008000800 */
[--C-:B------:R-:W-:Y:S01]  /*5dd0*/  FFMA R28, R28, UR6, -R0.reuse ;  /* 0x000000061c1c7c23 */ /* 0x100fe20008000800 */
[--C-:B------:R-:W-:Y:S01]  /*5de0*/  FFMA R29, R29, UR6, -R0.reuse ;  /* 0x000000061d1d7c23 */ /* 0x100fe20008000800 */
[----:B------:R-:W-:Y:S01]  /*5df0*/  FFMA R30, R30, UR6, -R0 ;  /* 0x000000061e1e7c23 */ /* 0x000fe20008000800 */
[----:B------:R-:W1:Y:S01]  /*5e00*/  MUFU.EX2 R226, R24 ;  /* 0x0000001800e27308 */ /* 0x000e620000000800 */
[----:B------:R-:W-:Y:S01]  /*5e10*/  LEA.HI.X.SX32 R177, R6, R133, 0x1, P4 ;  /* 0x0000008506b17211 */ /* 0x000fe200020f0eff */
[----:B0-----:R-:W-:Y:S01]  /*5e20*/  FADD R2, R230, R2 ;  /* 0x00000002e6027221 */ /* 0x001fe20000000000 */
[----:B------:R-:W-:Y:S01]  /*5e30*/  FMUL R6, R27, 1.4426950216293334961 ;  /* 0x3fb8aa3b1b067820 */ /* 0x000fe20000400000 */
[----:B------:R-:W-:Y:S01]  /*5e40*/  FFMA R31, R31, UR6, -R0 ;  /* 0x000000061f1f7c23 */ /* 0x000fe20008000800 */
[----:B------:R-:W0:Y:S03]  /*5e50*/  LDC R8, c[0x0][0x3d8] ;  /* 0x0000f600ff087b82 */ /* 0x000e260000000800 */
[----:B------:R-:W2:Y:S01]  /*5e60*/  MUFU.EX2 R227, R25 ;  /* 0x0000001900e37308 */ /* 0x000ea20000000800 */
[----:B----4-:R-:W-:Y:S01]  /*5e70*/  FADD R2, R5, R2 ;  /* 0x0000000205027221 */ /* 0x010fe20000000000 */
[----:B------:R-:W-:-:S06]  /*5e80*/  FMUL R28, R28, 1.4426950216293334961 ;  /* 0x3fb8aa3b1c1c7820 */ /* 0x000fcc0000400000 */
[----:B------:R-:W4:Y:S01]  /*5e90*/  MUFU.EX2 R7, R7 ;  /* 0x0000000700077308 */ /* 0x000f220000000800 */
[C---:B-1----:R-:W-:Y:S01]  /*5ea0*/  FADD R2, R4.reuse, R2 ;  /* 0x0000000204027221 */ /* 0x042fe20000000000 */
[----:B------:R-:W-:Y:S01]  /*5eb0*/  FMUL R29, R29, 1.4426950216293334961 ;  /* 0x3fb8aa3b1d1d7820 */ /* 0x000fe20000400000 */
[----:B------:R-:W-:-:S05]  /*5ec0*/  F2FP.SATFINITE.E4M3.F32.PACK_AB_MERGE_C R228, R4, R5, RZ ;  /* 0x0000000504e4723e */ /* 0x000fca00048070ff */
[----:B------:R-:W1:Y:S01]  /*5ed0*/  MUFU.EX2 R6, R6 ;  /* 0x0000000600067308 */ /* 0x000e620000000800 */
[----:B------:R-:W-:Y:S01]  /*5ee0*/  FADD R2, R226, R2 ;  /* 0x00000002e2027221 */ /* 0x000fe20000000000 */
[----:B------:R-:W-:Y:S01]  /*5ef0*/  FMUL R5, R30, 1.4426950216293334961 ;  /* 0x3fb8aa3b1e057820 */ /* 0x000fe20000400000 */
[----:B------:R-:W-:-:S05]  /*5f00*/  FMUL R4, R31, 1.4426950216293334961 ;  /* 0x3fb8aa3b1f047820 */ /* 0x000fca0000400000 */
[----:B------:R-:W0:Y:S01]  /*5f10*/  MUFU.EX2 R232, R28 ;  /* 0x0000001c00e87308 */ /* 0x000e220000000800 */
[----:B--2---:R-:W-:-:S07]  /*5f20*/  FADD R2, R227, R2 ;  /* 0x00000002e3027221 */ /* 0x004fce0000000000 */
[----:B------:R-:W2:Y:S01]  /*5f30*/  MUFU.EX2 R233, R29 ;  /* 0x0000001d00e97308 */ /* 0x000ea20000000800 */
[----:B----4-:R-:W-:-:S07]  /*5f40*/  FADD R2, R7, R2 ;  /* 0x0000000207027221 */ /* 0x010fce0000000000 */
[----:B------:R-:W4:Y:S01]  /*5f50*/  MUFU.EX2 R5, R5 ;  /* 0x0000000500057308 */ /* 0x000f220000000800 */
[----:B-1----:R-:W-:-:S07]  /*5f60*/  FADD R2, R6, R2 ;  /* 0x0000000206027221 */ /* 0x002fce0000000000 */
[----:B------:R-:W1:Y:S01]  /*5f70*/  MUFU.EX2 R4, R4 ;  /* 0x0000000400047308 */ /* 0x000e620000000800 */
[----:B------:R-:W-:Y:S01]  /*5f80*/  FFMA R32, R32, UR6, -R0 ;  /* 0x0000000620207c23 */ /* 0x000fe20008000800 */
[----:B0-----:R-:W-:Y:S01]  /*5f90*/  FADD R2, R232, R2 ;  /* 0x00000002e8027221 */ /* 0x001fe20000000000 */
[----:B------:R-:W-:Y:S02]  /*5fa0*/  FFMA R33, R33, UR6, -R0 ;  /* 0x0000000621217c23 */ /* 0x000fe40008000800 */
[----:B------:R-:W-:Y:S01]  /*5fb0*/  FMUL R32, R32, 1.4426950216293334961 ;  /* 0x3fb8aa3b20207820 */ /* 0x000fe20000400000 */
[----:B--2---:R-:W-:Y:S01]  /*5fc0*/  FADD R2, R233, R2 ;  /* 0x00000002e9027221 */ /* 0x004fe20000000000 */
[----:B------:R-:W-:Y:S01]  /*5fd0*/  FFMA R34, R34, UR6, -R0 ;  /* 0x0000000622227c23 */ /* 0x000fe20008000800 */
[----:B------:R-:W-:Y:S01]  /*5fe0*/  FMUL R33, R33, 1.4426950216293334961 ;  /* 0x3fb8aa3b21217820 */ /* 0x000fe20000400000 */
[----:B------:R-:W0:Y:S01]  /*5ff0*/  MUFU.EX2 R235, R32 ;  /* 0x0000002000eb7308 */ /* 0x000e220000000800 */
[----:B----4-:R-:W-:Y:S01]  /*6000*/  FADD R2, R5, R2 ;  /* 0x0000000205027221 */ /* 0x010fe20000000000 */
[----:B------:R-:W-:Y:S01]  /*6010*/  FFMA R35, R35, UR6, -R0 ;  /* 0x0000000623237c23 */ /* 0x000fe20008000800 */
[----:B-1----:R-:W-:Y:S01]  /*6020*/  F2FP.SATFINITE.E4M3.F32.PACK_AB_MERGE_C R231, R4, R5, RZ ;  /* 0x0000000504e7723e */ /* 0x002fe200048070ff */
[----:B------:R-:W-:-:S04]  /*6030*/  FMUL R5, R34, 1.4426950216293334961 ;  /* 0x3fb8aa3b22057820 */ /* 0x000fc80000400000 */
[----:B------:R-:W1:Y:S01]  /*6040*/  MUFU.EX2 R236, R33 ;  /* 0x0000002100ec7308 */ /* 0x000e620000000800 */
[----:B------:R-:W-:Y:S01]  /*6050*/  FADD R2, R4, R2 ;  /* 0x0000000204027221 */ /* 0x000fe20000000000 */
[----:B------:R-:W-:Y:S01]  /*6060*/  FMUL R4, R35, 1.4426950216293334961 ;  /* 0x3fb8aa3b23047820 */ /* 0x000fe20000400000 */
[----:B------:R-:W-:Y:S01]  /*6070*/  FFMA R36, R36, UR6, -R0 ;  /* 0x0000000624247c23 */ /* 0x000fe20008000800 */
[----:B------:R-:W-:-:S04]  /*6080*/  F2FP.SATFINITE.E4M3.F32.PACK_AB_MERGE_C R225, R6, R7, RZ ;  /* 0x0000000706e1723e */ /* 0x000fc800048070ff */
[----:B------:R-:W2:Y:S01]  /*6090*/  MUFU.EX2 R5, R5 ;  /* 0x0000000500057308 */ /* 0x000ea20000000800 */
[----:B------:R-:W-:Y:S02]  /*60a0*/  IMAD R6, R8, 0x1d, RZ ;  /* 0x0000001d08067824 */ /* 0x000fe400078e02ff */
[----:B------:R-:W-:Y:S01]  /*60b0*/  FMUL R36, R36, 1.4426950216293334961 ;  /* 0x3fb8aa3b24247820 */ /* 0x000fe20000400000 */
[--C-:B------:R-:W-:Y:S01]  /*60c0*/  FFMA R37, R37, UR6, -R0.reuse ;  /* 0x0000000625257c23 */ /* 0x100fe20008000800 */
[----:B------:R-:W-:Y:S01]  /*60d0*/  FFMA R38, R38, UR6, -R0 ;  /* 0x0000000626267c23 */ /* 0x000fe20008000800 */
[----:B0-----:R-:W-:Y:S02]  /*60e0*/  FADD R2, R235, R2 ;  /* 0x00000002eb027221 */ /* 0x001fe40000000000 */
[----:B------:R-:W0:Y:S01]  /*60f0*/  MUFU.EX2 R4, R4 ;  /* 0x0000000400047308 */ /* 0x000e220000000800 */
[----:B------:R-:W-:Y:S01]  /*6100*/  FMUL R37, R37, 1.4426950216293334961 ;  /* 0x3fb8aa3b25257820 */ /* 0x000fe20000400000 */
[----:B------:R-:W-:Y:S01]  /*6110*/  IADD3 R174, P4, PT, R6, R132, RZ ;  /* 0x0000008406ae7210 */ /* 0x000fe20007f9e0ff */
[----:B------:R-:W-:Y:S01]  /*6120*/  FMUL R7, R38, 1.4426950216293334961 ;  /* 0x3fb8aa3b26077820 */ /* 0x000fe20000400000 */
[--C-:B------:R-:W-:Y:S01]  /*6130*/  FFMA R39, R39, UR6, -R0.reuse ;  /* 0x0000000627277c23 */ /* 0x100fe20008000800 */
[--C-:B------:R-:W-:Y:S01]  /*6140*/  FFMA R40, R40, UR6, -R0.reuse ;  /* 0x0000000628287c23 */ /* 0x100fe20008000800 */
[--C-:B------:R-:W-:Y:S01]  /*6150*/  FFMA R41, R41, UR6, -R0.reuse ;  /* 0x0000000629297c23 */ /* 0x100fe20008000800 */
[----:B------:R-:W-:Y:S01]  /*6160*/  FFMA R42, R42, UR6, -R0 ;  /* 0x000000062a2a7c23 */ /* 0x000fe20008000800 */
[----:B------:R-:W4:Y:S01]  /*6170*/  MUFU.EX2 R241, R36 ;  /* 0x0000002400f17308 */ /* 0x000f220000000800 */
[----:B------:R-:W-:Y:S01]  /*6180*/  LEA.HI.X.SX32 R175, R6, R133, 0x1, P4 ;  /* 0x0000008506af7211 */ /* 0x000fe200020f0eff */
[----:B-1----:R-:W-:Y:S01]  /*6190*/  FADD R2, R236, R2 ;  /* 0x00000002ec027221 */ /* 0x002fe20000000000 */
[----:B------:R-:W-:Y:S01]  /*61a0*/  FMUL R6, R39, 1.4426950216293334961 ;  /* 0x3fb8aa3b27067820 */ /* 0x000fe20000400000 */
[----:B------:R-:W-:Y:S01]  /*61b0*/  FFMA R43, R43, UR6, -R0 ;  /* 0x000000062b2b7c23 */ /* 0x000fe20008000800 */
[----:B------:R-:W1:Y:S03]  /*61c0*/  LDC R8, c[0x0][0x3d8] ;  /* 0x0000f600ff087b82 */ /* 0x000e660000000800 */
[----:B------:R-:W3:Y:S01]  /*61d0*/  MUFU.EX2 R250, R37 ;  /* 0x0000002500fa7308 */ /* 0x000ee20000000800 */
[----:B--2---:R-:W-:Y:S01]  /*61e0*/  FADD R2, R5, R2 ;  /* 0x0000000205027221 */ /* 0x004fe20000000000 */
[----:B------:R-:W-:-:S06]  /*61f0*/  FMUL R40, R40, 1.4426950216293334961 ;  /* 0x3fb8aa3b28287820 */ /* 0x000fcc0000400000 */
[----:B------:R-:W2:Y:S01]  /*6200*/  MUFU.EX2 R7, R7 ;  /* 0x0000000700077308 */ /* 0x000ea20000000800 */
[C---:B0-----:R-:W-:Y:S01]  /*6210*/  FADD R2, R4.reuse, R2 ;  /* 0x0000000204027221 */ /* 0x041fe20000000000 */
[----:B------:R-:W-:Y:S01]  /*6220*/  FMUL R41, R41, 1.4426950216293334961 ;  /* 0x3fb8aa3b29297820 */ /* 0x000fe20000400000 */
[----:B------:R-:W-:-:S05]  /*6230*/  F2FP.SATFINITE.E4M3.F32.PACK_AB_MERGE_C R234, R4, R5, RZ ;  /* 0x0000000504ea723e */ /* 0x000fca00048070ff */
[----:B------:R-:W0:Y:S01]  /*6240*/  MUFU.EX2 R6, R6 ;  /* 0x0000000600067308 */ /* 0x000e220000000800 */
[----:B----4-:R-:W-:Y:S01]  /*6250*/  FADD R2, R241, R2 ;  /* 0x00000002f1027221 */ /* 0x010fe20000000000 */
[----:B------:R-:W-:Y:S01]  /*6260*/  FMUL R5, R42, 1.4426950216293334961 ;  /* 0x3fb8aa3b2a057820 */ /* 0x000fe20000400000 */
[----:B------:R-:W-:-:S05]  /*6270*/  FMUL R4, R43, 1.4426950216293334961 ;  /* 0x3fb8aa3b2b047820 */ /* 0x000fca0000400000 */
[----:B------:R-:W4:Y:S01]  /*6280*/  MUFU.EX2 R238, R40 ;  /* 0x0000002800ee7308 */ /* 0x000f220000000800 */
[----:B---3--:R-:W-:-:S07]  /*6290*/  FADD R2, R250, R2 ;  /* 0x00000002fa027221 */ /* 0x008fce0000000000 */
[----:B------:R-:W3:Y:S01]  /*62a0*/  MUFU.EX2 R239, R41 ;  /* 0x0000002900ef7308 */ /* 0x000ee20000000800 */
[----:B--2---:R-:W-:-:S07]  /*62b0*/  FADD R2, R7, R2 ;  /* 0x0000000207027221 */ /* 0x004fce0000000000 */
[----:B------:R-:W2:Y:S01]  /*62c0*/  MUFU.EX2 R5, R5 ;  /* 0x0000000500057308 */ /* 0x000ea20000000800 */
[----:B0-----:R-:W-:-:S07]  /*62d0*/  FADD R2, R6, R2 ;  /* 0x0000000206027221 */ /* 0x001fce0000000000 */
[----:B------:R-:W0:Y:S01]  /*62e0*/  MUFU.EX2 R4, R4 ;  /* 0x0000000400047308 */ /* 0x000e220000000800 */
[----:B------:R-:W-:Y:S01]  /*62f0*/  FFMA R44, R44, UR6, -R0 ;  /* 0x000000062c2c7c23 */ /* 0x000fe20008000800 */
[----:B----4-:R-:W-:Y:S01]  /*6300*/  FADD R2, R238, R2 ;  /* 0x00000002ee027221 */ /* 0x010fe20000000000 */
[----:B------:R-:W-:Y:S02]  /*6310*/  FFMA R45, R45, UR6, -R0 ;  /* 0x000000062d2d7c23 */ /* 0x000fe40008000800 */
[----:B------:R-:W-:Y:S01]  /*6320*/  FMUL R44, R44, 1.4426950216293334961 ;  /* 0x3fb8aa3b2c2c7820 */ /* 0x000fe20000400000 */
[----:B---3--:R-:W-:Y:S01]  /*6330*/  FADD R2, R239, R2 ;  /* 0x00000002ef027221 */ /* 0x008fe20000000000 */
[----:B------:R-:W-:Y:S01]  /*6340*/  FFMA R46, R46, UR6, -R0 ;  /* 0x000000062e2e7c23 */ /* 0x000fe20008000800 */
[----:B------:R-:W-:Y:S01]  /*6350*/  FMUL R45, R45, 1.4426950216293334961 ;  /* 0x3fb8aa3b2d2d7820 */ /* 0x000fe20000400000 */
[----:B------:R-:W3:Y:S01]  /*6360*/  MUFU.EX2 R251, R44 ;  /* 0x0000002c00fb7308 */ /* 0x000ee20000000800 */
[----:B--2---:R-:W-:Y:S01]  /*6370*/  FADD R2, R5, R2 ;  /* 0x0000000205027221 */ /* 0x004fe20000000000 */
[----:B------:R-:W-:Y:S01]  /*6380*/  FFMA R47, R47, UR6, -R0 ;  /* 0x000000062f2f7c23 */ /* 0x000fe20008000800 */
[----:B------:R-:W-:-:S02]  /*6390*/  MOV R12, R3 ;  /* 0x00000003000c7202 */ /* 0x000fc40000000f00 */
[----:B0-----:R-:W-:Y:S01]  /*63a0*/  F2FP.SATFINITE.E4M3.F32.PACK_AB_MERGE_C R237, R4, R5, RZ ;  /* 0x0000000504ed723e */ /* 0x001fe200048070ff */
[----:B------:R-:W-:Y:S02]  /*63b0*/  FMUL R5, R46, 1.4426950216293334961 ;  /* 0x3fb8aa3b2e057820 */ /* 0x000fe40000400000 */
[----:B------:R-:W0:Y:S01]  /*63c0*/  MUFU.EX2 R3, R45 ;  /* 0x0000002d00037308 */ /* 0x000e220000000800 */
[----:B------:R-:W-:Y:S01]  /*63d0*/  FADD R2, R4, R2 ;  /* 0x0000000204027221 */ /* 0x000fe20000000000 */
[----:B------:R-:W-:Y:S01]  /*63e0*/  FMUL R4, R47, 1.4426950216293334961 ;  /* 0x3fb8aa3b2f047820 */ /* 0x000fe20000400000 */
[--C-:B------:R-:W-:Y:S01]  /*63f0*/  FFMA R48, R48, UR6, -R0.reuse ;  /* 0x0000000630307c23 */ /* 0x100fe20008000800 */
[----:B------:R-:W-:Y:S01]  /*6400*/  FFMA R49, R49, UR6, -R0 ;  /* 0x0000000631317c23 */ /* 0x000fe20008000800 */
[----:B------:R-:W-:-:S03]  /*6410*/  F2FP.SATFINITE.E4M3.F32.PACK_AB_MERGE_C R240, R6, R7, RZ ;  /* 0x0000000706f0723e */ /* 0x000fc600048070ff */
[----:B------:R-:W2:Y:S01]  /*6420*/  MUFU.EX2 R5, R5 ;  /* 0x0000000500057308 */ /* 0x000ea20000000800 */
[----:B------:R-:W-:Y:S01]  /*6430*/  FMUL R48, R48, 1.4426950216293334961 ;  /* 0x3fb8aa3b30307820 */ /* 0x000fe20000400000 */
[----:B-1----:R-:W-:Y:S02]  /*6440*/  IMAD R6, R8, 0x25, RZ ;  /* 0x0000002508067824 */ /* 0x002fe400078e02ff */
[----:B------:R-:W-:Y:S01]  /*6450*/  FMUL R49, R49, 1.4426950216293334961 ;  /* 0x3fb8aa3b31317820 */ /* 0x000fe20000400000 */
[----:B------:R-:W-:Y:S01]  /*6460*/  FFMA R50, R50, UR6, -R0 ;  /* 0x0000000632327c23 */ /* 0x000fe20008000800 */
[----:B---3--:R-:W-:Y:S01]  /*6470*/  FADD R2, R251, R2 ;  /* 0x00000002fb027221 */ /* 0x008fe20000000000 */
[----:B------:R-:W-:Y:S01]  /*6480*/  FFMA R51, R51, UR6, -R0 ;  /* 0x0000000633337c23 */ /* 0x000fe20008000800 */
[----:B------:R-:W1:Y:S01]  /*6490*/  MUFU.EX2 R4, R4 ;  /* 0x0000000400047308 */ /* 0x000e620000000800 */
[----:B------:R-:W-:Y:S01]  /*64a0*/  IADD3 R172, P4, PT, R6, R132, RZ ;  /* 0x0000008406ac7210 */ /* 0x000fe20007f9e0ff */
[----:B------:R-:W-:Y:S01]  /*64b0*/  FMUL R7, R50, 1.4426950216293334961 ;  /* 0x3fb8aa3b32077820 */ /* 0x000fe20000400000 */
[----:B0-----:R-:W-:Y:S01]  /*64c0*/  FADD R2, R3, R2 ;  /* 0x0000000203027221 */ /* 0x001fe20000000000 */
[----:B------:R-:W-:-:S04]  /*64d0*/  FFMA R52, R52, UR6, -R0 ;  /* 0x0000000634347c23 */ /* 0x000fc80008000800 */
[----:B------:R-:W0:Y:S01]  /*64e0*/  MUFU.EX2 R48, R48 ;  /* 0x0000003000307308 */ /* 0x000e220000000800 */
[----:B------:R-:W-:Y:S01]  /*64f0*/  LEA.HI.X.SX32 R173, R6, R133, 0x1, P4 ;  /* 0x0000008506ad7211 */ /* 0x000fe200020f0eff */
[----:B------:R-:W-:Y:S01]  /*6500*/  FMUL R6, R51, 1.4426950216293334961 ;  /* 0x3fb8aa3b33067820 */ /* 0x000fe20000400000 */
[----:B--2---:R-:W-:Y:S01]  /*6510*/  FADD R2, R5, R2 ;  /* 0x0000000205027221 */ /* 0x004fe20000000000 */
[--C-:B------:R-:W-:Y:S01]  /*6520*/  FFMA R53, R53, UR6, -R0.reuse ;  /* 0x0000000635357c23 */ /* 0x100fe20008000800 */
[--C-:B------:R-:W-:Y:S01]  /*6530*/  FFMA R54, R54, UR6, -R0.reuse ;  /* 0x0000000636367c23 */ /* 0x100fe20008000800 */
[----:B------:R-:W-:Y:S01]  /*6540*/  FFMA R55, R55, UR6, -R0 ;  /* 0x0000000637377c23 */ /* 0x000fe20008000800 */
[----:B------:R-:W2:Y:S01]  /*6550*/  LDC R8, c[0x0][0x3d8] ;  /* 0x0000f600ff087b82 */ /* 0x000ea20000000800 */
[----:B------:R-:W3:Y:S01]  /*6560*/  MUFU.EX2 R49, R49 ;  /* 0x0000003100317308 */ /* 0x000ee20000000800 */
[----:B------:R-:W-:Y:S01]  /*6570*/  FMUL R52, R52, 1.4426950216293334961 ;  /* 0x3fb8aa3b34347820 */ /* 0x000fe20000400000 */
[----:B-1----:R-:W-:-:S06]  /*6580*/  FADD R2, R4, R2 ;  /* 0x0000000204027221 */ /* 0x002fcc0000000000 */
[----:B------:R-:W1:Y:S01]  /*6590*/  MUFU.EX2 R7, R7 ;  /* 0x0000000700077308 */ /* 0x000e620000000800 */
[----:B------:R-:W-:Y:S01]  /*65a0*/  FMUL R53, R53, 1.4426950216293334961 ;  /* 0x3fb8aa3b35357820 */ /* 0x000fe20000400000 */
[----:B------:R-:W-:Y:S01]  /*65b0*/  F2FP.SATFINITE.E4M3.F32.PACK_AB_MERGE_C R46, R4, R5, RZ ;  /* 0x00000005042e723e */ /* 0x000fe200048070ff */
[----:B0-----:R-:W-:-:S05]  /*65c0*/  FADD R2, R48, R2 ;  /* 0x0000000230027221 */ /* 0x001fca0000000000 */
[----:B------:R-:W0:Y:S01]  /*65d0*/  MUFU.EX2 R6, R6 ;  /* 0x0000000600067308 */ /* 0x000e220000000800 */
[----:B------:R-:W-:Y:S01]  /*65e0*/  FMUL R5, R54, 1.4426950216293334961 ;  /* 0x3fb8aa3b36057820 */ /* 0x000fe20000400000 */
[----:B------:R-:W-:Y:S01]  /*65f0*/  FMUL R4, R55, 1.4426950216293334961 ;  /* 0x3fb8aa3b37047820 */ /* 0x000fe20000400000 */
[----:B---3--:R-:W-:-:S05]  /*6600*/  FADD R2, R49, R2 ;  /* 0x0000000231027221 */ /* 0x008fca0000000000 */
[----:B------:R-:W3:Y:S01]  /*6610*/  MUFU.EX2 R52, R52 ;  /* 0x0000003400347308 */ /* 0x000ee20000000800 */
[----:B-1----:R-:W-:-:S07]  /*6620*/  FADD R2, R7, R2 ;  /* 0x0000000207027221 */ /* 0x002fce0000000000 */
[----:B------:R-:W1:Y:S01]  /*6630*/  MUFU.EX2 R53, R53 ;  /* 0x0000003500357308 */ /* 0x000e620000000800 */
[----:B0-----:R-:W-:Y:S01]  /*6640*/  FADD R2, R6, R2 ;  /* 0x0000000206027221 */ /* 0x001fe20000000000 */
[----:B------:R-:W-:-:S06]  /*6650*/  FFMA R56, R56, UR6, -R0 ;  /* 0x0000000638387c23 */ /* 0x000fcc0008000800 */
[----:B------:R-:W0:Y:S08]  /*6660*/  MUFU.EX2 R5, R5 ;  /* 0x0000000500057308 */ /* 0x000e300000000800 */
[----:B------:R-:W4:Y:S01]  /*6670*/  MUFU.EX2 R4, R4 ;  /* 0x0000000400047308 */ /* 0x000f220000000800 */
[----:B---3--:R-:W-:Y:S01]  /*6680*/  FADD R2, R52, R2 ;  /* 0x0000000234027221 */ /* 0x008fe20000000000 */
[----:B------:R-:W-:Y:S01]  /*6690*/  FMUL R56, R56, 1.4426950216293334961 ;  /* 0x3fb8aa3b38387820 */ /* 0x000fe20000400000 */
[--C-:B------:R-:W-:Y:S01]  /*66a0*/  FFMA R57, R57, UR6, -R0.reuse ;  /* 0x0000000639397c23 */ /* 0x100fe20008000800 */
[----:B------:R-:W-:Y:S01]  /*66b0*/  FFMA R58, R58, UR6, -R0 ;  /* 0x000000063a3a7c23 */ /* 0x000fe20008000800 */
[----:B-1----:R-:W-:-:S02]  /*66c0*/  FADD R2, R53, R2 ;  /* 0x0000000235027221 */ /* 0x002fc40000000000 */
[----:B------:R-:W-:Y:S01]  /*66d0*/  FMUL R57, R57, 1.4426950216293334961 ;  /* 0x3fb8aa3b39397820 */ /* 0x000fe20000400000 */
[----:B------:R-:W1:Y:S01]  /*66e0*/  MUFU.EX2 R56, R56 ;  /* 0x0000003800387308 */ /* 0x000e620000000800 */
[----:B0-----:R-:W-:Y:S01]  /*66f0*/  FADD R2, R5, R2 ;  /* 0x0000000205027221 */ /* 0x001fe20000000000 */
[--C-:B------:R-:W-:Y:S01]  /*6700*/  FFMA R59, R59, UR6, -R0.reuse ;  /* 0x000000063b3b7c23 */ /* 0x100fe20008000800 */
[----:B------:R-:W-:Y:S01]  /*6710*/  FFMA R60, R60, UR6, -R0 ;  /* 0x000000063c3c7c23 */ /* 0x000fe20008000800 */
[----:B----4-:R-:W-:Y:S01]  /*6720*/  F2FP.SATFINITE.E4M3.F32.PACK_AB_MERGE_C R44, R4, R5, RZ ;  /* 0x00000005042c723e */ /* 0x010fe200048070ff */
[----:B------:R-:W-:-:S03]  /*6730*/  FMUL R5, R58, 1.4426950216293334961 ;  /* 0x3fb8aa3b3a057820 */ /* 0x000fc60000400000 */
[----:B------:R-:W0:Y:S01]  /*6740*/  MUFU.EX2 R57, R57 ;  /* 0x0000003900397308 */ /* 0x000e220000000800 */
[----:B------:R-:W-:Y:S01]  /*6750*/  FADD R2, R4, R2 ;  /* 0x0000000204027221 */ /* 0x000fe20000000000 */
[----:B------:R-:W-:Y:S01]  /*6760*/  FMUL R4, R59, 1.4426950216293334961 ;  /* 0x3fb8aa3b3b047820 */ /* 0x000fe20000400000 */
[----:B------:R-:W-:Y:S01]  /*6770*/  FMUL R60, R60, 1.4426950216293334961 ;  /* 0x3fb8aa3b3c3c7820 */ /* 0x000fe20000400000 */
[----:B------:R-:W-:Y:S01]  /*6780*/  FFMA R61, R61, UR6, -R0 ;  /* 0x000000063d3d7c23 */ /* 0x000fe20008000800 */
[----:B------:R-:W-:-:S03]  /*6790*/  F2FP.SATFINITE.E4M3.F32.PACK_AB_MERGE_C R45, R6, R7, RZ ;  /* 0x00000007062d723e */ /* 0x000fc600048070ff */
[----:B------:R-:W3:Y:S01]  /*67a0*/  MUFU.EX2 R5, R5 ;  /* 0x0000000500057308 */ /* 0x000ee20000000800 */
[----:B--2---:R-:W-:Y:S02]  /*67b0*/  IMAD R6, R8, 0x2d, RZ ;  /* 0x0000002d08067824 */ /* 0x004fe400078e02ff */
[----:B------:R-:W-:Y:S01]  /*67c0*/  FMUL R61, R61, 1.4426950216293334961 ;  /* 0x3fb8aa3b3d3d7820 */ /* 0x000fe20000400000 */
[----:B------:R-:W-:Y:S01]  /*67d0*/  FFMA R62, R62, UR6, -R0 ;  /* 0x000000063e3e7c23 */ /* 0x000fe20008000800 */
[----:B-1----:R-:W-:Y:S01]  /*67e0*/  FADD R2, R56, R2 ;  /* 0x0000000238027221 */ /* 0x002fe20000000000 */
[----:B------:R-:W-:Y:S02]  /*67f0*/  FFMA R63, R63, UR6, -R0 ;  /* 0x000000063f3f7c23 */ /* 0x000fe40008000800 */
        /* <DEDUP_REMOVED lines=8> */
[----:B---3--:R-:W-:Y:S01]  /*6880*/  FADD R2, R5, R2 ;  /* 0x0000000205027221 */ /* 0x008fe20000000000 */
        /* <DEDUP_REMOVED lines=18> */
[----:B0-----:R-:W-:-:S07]  /*69b0*/  FADD R2, R6, R2 ;  /* 0x0000000206027221 */ /* 0x001fce0000000000 */
[----:B------:R-:W0:Y:S08]  /*69c0*/  MUFU.EX2 R5, R5 ;  /* 0x0000000500057308 */ /* 0x000e300000000800 */
[----:B------:R-:W4:Y:S01]  /*69d0*/  MUFU.EX2 R4, R4 ;  /* 0x0000000400047308 */ /* 0x000f220000000800 */
[----:B------:R-:W-:Y:S01]  /*69e0*/  FFMA R68, R68, UR6, -R0 ;  /* 0x0000000644447c23 */ /* 0x000fe20008000800 */
[----:B---3--:R-:W-:Y:S01]  /*69f0*/  FADD R2, R64, R2 ;  /* 0x0000000240027221 */ /* 0x008fe20000000000 */
[----:B------:R-:W-:-:S02]  /*6a00*/  FFMA R69, R69, UR6, -R0 ;  /* 0x0000000645457c23 */ /* 0x000fc40008000800 */
[----:B------:R-:W-:Y:S01]  /*6a10*/  FMUL R68, R68, 1.4426950216293334961 ;  /* 0x3fb8aa3b44447820 */ /* 0x000fe20000400000 */
[----:B-1----:R-:W-:Y:S01]  /*6a20*/  FADD R2, R65, R2 ;  /* 0x0000000241027221 */ /* 0x002fe20000000000 */
[----:B------:R-:W-:Y:S01]  /*6a30*/  FMUL R69, R69, 1.4426950216293334961 ;  /* 0x3fb8aa3b45457820 */ /* 0x000fe20000400000 */
[----:B------:R-:W-:Y:S01]  /*6a40*/  FFMA R70, R70, UR6, -R0 ;  /* 0x0000000646467c23 */ /* 0x000fe20008000800 */
        /* <DEDUP_REMOVED lines=13> */
[----:B------:R-:W-:Y:S01]  /*6b20*/  PRMT R140, RZ, 0x7610, R140 ;  /* 0x00007610ff8c7816 */ /* 0x000fe2000000008c */
[----:B--2---:R-:W-:Y:S01]  /*6b30*/  IMAD R6, R8, 0x35, RZ ;  /* 0x0000003508067824 */ /* 0x004fe200078e02ff */
[----:B------:R-:W-:Y:S01]  /*6b40*/  PRMT R139, RZ, 0x7610, R139 ;  /* 0x00007610ff8b7816 */ /* 0x000fe2000000008b */
[----:B------:R-:W-:Y:S01]  /*6b50*/  FMUL R73, R73, 1.4426950216293334961 ;  /* 0x3fb8aa3b49497820 */ /* 0x000fe20000400000 */
[----:B------:R-:W-:Y:S01]  /*6b60*/  PRMT R145, RZ, 0x7610, R145 ;  /* 0x00007610ff917816 */ /* 0x000fe20000000091 */
[----:B------:R-:W-:Y:S02]  /*6b70*/  FFMA R74, R74, UR6, -R0 ;  /* 0x000000064a4a7c23 */ /* 0x000fe40008000800 */
[----:B------:R-:W2:Y:S01]  /*6b80*/  MUFU.EX2 R4, R4 ;  /* 0x0000000400047308 */ /* 0x000ea20000000800 */
[----:B------:R-:W-:Y:S01]  /*6b90*/  PRMT R138, RZ, 0x7610, R138 ;  /* 0x00007610ff8a7816 */ /* 0x000fe2000000008a */
[----:B-1----:R-:W-:Y:S01]  /*6ba0*/  FADD R2, R43, R2 ;  /* 0x000000022b027221 */ /* 0x002fe20000000000 */
[----:B------:R-:W-:Y:S01]  /*6bb0*/  IADD3 R168, P4, PT, R6, R132, RZ ;  /* 0x0000008406a87210 */ /* 0x000fe20007f9e0ff */
[----:B------:R-:W4:Y:S01]  /*6bc0*/  @P2 LDG.E.U8 R140, desc[UR28][R208.64] ;  /* 0x0000001cd08c2981 */ /* 0x000f22000c1e1100 */
[----:B------:R-:W-:Y:S01]  /*6bd0*/  FMUL R7, R74, 1.4426950216293334961 ;  /* 0x3fb8aa3b4a077820 */ /* 0x000fe20000400000 */
[----:B------:R-:W-:Y:S01]  /*6be0*/  FFMA R75, R75, UR6, -R0 ;  /* 0x000000064b4b7c23 */ /* 0x000fe20008000800 */
[----:B------:R-:W-:Y:S01]  /*6bf0*/  PRMT R151, RZ, 0x7610, R151 ;  /* 0x00007610ff977816 */ /* 0x000fe20000000097 */
[----:B------:R-:W1:Y:S01]  /*6c00*/  MUFU.EX2 R72, R72 ;  /* 0x0000004800487308 */ /* 0x000e620000000800 */
[----:B------:R-:W4:Y:S01]  /*6c10*/  @P2 LDG.E.U8 R139, desc[UR28][R198.64] ;  /* 0x0000001cc68b2981 */ /* 0x000f22000c1e1100 */
[----:B------:R-:W-:Y:S01]  /*6c20*/  PRMT R150, RZ, 0x7610, R150 ;  /* 0x00007610ff967816 */ /* 0x000fe20000000096 */
[----:B0-----:R-:W-:Y:S01]  /*6c30*/  FADD R2, R69, R2 ;  /* 0x0000000245027221 */ /* 0x001fe20000000000 */
[----:B------:R-:W-:Y:S01]  /*6c40*/  PRMT R155, RZ, 0x7610, R155 ;  /* 0x00007610ff9b7816 */ /* 0x000fe2000000009b */
[----:B------:R-:W4:Y:S01]  /*6c50*/  @P2 LDG.E.U8 R145, desc[UR28][R182.64] ;  /* 0x0000001cb6912981 */ /* 0x000f22000c1e1100 */
[----:B------:R-:W-:Y:S01]  /*6c60*/  LEA.HI.X.SX32 R169, R6, R133, 0x1, P4 ;  /* 0x0000008506a97211 */ /* 0x000fe200020f0eff */
[----:B------:R-:W-:Y:S01]  /*6c70*/  FFMA R76, R76, UR6, -R0 ;  /* 0x000000064c4c7c23 */ /* 0x000fe20008000800 */
[----:B------:R-:W0:Y:S01]  /*6c80*/  MUFU.EX2 R73, R73 ;  /* 0x0000004900497308 */ /* 0x000e220000000800 */
[----:B------:R-:W4:Y:S01]  /*6c90*/  @P2 LDG.E.U8 R138, desc[UR28][R188.64] ;  /* 0x0000001cbc8a2981 */ /* 0x000f22000c1e1100 */
[----:B------:R-:W-:Y:S01]  /*6ca0*/  FMUL R6, R75, 1.4426950216293334961 ;  /* 0x3fb8aa3b4b067820 */ /* 0x000fe20000400000 */
[----:B---3--:R-:W-:Y:S01]  /*6cb0*/  FADD R2, R5, R2 ;  /* 0x0000000205027221 */ /* 0x008fe20000000000 */
[----:B------:R-:W-:Y:S01]  /*6cc0*/  FMUL R76, R76, 1.4426950216293334961 ;  /* 0x3fb8aa3b4c4c7820 */ /* 0x000fe20000400000 */
[----:B------:R-:W3:Y:S01]  /*6cd0*/  @P2 LDG.E.U8 R151, desc[UR28][R206.64] ;  /* 0x0000001cce972981 */ /* 0x000ee2000c1e1100 */
[----:B------:R-:W-:Y:S01]  /*6ce0*/  FFMA R77, R77, UR6, -R0 ;  /* 0x000000064d4d7c23 */ /* 0x000fe20008000800 */
[----:B------:R-:W0:Y:S01]  /*6cf0*/  LDC R8, c[0x0][0x3d8] ;  /* 0x0000f600ff087b82 */ /* 0x000e220000000800 */
[----:B------:R-:W0:Y:S01]  /*6d00*/  MUFU.EX2 R7, R7 ;  /* 0x0000000700077308 */ /* 0x000e220000000800 */
[----:B------:R-:W3:Y:S01]  /*6d10*/  @P2 LDG.E.U8 R150, desc[UR28][R196.64] ;  /* 0x0000001cc4962981 */ /* 0x000ee2000c1e1100 */
[----:B--2---:R-:W-:Y:S01]  /*6d20*/  FADD R2, R4, R2 ;  /* 0x0000000204027221 */ /* 0x004fe20000000000 */
[----:B------:R-:W-:-:S02]  /*6d30*/  FMUL R77, R77, 1.4426950216293334961 ;  /* 0x3fb8aa3b4d4d7820 */ /* 0x000fc40000400000 */
[----:B------:R-:W2:Y:S01]  /*6d40*/  @P2 LDG.E.U8 R155, desc[UR28][R186.64] ;  /* 0x0000001cba9b2981 */ /* 0x000ea2000c1e1100 */
[----:B------:R-:W-:Y:S02]  /*6d50*/  FFMA R78, R78, UR6, -R0 ;  /* 0x000000064e4e7c23 */ /* 0x000fe40008000800 */
[----:B------:R-:W0:Y:S01]  /*6d60*/  MUFU.EX2 R6, R6 ;  /* 0x0000000600067308 */ /* 0x000e220000000800 */
[----:B------:R-:W-:Y:S01]  /*6d70*/  F2FP.SATFINITE.E4M3.F32.PACK_AB_MERGE_C R39, R4, R5, RZ ;  /* 0x000000050427723e */ /* 0x000fe200048070ff */
[----:B-1----:R-:W-:Y:S01]  /*6d80*/  FADD R2, R72, R2 ;  /* 0x0000000248027221 */ /* 0x002fe20000000000 */
[----:B------:R-:W-:Y:S01]  /*6d90*/  FMUL R5, R78, 1.4426950216293334961 ;  /* 0x3fb8aa3b4e057820 */ /* 0x000fe20000400000 */
[----:B------:R-:W-:-:S04]  /*6da0*/  FFMA R79, R79, UR6, -R0 ;  /* 0x000000064f4f7c23 */ /* 0x000fc80008000800 */
[----:B------:R-:W1:Y:S01]  /*6db0*/  MUFU.EX2 R76, R76 ;  /* 0x0000004c004c7308 */ /* 0x000e620000000800 */
[----:B0-----:R-:W-:Y:S01]  /*6dc0*/  FADD R2, R73, R2 ;  /* 0x0000000249027221 */ /* 0x001fe20000000000 */
[----:B------:R-:W-:Y:S01]  /*6dd0*/  FMUL R4, R79, 1.4426950216293334961 ;  /* 0x3fb8aa3b4f047820 */ /* 0x000fe20000400000 */
[----:B------:R-:W-:-:S05]  /*6de0*/  FFMA R80, R80, UR6, -R0 ;  /* 0x0000000650507c23 */ /* 0x000fca0008000800 */
[----:B------:R-:W0:Y:S01]  /*6df0*/  MUFU.EX2 R77, R77 ;  /* 0x0000004d004d7308 */ /* 0x000e220000000800 */
[----:B------:R-:W-:Y:S01]  /*6e00*/  FADD R2, R7, R2 ;  /* 0x0000000207027221 */ /* 0x000fe20000000000 */
[----:B------:R-:W-:Y:S01]  /*6e10*/  FMUL R80, R80, 1.4426950216293334961 ;  /* 0x3fb8aa3b50507820 */ /* 0x000fe20000400000 */
[----:B------:R-:W-:-:S05]  /*6e20*/  FFMA R81, R81, UR6, -R0 ;  /* 0x0000000651517c23 */ /* 0x000fca0008000800 */
[----:B------:R-:W0:Y:S01]  /*6e30*/  MUFU.EX2 R5, R5 ;  /* 0x0000000500057308 */ /* 0x000e220000000800 */
[----:B------:R-:W-:Y:S01]  /*6e40*/  FADD R2, R6, R2 ;  /* 0x0000000206027221 */ /* 0x000fe20000000000 */
[----:B------:R-:W-:Y:S01]  /*6e50*/  FMUL R81, R81, 1.4426950216293334961 ;  /* 0x3fb8aa3b51517820 */ /* 0x000fe20000400000 */
[----:B------:R-:W-:-:S05]  /*6e60*/  FFMA R82, R82, UR6, -R0 ;  /* 0x0000000652527c23 */ /* 0x000fca0008000800 */
[----:B------:R-:W0:Y:S01]  /*6e70*/  MUFU.EX2 R4, R4 ;  /* 0x0000000400047308 */ /* 0x000e220000000800 */
[----:B-1----:R-:W-:Y:S01]  /*6e80*/  FADD R2, R76, R2 ;  /* 0x000000024c027221 */ /* 0x002fe20000000000 */
[----:B------:R-:W-:Y:S01]  /*6e90*/  FMUL R9, R82, 1.4426950216293334961 ;  /* 0x3fb8aa3b52097820 */ /* 0x000fe20000400000 */
[----:B------:R-:W-:Y:S01]  /*6ea0*/  FFMA R83, R83, UR6, -R0 ;  /* 0x0000000653537c23 */ /* 0x000fe20008000800 */
[----:B------:R-:W-:-:S04]  /*6eb0*/  F2FP.SATFINITE.E4M3.F32.PACK_AB_MERGE_C R38, R6, R7, RZ ;  /* 0x000000070626723e */ /* 0x000fc800048070ff */
[----:B------:R-:W1:Y:S01]  /*6ec0*/  MUFU.EX2 R80, R80 ;  /* 0x0000005000507308 */ /* 0x000e620000000800 */
[----:B0-----:R-:W-:Y:S01]  /*6ed0*/  FADD R2, R77, R2 ;  /* 0x000000024d027221 */ /* 0x001fe20000000000 */
[----:B------:R-:W-:Y:S02]  /*6ee0*/  IMAD R6, R8, 0x3d, RZ ;  /* 0x0000003d08067824 */ /* 0x000fe400078e02ff */
[----:B------:R-:W-:Y:S01]  /*6ef0*/  FMUL R8, R83, 1.4426950216293334961 ;  /* 0x3fb8aa3b53087820 */ /* 0x000fe20000400000 */
[----:B------:R-:W-:-:S03]  /*6f00*/  FFMA R84, R84, UR6, -R0 ;  /* 0x0000000654547c23 */ /* 0x000fc60008000800 */
[----:B------:R-:W0:Y:S01]  /*6f10*/  MUFU.EX2 R81, R81 ;  /* 0x0000005100517308 */ /* 0x000e220000000800 */
[----:B------:R-:W-:Y:S01]  /*6f20*/  FADD R2, R5, R2 ;  /* 0x0000000205027221 */ /* 0x000fe20000000000 */
[----:B------:R-:W-:Y:S01]  /*6f30*/  FMUL R84, R84, 1.4426950216293334961 ;  /* 0x3fb8aa3b54547820 */ /* 0x000fe20000400000 */
[----:B------:R-:W-:-:S05]  /*6f40*/  FFMA R85, R85, UR6, -R0 ;  /* 0x0000000655557c23 */ /* 0x000fca0008000800 */
[----:B------:R-:W0:Y:S01]  /*6f50*/  MUFU.EX2 R9, R9 ;  /* 0x0000000900097308 */ /* 0x000e220000000800 */
[----:B------:R-:W-:Y:S01]  /*6f60*/  FADD R2, R4, R2 ;  /* 0x0000000204027221 */ /* 0x000fe20000000000 */
[----:B------:R-:W-:Y:S01]  /*6f70*/  FMUL R85, R85, 1.4426950216293334961 ;  /* 0x3fb8aa3b55557820 */ /* 0x000fe20000400000 */
[----:B------:R-:W-:Y:S01]  /*6f80*/  FFMA R86, R86, UR6, -R0 ;  /* 0x0000000656567c23 */ /* 0x000fe20008000800 */
[----:B------:R0:W-:Y:S04]  /*6f90*/  STL [R1+0x18], R166 ;  /* 0x000018a601007387 */ /* 0x0001e80000100800 */
[----:B------:R-:W0:Y:S01]  /*6fa0*/  MUFU.EX2 R8, R8 ;  /* 0x0000000800087308 */ /* 0x000e220000000800 */
[----:B-1----:R-:W-:Y:S01]  /*6fb0*/  FADD R2, R80, R2 ;  /* 0x0000000250027221 */ /* 0x002fe20000000000 */
[----:B------:R-:W-:Y:S01]  /*6fc0*/  FMUL R7, R86, 1.4426950216293334961 ;  /* 0x3fb8aa3b56077820 */ /* 0x000fe20000400000 */
[----:B------:R-:W-:Y:S01]  /*6fd0*/  FFMA R87, R87, UR6, -R0 ;  /* 0x0000000657577c23 */ /* 0x000fe20008000800 */
[----:B0-----:R-:W-:-:S04]  /*6fe0*/  IADD3 R166, P4, PT, R6, R132, RZ ;  /* 0x0000008406a67210 */ /* 0x001fc80007f9e0ff */
[----:B------:R-:W0:Y:S01]  /*6ff0*/  MUFU.EX2 R84, R84 ;  /* 0x0000005400547308 */ /* 0x000e220000000800 */
[----:B------:R-:W-:Y:S01]  /*7000*/  FADD R2, R81, R2 ;  /* 0x0000000251027221 */ /* 0x000fe20000000000 */
[----:B------:R-:W-:Y:S01]  /*7010*/  LEA.HI.X.SX32 R167, R6, R133, 0x1, P4 ;  /* 0x0000008506a77211 */ /* 0x000fe200020f0eff */
[----:B------:R-:W-:Y:S01]  /*7020*/  FMUL R6, R87, 1.4426950216293334961 ;  /* 0x3fb8aa3b57067820 */ /* 0x000fe20000400000 */
[----:B------:R-:W-:-:S04]  /*7030*/  FFMA R88, R88, UR6, -R0 ;  /* 0x0000000658587c23 */ /* 0x000fc80008000800 */
[----:B------:R-:W1:Y:S01]  /*7040*/  MUFU.EX2 R85, R85 ;  /* 0x0000005500557308 */ /* 0x000e620000000800 */
[----:B------:R-:W-:Y:S01]  /*7050*/  FADD R2, R9, R2 ;  /* 0x0000000209027221 */ /* 0x000fe20000000000 */
[----:B------:R-:W-:Y:S01]  /*7060*/  PRMT R248, RZ, 0x7610, R248 ;  /* 0x00007610fff87816 */ /* 0x000fe200000000f8 */
[----:B------:R-:W-:Y:S01]  /*7070*/  FMUL R88, R88, 1.4426950216293334961 ;  /* 0x3fb8aa3b58587820 */ /* 0x000fe20000400000 */
[----:B------:R-:W-:Y:S01]  /*7080*/  FFMA R89, R89, UR6, -R0 ;  /* 0x0000000659597c23 */ /* 0x000fe20008000800 */
[----:B------:R-:W-:-:S03]  /*7090*/  PRMT R247, RZ, 0x7610, R247 ;  /* 0x00007610fff77816 */ /* 0x000fc600000000f7 */
[----:B------:R-:W1:Y:S01]  /*70a0*/  MUFU.EX2 R7, R7 ;  /* 0x0000000700077308 */ /* 0x000e620000000800 */
[----:B------:R-:W-:Y:S01]  /*70b0*/  PRMT R246, RZ, 0x7610, R246 ;  /* 0x00007610fff67816 */ /* 0x000fe200000000f6 */
[----:B------:R-:W-:Y:S01]  /*70c0*/  FADD R2, R8, R2 ;  /* 0x0000000208027221 */ /* 0x000fe20000000000 */
[----:B------:R-:W-:Y:S01]  /*70d0*/  FMUL R89, R89, 1.4426950216293334961 ;  /* 0x3fb8aa3b59597820 */ /* 0x000fe20000400000 */
[----:B------:R-:W-:Y:S01]  /*70e0*/  FFMA R90, R90, UR6, -R0 ;  /* 0x000000065a5a7c23 */ /* 0x000fe20008000800 */
[----:B------:R-:W2:Y:S03]  /*70f0*/  @P2 LDG.E.U8 R248, desc[UR28][R204.64] ;  /* 0x0000001cccf82981 */ /* 0x000ea6000c1e1100 */
[----:B------:R-:W1:Y:S01]  /*7100*/  MUFU.EX2 R6, R6 ;  /* 0x0000000600067308 */ /* 0x000e620000000800 */
[----:B------:R-:W2:Y:S01]  /*7110*/  @P2 LDG.E.U8 R247, desc[UR28][R194.64] ;  /* 0x0000001cc2f72981 */ /* 0x000ea2000c1e1100 */
[----:B------:R-:W-:Y:S01]  /*7120*/  F2FP.SATFINITE.E4M3.F32.PACK_AB_MERGE_C R37, R4, R5, RZ ;  /* 0x000000050425723e */ /* 0x000fe200048070ff */
[----:B0-----:R-:W-:Y:S01]  /*7130*/  FADD R2, R84, R2 ;  /* 0x0000000254027221 */ /* 0x001fe20000000000 */
[----:B------:R-:W-:Y:S01]  /*7140*/  FMUL R5, R90, 1.4426950216293334961 ;  /* 0x3fb8aa3b5a057820 */ /* 0x000fe20000400000 */
[----:B------:R-:W2:Y:S01]  /*7150*/  @P2 LDG.E.U8 R246, desc[UR28][R184.64] ;  /* 0x0000001cb8f62981 */ /* 0x000ea2000c1e1100 */
[----:B------:R-:W-:-:S02]  /*7160*/  FFMA R91, R91, UR6, -R0 ;  /* 0x000000065b5b7c23 */ /* 0x000fc40008000800 */
[----:B------:R-:W0:Y:S01]  /*7170*/  MUFU.EX2 R88, R88 ;  /* 0x0000005800587308 */ /* 0x000e220000000800 */
[----:B-1----:R-:W-:Y:S01]  /*7180*/  FADD R2, R85, R2 ;  /* 0x0000000255027221 */ /* 0x002fe20000000000 */
[----:B------:R-:W-:-:S06]  /*7190*/  FMUL R4, R91, 1.4426950216293334961 ;  /* 0x3fb8aa3b5b047820 */ /* 0x000fcc0000400000 */
[----:B------:R-:W1:Y:S01]  /*71a0*/  MUFU.EX2 R89, R89 ;  /* 0x0000005900597308 */ /* 0x000e620000000800 */
[----:B------:R-:W-:-:S07]  /*71b0*/  FADD R2, R7, R2 ;  /* 0x0000000207027221 */ /* 0x000fce0000000000 */
[----:B------:R-:W1:Y:S01]  /*71c0*/  MUFU.EX2 R5, R5 ;  /* 0x0000000500057308 */ /* 0x000e620000000800 */
[----:B------:R-:W-:-:S07]  /*71d0*/  FADD R2, R6, R2 ;  /* 0x0000000206027221 */ /* 0x000fce0000000000 */
[----:B------:R-:W1:Y:S01]  /*71e0*/  MUFU.EX2 R4, R4 ;  /* 0x0000000400047308 */ /* 0x000e620000000800 */
[----:B0-----:R-:W-:Y:S01]  /*71f0*/  FADD R2, R88, R2 ;  /* 0x0000000258027221 */ /* 0x001fe20000000000 */
[----:B------:R-:W-:-:S03]  /*7200*/  FFMA R92, R92, UR6, -R0 ;  /* 0x000000065c5c7c23 */ /* 0x000fc60008000800 */
[----:B-1----:R-:W-:Y:S01]  /*7210*/  FADD R2, R89, R2 ;  /* 0x0000000259027221 */ /* 0x002fe20000000000 */
[----:B------:R-:W-:-:S03]  /*7220*/  FMUL R92, R92, 1.4426950216293334961 ;  /* 0x3fb8aa3b5c5c7820 */ /* 0x000fc60000400000 */
[----:B------:R-:W-:Y:S01]  /*7230*/  FADD R2, R5, R2 ;  /* 0x0000000205027221 */ /* 0x000fe20000000000 */
[--C-:B------:R-:W-:Y:S01]  /*7240*/  FFMA R93, R93, UR6, -R0.reuse ;  /* 0x000000065d5d7c23 */ /* 0x100fe20008000800 */
[----:B------:R-:W-:Y:S01]  /*7250*/  FFMA R94, R94, UR6, -R0 ;  /* 0x000000065e5e7c23 */ /* 0x000fe20008000800 */
[----:B------:R-:W-:Y:S02]  /*7260*/  MOV R148, R164 ;  /* 0x000000a400947202 */ /* 0x000fe40000000f00 */
[----:B------:R-:W-:Y:S01]  /*7270*/  FMUL R93, R93, 1.4426950216293334961 ;  /* 0x3fb8aa3b5d5d7820 */ /* 0x000fe20000400000 */
[C---:B------:R-:W-:Y:S01]  /*7280*/  F2FP.SATFINITE.E4M3.F32.PACK_AB_MERGE_C R35, R4.reuse, R5, RZ ;  /* 0x000000050423723e */ /* 0x040fe200048070ff */
[----:B------:R-:W-:Y:S01]  /*7290*/  FADD R2, R4, R2 ;  /* 0x0000000204027221 */ /* 0x000fe20000000000 */
[----:B------:R-:W-:Y:S01]  /*72a0*/  IMAD R4, R158, 0x6, RZ ;  /* 0x000000069e047824 */ /* 0x000fe200078e02ff */
[----:B------:R-:W0:Y:S01]  /*72b0*/  MUFU.EX2 R92, R92 ;  /* 0x0000005c005c7308 */ /* 0x000e220000000800 */
[----:B------:R-:W-:Y:S01]  /*72c0*/  FMUL R5, R94, 1.4426950216293334961 ;  /* 0x3fb8aa3b5e057820 */ /* 0x000fe20000400000 */
[----:B------:R-:W-:-:S02]  /*72d0*/  FFMA R95, R95, UR6, -R0 ;  /* 0x000000065f5f7c23 */ /* 0x000fc40008000800 */
[C---:B------:R-:W-:Y:S02]  /*72e0*/  IADD3 R164, P4, PT, R4.reuse, R132, RZ ;  /* 0x0000008404a47210 */ /* 0x040fe40007f9e0ff */
[----:B------:R-:W-:Y:S02]  /*72f0*/  MOV R149, R165 ;  /* 0x000000a500957202 */ /* 0x000fe40000000f00 */
[----:B------:R-:W1:Y:S01]  /*7300*/  MUFU.EX2 R93, R93 ;  /* 0x0000005d005d7308 */ /* 0x000e620000000800 */
[----:B------:R-:W-:Y:S01]  /*7310*/  LEA.HI.X.SX32 R165, R4, R133, 0x1, P4 ;  /* 0x0000008504a57211 */ /* 0x000fe200020f0eff */
[----:B------:R-:W-:Y:S01]  /*7320*/  FMUL R4, R95, 1.4426950216293334961 ;  /* 0x3fb8aa3b5f047820 */ /* 0x000fe20000400000 */
[--C-:B------:R-:W-:Y:S01]  /*7330*/  FFMA R96, R96, UR6, -R0.reuse ;  /* 0x0000000660607c23 */ /* 0x100fe20008000800 */
[----:B------:R-:W-:-:S04]  /*7340*/  FFMA R97, R97, UR6, -R0 ;  /* 0x0000000661617c23 */ /* 0x000fc80008000800 */
[----:B------:R-:W1:Y:S01]  /*7350*/  MUFU.EX2 R5, R5 ;  /* 0x0000000500057308 */ /* 0x000e620000000800 */
[----:B------:R-:W-:Y:S01]  /*7360*/  FMUL R96, R96, 1.4426950216293334961 ;  /* 0x3fb8aa3b60607820 */ /* 0x000fe20000400000 */
[----:B------:R-:W-:Y:S01]  /*7370*/  FMUL R97, R97, 1.4426950216293334961 ;  /* 0x3fb8aa3b61617820 */ /* 0x000fe20000400000 */
[----:B------:R-:W-:-:S05]  /*7380*/  FFMA R98, R98, UR6, -R0 ;  /* 0x0000000662627c23 */ /* 0x000fca0008000800 */
[----:B------:R-:W1:Y:S01]  /*7390*/  MUFU.EX2 R4, R4 ;  /* 0x0000000400047308 */ /* 0x000e620000000800 */
[----:B------:R-:W-:Y:S01]  /*73a0*/  F2FP.SATFINITE.E4M3.F32.PACK_AB_MERGE_C R36, R6, R7, RZ ;  /* 0x000000070624723e */ /* 0x000fe200048070ff */
[----:B0-----:R-:W-:Y:S01]  /*73b0*/  FADD R2, R92, R2 ;  /* 0x000000025c027221 */ /* 0x001fe20000000000 */
[----:B------:R-:W-:Y:S01]  /*73c0*/  FMUL R7, R98, 1.4426950216293334961 ;  /* 0x3fb8aa3b62077820 */ /* 0x000fe20000400000 */
[----:B------:R-:W-:-:S04]  /*73d0*/  FFMA R99, R99, UR6, -R0 ;  /* 0x0000000663637c23 */ /* 0x000fc80008000800 */
[----:B------:R-:W0:Y:S01]  /*73e0*/  MUFU.EX2 R96, R96 ;  /* 0x0000006000607308 */ /* 0x000e220000000800 */
[----:B-1----:R-:W-:Y:S01]  /*73f0*/  FADD R2, R93, R2 ;  /* 0x000000025d027221 */ /* 0x002fe20000000000 */
[----:B------:R-:W-:Y:S01]  /*7400*/  FMUL R6, R99, 1.4426950216293334961 ;  /* 0x3fb8aa3b63067820 */ /* 0x000fe20000400000 */
[----:B------:R-:W-:-:S05]  /*7410*/  FFMA R100, R100, UR6, -R0 ;  /* 0x0000000664647c23 */ /* 0x000fca0008000800 */
[----:B------:R-:W1:Y:S01]  /*7420*/  MUFU.EX2 R97, R97 ;  /* 0x0000006100617308 */ /* 0x000e620000000800 */
[----:B------:R-:W-:Y:S01]  /*7430*/  FADD R2, R5, R2 ;  /* 0x0000000205027221 */ /* 0x000fe20000000000 */
[----:B------:R-:W-:Y:S01]  /*7440*/  FMUL R100, R100, 1.4426950216293334961 ;  /* 0x3fb8aa3b64647820 */ /* 0x000fe20000400000 */
[----:B------:R-:W-:-:S05]  /*7450*/  FFMA R101, R101, UR6, -R0 ;  /* 0x0000000665657c23 */ /* 0x000fca0008000800 */
[----:B------:R-:W1:Y:S01]  /*7460*/  MUFU.EX2 R7, R7 ;  /* 0x0000000700077308 */ /* 0x000e620000000800 */
[----:B------:R-:W-:Y:S01]  /*7470*/  FADD R2, R4, R2 ;  /* 0x0000000204027221 */ /* 0x000fe20000000000 */
[----:B------:R-:W-:Y:S01]  /*7480*/  FMUL R101, R101, 1.4426950216293334961 ;  /* 0x3fb8aa3b65657820 */ /* 0x000fe20000400000 */
[--C-:B------:R-:W-:Y:S01]  /*7490*/  FFMA R102, R102, UR6, -R0.reuse ;  /* 0x0000000666667c23 */ /* 0x100fe20008000800 */
[----:B------:R-:W-:-:S04]  /*74a0*/  FFMA R103, R103, UR6, -R0 ;  /* 0x0000000667677c23 */ /* 0x000fc80008000800 */
[----:B------:R-:W1:Y:S01]  /*74b0*/  MUFU.EX2 R6, R6 ;  /* 0x0000000600067308 */ /* 0x000e620000000800 */
[----:B------:R-:W-:Y:S01]  /*74c0*/  F2FP.SATFINITE.E4M3.F32.PACK_AB_MERGE_C R33, R4, R5, RZ ;  /* 0x000000050421723e */ /* 0x000fe200048070ff */
[----:B0-----:R-:W-:Y:S01]  /*74d0*/  FADD R2, R96, R2 ;  /* 0x0000000260027221 */ /* 0x001fe20000000000 */
[----:B------:R-:W-:Y:S01]  /*74e0*/  FMUL R5, R102, 1.4426950216293334961 ;  /* 0x3fb8aa3b66057820 */ /* 0x000fe20000400000 */
[----:B------:R-:W-:-:S04]  /*74f0*/  FMUL R4, R103, 1.4426950216293334961 ;  /* 0x3fb8aa3b67047820 */ /* 0x000fc80000400000 */
[----:B------:R-:W0:Y:S01]  /*7500*/  MUFU.EX2 R100, R100 ;  /* 0x0000006400647308 */ /* 0x000e220000000800 */
[----:B-1----:R-:W-:-:S07]  /*7510*/  FADD R2, R97, R2 ;  /* 0x0000000261027221 */ /* 0x002fce0000000000 */
[----:B------:R-:W1:Y:S01]  /*7520*/  MUFU.EX2 R101, R101 ;  /* 0x0000006500657308 */ /* 0x000e620000000800 */
[----:B------:R-:W-:Y:S01]  /*7530*/  FADD R2, R7, R2 ;  /* 0x0000000207027221 */ /* 0x000fe20000000000 */
[----:B------:R-:W-:Y:S02]  /*7540*/  F2FP.SATFINITE.E4M3.F32.PACK_AB_MERGE_C R34, R8, R9, RZ ;  /* 0x000000090822723e */ /* 0x000fe400048070ff */
[----:B------:R-:W4:Y:S04]  /*7550*/  LDC R8, c[0x0][0x3d8] ;  /* 0x0000f600ff087b82 */ /* 0x000f280000000800 */
[----:B------:R-:W1:Y:S01]  /*7560*/  MUFU.EX2 R5, R5 ;  /* 0x0000000500057308 */ /* 0x000e620000000800 */
[----:B------:R-:W-:Y:S01]  /*7570*/  FADD R2, R6, R2 ;  /* 0x0000000206027221 */ /* 0x000fe20000000000 */
[--C-:B------:R-:W-:Y:S01]  /*7580*/  FFMA R104, R104, UR6, -R0.reuse ;  /* 0x0000000668687c23 */ /* 0x100fe20008000800 */
[--C-:B------:R-:W-:Y:S01]  /*7590*/  FFMA R105, R105, UR6, -R0.reuse ;  /* 0x0000000669697c23 */ /* 0x100fe20008000800 */
[----:B------:R-:W-:-:S04]  /*75a0*/  FFMA R106, R106, UR6, -R0 ;  /* 0x000000066a6a7c23 */ /* 0x000fc80008000800 */
[----:B------:R-:W1:Y:S01]  /*75b0*/  MUFU.EX2 R4, R4 ;  /* 0x0000000400047308 */ /* 0x000e620000000800 */
[----:B0-----:R-:W-:Y:S01]  /*75c0*/  FADD R2, R100, R2 ;  /* 0x0000000264027221 */ /* 0x001fe20000000000 */
[----:B------:R-:W-:Y:S01]  /*75d0*/  FMUL R104, R104, 1.4426950216293334961 ;  /* 0x3fb8aa3b68687820 */ /* 0x000fe20000400000 */
[----:B------:R-:W-:Y:S01]  /*75e0*/  FMUL R105, R105, 1.4426950216293334961 ;  /* 0x3fb8aa3b69697820 */ /* 0x000fe20000400000 */
[----:B------:R-:W-:Y:S01]  /*75f0*/  FFMA R107, R107, UR6, -R0 ;  /* 0x000000066b6b7c23 */ /* 0x000fe20008000800 */
[----:B-1----:R-:W-:Y:S01]  /*7600*/  FADD R2, R101, R2 ;  /* 0x0000000265027221 */ /* 0x002fe20000000000 */
[--C-:B------:R-:W-:Y:S01]  /*7610*/  FFMA R108, R108, UR6, -R0.reuse ;  /* 0x000000066c6c7c23 */ /* 0x100fe20008000800 */
[----:B------:R-:W-:Y:S01]  /*7620*/  FFMA R109, R109, UR6, -R0 ;  /* 0x000000066d6d7c23 */ /* 0x000fe20008000800 */
[----:B------:R-:W0:Y:S01]  /*7630*/  MUFU.EX2 R104, R104 ;  /* 0x0000006800687308 */ /* 0x000e220000000800 */
[----:B------:R-:W-:Y:S01]  /*7640*/  FADD R2, R5, R2 ;  /* 0x0000000205027221 */ /* 0x000fe20000000000 */
[----:B------:R-:W-:Y:S01]  /*7650*/  F2FP.SATFINITE.E4M3.F32.PACK_AB_MERGE_C R32, R6, R7, RZ ;  /* 0x000000070620723e */ /* 0x000fe200048070ff */
[--C-:B------:R-:W-:Y:S01]  /*7660*/  FFMA R110, R110, UR6, -R0.reuse ;  /* 0x000000066e6e7c23 */ /* 0x100fe20008000800 */
[----:B------:R-:W-:Y:S01]  /*7670*/  MOV R13, R162 ;  /* 0x000000a2000d7202 */ /* 0x000fe20000000f00 */
[--C-:B------:R-:W-:Y:S01]  /*7680*/  FFMA R111, R111, UR6, -R0.reuse ;  /* 0x000000066f6f7c23 */ /* 0x100fe20008000800 */
[----:B------:R-:W-:Y:S01]  /*7690*/  MOV R144, R163 ;  /* 0x000000a300907202 */ /* 0x000fe20000000f00 */
[--C-:B------:R-:W-:Y:S01]  /*76a0*/  FFMA R112, R112, UR6, -R0.reuse ;  /* 0x0000000670707c23 */ /* 0x100fe20008000800 */
[----:B------:R-:W-:Y:S01]  /*76b0*/  FFMA R113, R113, UR6, -R0 ;  /* 0x0000000671717c23 */ /* 0x000fe20008000800 */
[----:B------:R-:W-:Y:S01]  /*76c0*/  F2FP.SATFINITE.E4M3.F32.PACK_AB_MERGE_C R31, R4, R5, RZ ;  /* 0x00000005041f723e */ /* 0x000fe200048070ff */
[----:B------:R-:W-:Y:S01]  /*76d0*/  FMUL R5, R106, 1.4426950216293334961 ;  /* 0x3fb8aa3b6a057820 */ /* 0x000fe20000400000 */
[----:B------:R-:W1:Y:S01]  /*76e0*/  MUFU.EX2 R105, R105 ;  /* 0x0000006900697308 */ /* 0x000e620000000800 */
[----:B------:R-:W-:Y:S01]  /*76f0*/  FADD R2, R4, R2 ;  /* 0x0000000204027221 */ /* 0x000fe20000000000 */
[----:B------:R-:W-:Y:S01]  /*7700*/  FMUL R4, R107, 1.4426950216293334961 ;  /* 0x3fb8aa3b6b047820 */ /* 0x000fe20000400000 */
[----:B------:R-:W-:Y:S01]  /*7710*/  FMUL R108, R108, 1.4426950216293334961 ;  /* 0x3fb8aa3b6c6c7820 */ /* 0x000fe20000400000 */
[----:B----4-:R-:W-:-:S02]  /*7720*/  IMAD R6, R8, 0xe, RZ ;  /* 0x0000000e08067824 */ /* 0x010fc400078e02ff */
[--C-:B------:R-:W-:Y:S01]  /*7730*/  FFMA R114, R114, UR6, -R0.reuse ;  /* 0x0000000672727c23 */ /* 0x100fe20008000800 */
[--C-:B------:R-:W-:Y:S01]  /*7740*/  FFMA R115, R115, UR6, -R0.reuse ;  /* 0x0000000673737c23 */ /* 0x100fe20008000800 */
[----:B------:R-:W-:Y:S01]  /*7750*/  FFMA R116, R116, UR6, -R0 ;  /* 0x0000000674747c23 */ /* 0x000fe20008000800 */
[----:B------:R-:W4:Y:S01]  /*7760*/  MUFU.EX2 R5, R5 ;  /* 0x0000000500057308 */ /* 0x000f220000000800 */
[----:B------:R-:W-:Y:S01]  /*7770*/  FMUL R109, R109, 1.4426950216293334961 ;  /* 0x3fb8aa3b6d6d7820 */ /* 0x000fe20000400000 */
[----:B------:R-:W-:Y:S01]  /*7780*/  IADD3 R162, P4, PT, R6, R132, RZ ;  /* 0x0000008406a27210 */ /* 0x000fe20007f9e0ff */
[----:B0-----:R-:W-:Y:S01]  /*7790*/  FADD R2, R104, R2 ;  /* 0x0000000268027221 */ /* 0x001fe20000000000 */
[----:B------:R-:W-:Y:S01]  /*77a0*/  FMUL R7, R110, 1.4426950216293334961 ;  /* 0x3fb8aa3b6e077820 */ /* 0x000fe20000400000 */
[----:B------:R-:W-:Y:S01]  /*77b0*/  FMUL R112, R112, 1.4426950216293334961 ;  /* 0x3fb8aa3b70707820 */ /* 0x000fe20000400000 */
[--C-:B------:R-:W-:Y:S01]  /*77c0*/  FFMA R117, R117, UR6, -R0.reuse ;  /* 0x0000000675757c23 */ /* 0x100fe20008000800 */
[----:B------:R-:W-:Y:S01]  /*77d0*/  FFMA R118, R118, UR6, -R0 ;  /* 0x0000000676767c23 */ /* 0x000fe20008000800 */
[----:B------:R-:W0:Y:S01]  /*77e0*/  MUFU.EX2 R4, R4 ;  /* 0x0000000400047308 */ /* 0x000e220000000800 */
[----:B------:R-:W-:Y:S01]  /*77f0*/  LEA.HI.X.SX32 R163, R6, R133, 0x1, P4 ;  /* 0x0000008506a37211 */ /* 0x000fe200020f0eff */
[----:B-1----:R-:W-:Y:S01]  /*7800*/  FADD R2, R105, R2 ;  /* 0x0000000269027221 */ /* 0x002fe20000000000 */
[--C-:B------:R-:W-:Y:S01]  /*7810*/  FFMA R119, R119, UR6, -R0.reuse ;  /* 0x0000000677777c23 */ /* 0x100fe20008000800 */
[--C-:B------:R-:W-:Y:S01]  /*7820*/  FFMA R120, R120, UR6, -R0.reuse ;  /* 0x0000000678787c23 */ /* 0x100fe20008000800 */
[--C-:B------:R-:W-:Y:S01]  /*7830*/  FFMA R121, R121, UR6, -R0.reuse ;  /* 0x0000000679797c23 */ /* 0x100fe20008000800 */
[----:B------:R-:W-:Y:S01]  /*7840*/  FFMA R122, R122, UR6, -R0 ;  /* 0x000000067a7a7c23 */ /* 0x000fe20008000800 */
[----:B------:R-:W-:Y:S01]  /*7850*/  FMUL R113, R113, 1.4426950216293334961 ;  /* 0x3fb8aa3b71717820 */ /* 0x000fe20000400000 */
[----:B------:R-:W1:Y:S01]  /*7860*/  MUFU.EX2 R108, R108 ;  /* 0x0000006c006c7308 */ /* 0x000e620000000800 */
[----:B------:R-:W-:Y:S01]  /*7870*/  FMUL R6, R111, 1.4426950216293334961 ;  /* 0x3fb8aa3b6f067820 */ /* 0x000fe20000400000 */
[----:B----4-:R-:W-:Y:S01]  /*7880*/  FADD R2, R5, R2 ;  /* 0x0000000205027221 */ /* 0x010fe20000000000 */
[----:B------:R-:W4:Y:S05]  /*7890*/  LDC R8, c[0x0][0x3d8] ;  /* 0x0000f600ff087b82 */ /* 0x000f2a0000000800 */
[----:B------:R-:W3:Y:S01]  /*78a0*/  MUFU.EX2 R109, R109 ;  /* 0x0000006d006d7308 */ /* 0x000ee20000000800 */
[----:B0-----:R-:W-:Y:S01]  /*78b0*/  FADD R2, R4, R2 ;  /* 0x0000000204027221 */ /* 0x001fe20000000000 */
[----:B------:R-:W-:Y:S01]  /*78c0*/  MOV R23, R160 ;  /* 0x000000a000177202 */ /* 0x000fe20000000f00 */
[--C-:B------:R-:W-:Y:S01]  /*78d0*/  FFMA R123, R123, UR6, -R0.reuse ;  /* 0x000000067b7b7c23 */ /* 0x100fe20008000800 */
[----:B------:R-:W-:Y:S01]  /*78e0*/  MOV R21, R161 ;  /* 0x000000a100157202 */ /* 0x000fe20000000f00 */
[--C-:B------:R-:W-:Y:S01]  /*78f0*/  FFMA R124, R124, UR6, -R0.reuse ;  /* 0x000000067c7c7c23 */ /* 0x100fe20008000800 */
[--C-:B------:R-:W-:Y:S01]  /*7900*/  FFMA R125, R125, UR6, -R0.reuse ;  /* 0x000000067d7d7c23 */ /* 0x100fe20008000800 */
[----:B------:R-:W-:Y:S01]  /*7910*/  FFMA R126, R126, UR6, -R0 ;  /* 0x000000067e7e7c23 */ /* 0x000fe20008000800 */
[----:B------:R-:W0:Y:S01]  /*7920*/  MUFU.EX2 R7, R7 ;  /* 0x0000000700077308 */ /* 0x000e220000000800 */
[----:B------:R-:W-:Y:S01]  /*7930*/  F2FP.SATFINITE.E4M3.F32.PACK_AB_MERGE_C R30, R4, R5, RZ ;  /* 0x00000005041e723e */ /* 0x000fe200048070ff */
[----:B-1----:R-:W-:Y:S01]  /*7940*/  FADD R2, R108, R2 ;  /* 0x000000026c027221 */ /* 0x002fe20000000000 */
[----:B------:R-:W-:Y:S01]  /*7950*/  FFMA R127, R127, UR6, -R0 ;  /* 0x000000067f7f7c23 */ /* 0x000fe20008000800 */
[----:B------:R-:W1:Y:S01]  /*7960*/  S2R R47, SR_TID.X ;  /* 0x00000000002f7919 */ /* 0x000e620000002100 */
[----:B------:R-:W1:Y:S03]  /*7970*/  LDC R9, c[0x0][0x3d8] ;  /* 0x0000f600ff097b82 */ /* 0x000e660000000800 */
[----:B------:R-:W0:Y:S01]  /*7980*/  MUFU.EX2 R6, R6 ;  /* 0x0000000600067308 */ /* 0x000e220000000800 */
[----:B------:R-:W-:Y:S01]  /*7990*/  FMUL R5, R114, 1.4426950216293334961 ;  /* 0x3fb8aa3b72057820 */ /* 0x000fe20000400000 */
[----:B------:R-:W-:Y:S01]  /*79a0*/  FMUL R4, R115, 1.4426950216293334961 ;  /* 0x3fb8aa3b73047820 */ /* 0x000fe20000400000 */
[----:B---3--:R-:W-:-:S05]  /*79b0*/  FADD R2, R109, R2 ;  /* 0x000000026d027221 */ /* 0x008fca0000000000 */
[----:B------:R-:W3:Y:S01]  /*79c0*/  MUFU.EX2 R112, R112 ;  /* 0x0000007000707308 */ /* 0x000ee20000000800 */
[----:B0-----:R-:W-:-:S07]  /*79d0*/  FADD R2, R7, R2 ;  /* 0x0000000207027221 */ /* 0x001fce0000000000 */
[----:B------:R-:W0:Y:S01]  /*79e0*/  MUFU.EX2 R113, R113 ;  /* 0x0000007100717308 */ /* 0x000e220000000800 */
[----:B------:R-:W-:-:S07]  /*79f0*/  FADD R2, R6, R2 ;  /* 0x0000000206027221 */ /* 0x000fce0000000000 */
[----:B------:R-:W4:Y:S08]  /*7a00*/  MUFU.EX2 R5, R5 ;  /* 0x0000000500057308 */ /* 0x000f300000000800 */
[----:B------:R-:W1:Y:S01]  /*7a10*/  MUFU.EX2 R4, R4 ;  /* 0x0000000400047308 */ /* 0x000e620000000800 */
[----:B---3--:R-:W-:Y:S01]  /*7a20*/  FADD R2, R112, R2 ;  /* 0x0000000270027221 */ /* 0x008fe20000000000 */
[----:B------:R-:W-:Y:S01]  /*7a30*/  FMUL R116, R116, 1.4426950216293334961 ;  /* 0x3fb8aa3b74747820 */ /* 0x000fe20000400000 */
[----:B------:R-:W-:-:S02]  /*7a40*/  FMUL R117, R117, 1.4426950216293334961 ;  /* 0x3fb8aa3b75757820 */ /* 0x000fc40000400000 */
[----:B0-----:R-:W-:-:S03]  /*7a50*/  FADD R2, R113, R2 ;  /* 0x0000000271027221 */ /* 0x001fc60000000000 */
[----:B------:R-:W0:Y:S01]  /*7a60*/  MUFU.EX2 R116, R116 ;  /* 0x0000007400747308 */ /* 0x000e220000000800 */
[----:B----4-:R-:W-:Y:S01]  /*7a70*/  FADD R2, R5, R2 ;  /* 0x0000000205027221 */ /* 0x010fe20000000000 */
[----:B-1----:R-:W-:Y:S01]  /*7a80*/  F2FP.SATFINITE.E4M3.F32.PACK_AB_MERGE_C R28, R4, R5, RZ ;  /* 0x00000005041c723e */ /* 0x002fe200048070ff */
[----:B------:R-:W-:-:S05]  /*7a90*/  FMUL R5, R118, 1.4426950216293334961 ;  /* 0x3fb8aa3b76057820 */ /* 0x000fca0000400000 */
[----:B------:R-:W1:Y:S01]  /*7aa0*/  MUFU.EX2 R117, R117 ;  /* 0x0000007500757308 */ /* 0x000e620000000800 */
[----:B------:R-:W-:Y:S01]  /*7ab0*/  FADD R2, R4, R2 ;  /* 0x0000000204027221 */ /* 0x000fe20000000000 */
[----:B------:R-:W-:Y:S01]  /*7ac0*/  FMUL R4, R119, 1.4426950216293334961 ;  /* 0x3fb8aa3b77047820 */ /* 0x000fe20000400000 */
[----:B------:R-:W-:-:S05]  /*7ad0*/  FMUL R120, R120, 1.4426950216293334961 ;  /* 0x3fb8aa3b78787820 */ /* 0x000fca0000400000 */
[----:B------:R-:W3:Y:S01]  /*7ae0*/  MUFU.EX2 R5, R5 ;  /* 0x0000000500057308 */ /* 0x000ee20000000800 */
[----:B------:R-:W-:Y:S01]  /*7af0*/  F2FP.SATFINITE.E4M3.F32.PACK_AB_MERGE_C R29, R6, R7, RZ ;  /* 0x00000007061d723e */ /* 0x000fe200048070ff */
[----:B------:R-:W-:Y:S01]  /*7b00*/  FMUL R121, R121, 1.4426950216293334961 ;  /* 0x3fb8aa3b79797820 */ /* 0x000fe20000400000 */
[----:B------:R-:W-:-:S05]  /*7b10*/  IMAD R6, R8, 0x16, RZ ;  /* 0x0000001608067824 */ /* 0x000fca00078e02ff */
[----:B------:R-:W4:Y:S01]  /*7b20*/  MUFU.EX2 R4, R4 ;  /* 0x0000000400047308 */ /* 0x000f220000000800 */
[----:B0-----:R-:W-:Y:S01]  /*7b30*/  FADD R2, R116, R2 ;  /* 0x0000000274027221 */ /* 0x001fe20000000000 */
[----:B------:R-:W-:Y:S01]  /*7b40*/  FMUL R7, R122, 1.4426950216293334961 ;  /* 0x3fb8aa3b7a077820 */ /* 0x000fe20000400000 */
[----:B------:R-:W-:Y:S01]  /*7b50*/  IADD3 R160, P4, PT, R6, R132, RZ ;  /* 0x0000008406a07210 */ /* 0x000fe20007f9e0ff */
[----:B------:R-:W-:-:S04]  /*7b60*/  FMUL R124, R124, 1.4426950216293334961 ;  /* 0x3fb8aa3b7c7c7820 */ /* 0x000fc80000400000 */
[----:B------:R-:W0:Y:S01]  /*7b70*/  MUFU.EX2 R120, R120 ;  /* 0x0000007800787308 */ /* 0x000e220000000800 */
[----:B-1----:R-:W-:Y:S01]  /*7b80*/  FADD R2, R117, R2 ;  /* 0x0000000275027221 */ /* 0x002fe20000000000 */
[----:B------:R-:W-:Y:S01]  /*7b90*/  LEA.HI.X.SX32 R161, R6, R133, 0x1, P4 ;  /* 0x0000008506a17211 */ /* 0x000fe200020f0eff */
[----:B------:R-:W-:Y:S01]  /*7ba0*/  FMUL R6, R123, 1.4426950216293334961 ;  /* 0x3fb8aa3b7b067820 */ /* 0x000fe20000400000 */
[----:B------:R-:W-:-:S04]  /*7bb0*/  FMUL R125, R125, 1.4426950216293334961 ;  /* 0x3fb8aa3b7d7d7820 */ /* 0x000fc80000400000 */
[----:B------:R-:W1:Y:S01]  /*7bc0*/  MUFU.EX2 R121, R121 ;  /* 0x0000007900797308 */ /* 0x000e620000000800 */
[----:B---3--:R-:W-:Y:S01]  /*7bd0*/  FADD R2, R5, R2 ;  /* 0x0000000205027221 */ /* 0x008fe20000000000 */
[----:B------:R-:W-:Y:S01]  /*7be0*/  FMUL R127, R127, 1.4426950216293334961 ;  /* 0x3fb8aa3b7f7f7820 */ /* 0x000fe20000400000 */
[----:B------:R-:W3:Y:S05]  /*7bf0*/  LDC R8, c[0x0][0x3d8] ;  /* 0x0000f600ff087b82 */ /* 0x000eea0000000800 */
[----:B------:R-:W2:Y:S01]  /*7c00*/  MUFU.EX2 R7, R7 ;  /* 0x0000000700077308 */ /* 0x000ea20000000800 */
[C---:B----4-:R-:W-:Y:S01]  /*7c10*/  FADD R2, R4.reuse, R2 ;  /* 0x0000000204027221 */ /* 0x050fe20000000000 */
[----:B------:R-:W-:-:S03]  /*7c20*/  F2FP.SATFINITE.E4M3.F32.PACK_AB_MERGE_C R26, R4, R5, RZ ;  /* 0x00000005041a723e */ /* 0x000fc600048070ff */
[----:B0-----:R-:W-:-:S03]  /*7c30*/  FADD R2, R120, R2 ;  /* 0x0000000278027221 */ /* 0x001fc60000000000 */
[----:B------:R-:W0:Y:S01]  /*7c40*/  MUFU.EX2 R6, R6 ;  /* 0x0000000600067308 */ /* 0x000e220000000800 */
[----:B------:R-:W-:Y:S01]  /*7c50*/  FMUL R4, R126, 1.4426950216293334961 ;  /* 0x3fb8aa3b7e047820 */ /* 0x000fe20000400000 */
[----:B-1----:R-:W-:-:S06]  /*7c60*/  FADD R2, R121, R2 ;  /* 0x0000000279027221 */ /* 0x002fcc0000000000 */
[----:B------:R-:W1:Y:S01]  /*7c70*/  MUFU.EX2 R124, R124 ;  /* 0x0000007c007c7308 */ /* 0x000e620000000800 */
[----:B--2---:R-:W-:-:S07]  /*7c80*/  FADD R5, R7, R2 ;  /* 0x0000000207057221 */ /* 0x004fce0000000000 */
[----:B------:R-:W2:Y:S01]  /*7c90*/  MUFU.EX2 R125, R125 ;  /* 0x0000007d007d7308 */ /* 0x000ea20000000800 */
[----:B0-----:R-:W-:-:S07]  /*7ca0*/  FADD R5, R6, R5 ;  /* 0x0000000506057221 */ /* 0x001fce0000000000 */
[----:B------:R-:W0:Y:S01]  /*7cb0*/  MUFU.EX2 R4, R4 ;  /* 0x0000000400047308 */ /* 0x000e220000000800 */
[----:B------:R-:W-:-:S07]  /*7cc0*/  F2FP.SATFINITE.E4M3.F32.PACK_AB_MERGE_C R24, R6, R7, RZ ;  /* 0x000000070618723e */ /* 0x000fce00048070ff */
[----:B------:R-:W4:Y:S01]  /*7cd0*/  MUFU.EX2 R2, R127 ;  /* 0x0000007f00027308 */ /* 0x000f220000000800 */
[----:B------:R-:W3:Y:S01]  /*7ce0*/  LDC R7, c[0x0][0x3d8] ;  /* 0x0000f600ff077b82 */ /* 0x000ee20000000800 */
[----:B-1----:R-:W-:Y:S01]  /*7cf0*/  FADD R5, R124, R5 ;  /* 0x000000057c057221 */ /* 0x002fe20000000000 */
[----:B------:R-:W-:-:S03]  /*7d00*/  MOV R58, R23 ;  /* 0x00000017003a7202 */ /* 0x000fc60000000f00 */
[----:B--2---:R-:W-:-:S04]  /*7d10*/  FADD R5, R125, R5 ;  /* 0x000000057d057221 */ /* 0x004fc80000000000 */
[----:B0-----:R-:W-:Y:S01]  /*7d20*/  FADD R5, R4, R5 ;  /* 0x0000000504057221 */ /* 0x001fe20000000000 */
[----:B----4-:R-:W-:Y:S02]  /*7d30*/  F2FP.SATFINITE.E4M3.F32.PACK_AB_MERGE_C R23, R2, R4, RZ ;  /* 0x000000040217723e */ /* 0x010fe400048070ff */
[----:B------:R-:W0:Y:S01]  /*7d40*/  LDC R4, c[0x0][0x3d8] ;  /* 0x0000f600ff047b82 */ /* 0x000e220000000800 */
[----:B---3--:R-:W-:Y:S01]  /*7d50*/  IMAD R6, R8, 0x1e, RZ ;  /* 0x0000001e08067824 */ /* 0x008fe200078e02ff */
[----:B------:R-:W-:Y:S02]  /*7d60*/  LOP3.LUT R51, R47, 0x7f, RZ, 0xc0, !PT ;  /* 0x0000007f2f337812 */ /* 0x000fe400078ec0ff */
[----:B------:R-:W-:Y:S01]  /*7d70*/  MOV R55, R21 ;  /* 0x0000001500377202 */ /* 0x000fe20000000f00 */
[----:B------:R-:W-:Y:S01]  /*7d80*/  FADD R21, R2, R5 ;  /* 0x0000000502157221 */ /* 0x000fe20000000000 */
[----:B------:R-:W-:Y:S01]  /*7d90*/  MOV R54, R13 ;  /* 0x0000000d00367202 */ /* 0x000fe20000000f00 */
[----:B------:R-:W-:Y:S01]  /*7da0*/  IMAD R2, R7, 0x26, RZ ;  /* 0x0000002607027824 */ /* 0x000fe200078e02ff */
[----:B------:R-:W-:Y:S01]  /*7db0*/  MOV R47, R152 ;  /* 0x00000098002f7202 */ /* 0x000fe20000000f00 */
[----:B------:R-:W1:Y:S01]  /*7dc0*/  LDC R7, c[0x0][0x3d8] ;  /* 0x0000f600ff077b82 */ /* 0x000e620000000800 */
[----:B------:R-:W-:-:S02]  /*7dd0*/  MOV R13, R149 ;  /* 0x00000095000d7202 */ /* 0x000fc40000000f00 */
[----:B------:R-:W-:Y:S02]  /*7de0*/  MOV R63, R153 ;  /* 0x00000099003f7202 */ /* 0x000fe40000000f00 */
[C---:B------:R-:W-:Y:S02]  /*7df0*/  IADD3 R152, P4, PT, R6.reuse, R132, RZ ;  /* 0x0000008406987210 */ /* 0x040fe40007f9e0ff */
[----:B------:R-:W-:Y:S02]  /*7e00*/  MOV R59, R148 ;  /* 0x00000094003b7202 */ /* 0x000fe40000000f00 */
[----:B------:R-:W-:Y:S02]  /*7e10*/  LEA.HI.X.SX32 R153, R6, R133, 0x1, P4 ;  /* 0x0000008506997211 */ /* 0x000fe400020f0eff */
[----:B------:R-:W-:Y:S02]  /*7e20*/  MOV R68, R63 ;  /* 0x0000003f00447202 */ /* 0x000fe40000000f00 */
[----:B------:R-:W-:-:S02]  /*7e30*/  IADD3 R148, P4, PT, R2, R132, RZ ;  /* 0x0000008402947210 */ /* 0x000fc40007f9e0ff */
[----:B------:R-:W-:Y:S02]  /*7e40*/  MOV R63, R13 ;  /* 0x0000000d003f7202 */ /* 0x000fe40000000f00 */
[----:B------:R-:W2:Y:S01]  /*7e50*/  S2R R13, SR_TID.X ;  /* 0x00000000000d7919 */ /* 0x000ea20000002100 */
[----:B------:R-:W-:Y:S01]  /*7e60*/  LEA.HI.X.SX32 R149, R2, R133, 0x1, P4 ;  /* 0x0000008502957211 */ /* 0x000fe200020f0eff */
[----:B0-----:R-:W-:Y:S01]  /*7e70*/  IMAD R2, R4, 0x2e, RZ ;  /* 0x0000002e04027824 */ /* 0x001fe200078e02ff */
[----:B------:R-:W-:Y:S01]  /*7e80*/  STS.U8 [R51+UR14+0x6000], R137 ;  /* 0x0060008933007988 */ /* 0x000fe2000800000e */
[----:B------:R-:W-:-:S03]  /*7e90*/  MOV R50, R144 ;  /* 0x0000009000327202 */ /* 0x000fc60000000f00 */
[----:B------:R-:W-:Y:S01]  /*7ea0*/  STS.U8 [R51+UR14+0x6400], R136 ;  /* 0x0064008833007988 */ /* 0x000fe2000800000e */
[----:B------:R-:W-:Y:S02]  /*7eb0*/  IADD3 R144, P4, PT, R2, R132, RZ ;  /* 0x0000008402907210 */ /* 0x000fe40007f9e0ff */
[----:B------:R-:W-:Y:S01]  /*7ec0*/  LOP3.LUT R66, R159, 0x10, RZ, 0x3c, !PT ;  /* 0x000000109f427812 */ /* 0x000fe200078e3cff */
[----:B------:R-:W-:Y:S01]  /*7ed0*/  STS.U8 [R51+UR14+0x6800], R135 ;  /* 0x0068008733007988 */ /* 0x000fe2000800000e */
[----:B------:R-:W-:-:S03]  /*7ee0*/  MOV R62, R145 ;  /* 0x00000091003e7202 */ /* 0x000fc60000000f00 */
[----:B------:R-:W-:Y:S01]  /*7ef0*/  STS.U8 [R51+UR14+0x6c00], R134 ;  /* 0x006c008633007988 */ /* 0x000fe2000800000e */
[----:B------:R-:W-:-:S03]  /*7f00*/  LEA.HI.X.SX32 R145, R2, R133, 0x1, P4 ;  /* 0x0000008502917211 */ /* 0x000fc600020f0eff */
[----:B------:R-:W-:Y:S01]  /*7f10*/  STS.U8 [R51+UR14+0x7000], R141 ;  /* 0x0070008d33007988 */ /* 0x000fe2000800000e */
[----:B------:R-:W-:Y:S02]  /*7f20*/  IMAD R2, R9, 0x36, RZ ;  /* 0x0000003609027824 */ /* 0x000fe400078e02ff */
[----:B------:R-:W0:Y:S01]  /*7f30*/  LDC R9, c[0x0][0x3d8] ;  /* 0x0000f600ff097b82 */ /* 0x000e220000000800 */
[----:B------:R3:W-:Y:S04]  /*7f40*/  STS.U8 [R51+UR14+0x7400], R140 ;  /* 0x0074008c33007988 */ /* 0x0007e8000800000e */
[----:B------:R-:W-:Y:S04]  /*7f50*/  STS.U8 [R51+UR14+0x7800], R139 ;  /* 0x0078008b33007988 */ /* 0x000fe8000800000e */
[----:B------:R-:W-:Y:S04]  /*7f60*/  STS.U8 [R51+UR14+0x7c00], R138 ;  /* 0x007c008a33007988 */ /* 0x000fe8000800000e */
[----:B------:R-:W-:Y:S04]  /*7f70*/  STS.U8 [R66+UR14+0x6080], R143 ;  /* 0x0060808f42007988 */ /* 0x000fe8000800000e */
[----:B------:R-:W-:Y:S01]  /*7f80*/  STS.U8 [R66+UR14+0x6480], R142 ;  /* 0x0064808e42007988 */ /* 0x000fe2000800000e */
[----:B---3--:R-:W-:-:S03]  /*7f90*/  IADD3 R140, P4, PT, R2, R132, RZ ;  /* 0x00000084028c7210 */ /* 0x008fc60007f9e0ff */
[----:B------:R-:W-:Y:S04]  /*7fa0*/  STS.U8 [R66+UR14+0x6880], R147 ;  /* 0x0068809342007988 */ /* 0x000fe8000800000e */
[----:B------:R-:W-:Y:S04]  /*7fb0*/  STS.U8 [R66+UR14+0x6c80], R146 ;  /* 0x006c809242007988 */ /* 0x000fe8000800000e */
[----:B------:R-:W-:Y:S04]  /*7fc0*/  STS.U8 [R66+UR14+0x7080], R154 ;  /* 0x0070809a42007988 */ /* 0x000fe8000800000e */
[----:B------:R-:W-:Y:S01]  /*7fd0*/  STS.U8 [R66+UR14+0x7480], R151 ;  /* 0x0074809742007988 */ /* 0x000fe2000800000e */
[----:B------:R-:W-:-:S03]  /*7fe0*/  LEA.HI.X.SX32 R141, R2, R133, 0x1, P4 ;  /* 0x00000085028d7211 */ /* 0x000fc600020f0eff */
[----:B------:R-:W-:Y:S01]  /*7ff0*/  STS.U8 [R66+UR14+0x7880], R150 ;  /* 0x0078809642007988 */ /* 0x000fe2000800000e */
[----:B-1----:R-:W-:-:S03]  /*8000*/  IMAD R2, R7, 0x3e, RZ ;  /* 0x0000003e07027824 */ /* 0x002fc600078e02ff */
[----:B------:R1:W-:Y:S01]  /*8010*/  STS.U8 [R66+UR14+0x7c80], R155 ;  /* 0x007c809b42007988 */ /* 0x0003e2000800000e */
[----:B------:R-:W-:Y:S01]  /*8020*/  IMAD R7, R158, 0x7, RZ ;  /* 0x000000079e077824 */ /* 0x000fe200078e02ff */
[C---:B------:R-:W-:Y:S02]  /*8030*/  IADD3 R136, P4, PT, R2.reuse, R132, RZ ;  /* 0x0000008402887210 */ /* 0x040fe40007f9e0ff */
[----:B-1----:R-:W-:Y:S02]  /*8040*/  MOV R66, R62 ;  /* 0x0000003e00427202 */ /* 0x002fe40000000f00 */
[----:B------:R-:W-:Y:S02]  /*8050*/  MOV R62, R12 ;  /* 0x0000000c003e7202 */ /* 0x000fe40000000f00 */
[----:B------:R-:W1:Y:S01]  /*8060*/  LDC R12, c[0x0][0x3d8] ;  /* 0x0000f600ff0c7b82 */ /* 0x000e620000000800 */
[----:B--2---:R-:W-:Y:S02]  /*8070*/  LOP3.LUT R13, R13, 0x7f, RZ, 0xc0, !PT ;  /* 0x0000007f0d0d7812 */ /* 0x004fe400078ec0ff */
[----:B------:R-:W-:-:S02]  /*8080*/  LEA.HI.X.SX32 R137, R2, R133, 0x1, P4 ;  /* 0x0000008502897211 */ /* 0x000fc400020f0eff */
[----:B------:R-:W-:Y:S02]  /*8090*/  IADD3 R158, P4, PT, R7, R132, RZ ;  /* 0x00000084079e7210 */ /* 0x000fe40007f9e0ff */
[----:B------:R-:W-:Y:S02]  /*80a0*/  LOP3.LUT R67, R13, 0x20, RZ, 0x3c, !PT ;  /* 0x000000200d437812 */ /* 0x000fe400078e3cff */
[----:B------:R-:W-:Y:S01]  /*80b0*/  LEA.HI.X.SX32 R159, R7, R133, 0x1, P4 ;  /* 0x00000085079f7211 */ /* 0x000fe200020f0eff */
[----:B------:R-:W2:Y:S01]  /*80c0*/  LDC R13, c[0x0][0x3d8] ;  /* 0x0000f600ff0d7b82 */ /* 0x000ea20000000800 */
[----:B------:R-:W-:Y:S02]  /*80d0*/  MOV R70, R59 ;  /* 0x0000003b00467202 */ /* 0x000fe40000000f00 */
[----:B------:R-:W-:Y:S02]  /*80e0*/  MOV R59, R58 ;  /* 0x0000003a003b7202 */ /* 0x000fe40000000f00 */
[----:B0-----:R-:W-:Y:S01]  /*80f0*/  LEA R7, R9, -R9, 0x4 ;  /* 0x8000000909077211 */ /* 0x001fe200078e20ff */
[----:B------:R-:W0:Y:S01]  /*8100*/  S2R R58, SR_TID.X ;  /* 0x00000000003a7919 */ /* 0x000e220000002100 */
[----:B------:R-:W-:Y:S04]  /*8110*/  STS.U8 [R67+UR14+0x6100], R157 ;  /* 0x0061009d43007988 */ /* 0x000fe8000800000e */
[----:B------:R3:W-:Y:S02]  /*8120*/  STS.U8 [R67+UR14+0x6500], R156 ;  /* 0x0065009c43007988 */ /* 0x0007e4000800000e */
[----:B---3--:R-:W-:-:S04]  /*8130*/  IADD3 R156, P4, PT, R7, R132, RZ ;  /* 0x00000084079c7210 */ /* 0x008fc80007f9e0ff */
[-C--:B------:R-:W-:Y:S01]  /*8140*/  LEA.HI.X.SX32 R157, R7, R133.reuse, 0x1, P4 ;  /* 0x00000085079d7211 */ /* 0x080fe200020f0eff */
[----:B-1----:R-:W-:Y:S02]  /*8150*/  IMAD R7, R12, 0x17, RZ ;  /* 0x000000170c077824 */ /* 0x002fe400078e02ff */
[----:B------:R-:W1:Y:S01]  /*8160*/  LDC R12, c[0x0][0x3d8] ;  /* 0x0000f600ff0c7b82 */ /* 0x000e620000000800 */
[----:B------:R-:W-:Y:S02]  /*8170*/  STS.U8 [R67+UR14+0x6900], R245 ;  /* 0x006900f543007988 */ /* 0x000fe4000800000e */
[C---:B------:R-:W-:Y:S02]  /*8180*/  IADD3 R154, P4, PT, R7.reuse, R132, RZ ;  /* 0x00000084079a7210 */ /* 0x040fe40007f9e0ff */
[----:B------:R-:W-:Y:S02]  /*8190*/  STS.U8 [R67+UR14+0x6d00], R244 ;  /* 0x006d00f443007988 */ /* 0x000fe4000800000e */
[----:B------:R-:W-:-:S02]  /*81a0*/  LEA.HI.X.SX32 R155, R7, R133, 0x1, P4 ;  /* 0x00000085079b7211 */ /* 0x000fc400020f0eff */
[----:B------:R-:W-:Y:S01]  /*81b0*/  STS.U8 [R67+UR14+0x7100], R243 ;  /* 0x007100f343007988 */ /* 0x000fe2000800000e */
[----:B0-----:R-:W-:-:S03]  /*81c0*/  LOP3.LUT R58, R58, 0x7f, RZ, 0xc0, !PT ;  /* 0x0000007f3a3a7812 */ /* 0x001fc600078ec0ff */
[----:B------:R-:W-:Y:S04]  /*81d0*/  STS.U8 [R67+UR14+0x7500], R248 ;  /* 0x007500f843007988 */ /* 0x000fe8000800000e */
[----:B------:R-:W-:Y:S04]  /*81e0*/  STS.U8 [R67+UR14+0x7900], R247 ;  /* 0x007900f743007988 */ /* 0x000fe8000800000e */
[----:B------:R0:W-:Y:S01]  /*81f0*/  STS.U8 [R67+UR14+0x7d00], R246 ;  /* 0x007d00f643007988 */ /* 0x0001e2000800000e */
[----:B-1----:R-:W-:Y:S02]  /*8200*/  IMAD R7, R12, 0x1f, RZ ;  /* 0x0000001f0c077824 */ /* 0x002fe400078e02ff */
[----:B--2---:R-:W-:-:S02]  /*8210*/  IMAD R12, R13, 0x27, RZ ;  /* 0x000000270d0c7824 */ /* 0x004fc400078e02ff */
[----:B------:R-:W1:Y:S01]  /*8220*/  LDC R13, c[0x0][0x3d8] ;  /* 0x0000f600ff0d7b82 */ /* 0x000e620000000800 */
[----:B0-----:R-:W-:Y:S02]  /*8230*/  LOP3.LUT R67, R58, 0x30, RZ, 0x3c, !PT ;  /* 0x000000303a437812 */ /* 0x001fe400078e3cff */
[----:B------:R-:W-:Y:S02]  /*8240*/  PRMT R212, RZ, 0x7610, R212 ;  /* 0x00007610ffd47816 */ /* 0x000fe400000000d4 */
[----:B------:R-:W-:Y:S01]  /*8250*/  PRMT R130, RZ, 0x7610, R130 ;  /* 0x00007610ff827816 */ /* 0x000fe20000000082 */
[----:B------:R0:W-:Y:S01]  /*8260*/  STS.U8 [R67+UR14+0x6180], R62 ;  /* 0x0061803e43007988 */ /* 0x0001e2000800000e */
[----:B------:R-:W-:-:S03]  /*8270*/  PRMT R129, RZ, 0x7610, R129 ;  /* 0x00007610ff817816 */ /* 0x000fc60000000081 */
[----:B------:R2:W-:Y:S04]  /*8280*/  STS.U8 [R67+UR14+0x6580], R59 ;  /* 0x0065803b43007988 */ /* 0x0005e8000800000e */
[----:B------:R-:W-:Y:S01]  /*8290*/  STS.U8 [R67+UR14+0x6980], R252 ;  /* 0x006980fc43007988 */ /* 0x000fe2000800000e */
[----:B0-----:R-:W-:-:S03]  /*82a0*/  MOV R62, R55 ;  /* 0x00000037003e7202 */ /* 0x001fc60000000f00 */
[----:B------:R0:W-:Y:S04]  /*82b0*/  STS.U8 [R67+UR14+0x6d80], R50 ;  /* 0x006d803243007988 */ /* 0x0001e8000800000e */
[----:B--2---:R-:W2:Y:S04]  /*82c0*/  LDL.LU R59, [R1+0xc0] ;  /* 0x0000c000013b7983 */ /* 0x004ea80000300800 */
[----:B------:R-:W3:Y:S01]  /*82d0*/  LDL.LU R55, [R1+0x18] ;  /* 0x0000180001377983 */ /* 0x000ee20000300800 */
[----:B0-----:R-:W0:Y:S03]  /*82e0*/  LDC R50, c[0x0][0x3d8] ;  /* 0x0000f600ff327b82 */ /* 0x001e260000000800 */
[----:B------:R-:W4:Y:S01]  /*82f0*/  @P2 LDG.E.U8 R212, desc[UR28][R200.64] ;  /* 0x0000001cc8d42981 */ /* 0x000f22000c1e1100 */
[----:B------:R-:W-:-:S03]  /*8300*/  IADD3 R150, P4, PT, R7, R132, RZ ;  /* 0x0000008407967210 */ /* 0x000fc60007f9e0ff */
[----:B------:R-:W4:Y:S01]  /*8310*/  @P2 LDG.E.U8 R130, desc[UR28][R190.64] ;  /* 0x0000001cbe822981 */ /* 0x000f22000c1e1100 */
[----:B------:R-:W-:Y:S02]  /*8320*/  PRMT R249, RZ, 0x7610, R249 ;  /* 0x00007610fff97816 */ /* 0x000fe400000000f9 */
[----:B------:R-:W-:Y:S01]  /*8330*/  PRMT R242, RZ, 0x7610, R242 ;  /* 0x00007610fff27816 */ /* 0x000fe200000000f2 */
[----:B------:R-:W4:Y:S01]  /*8340*/  @P2 LDG.E.U8 R129, desc[UR28][R178.64] ;  /* 0x0000001cb2812981 */ /* 0x000f22000c1e1100 */
[----:B------:R-:W-:Y:S02]  /*8350*/  PRMT R27, RZ, 0x7610, R27 ;  /* 0x00007610ff1b7816 */ /* 0x000fe4000000001b */
[----:B------:R-:W-:Y:S01]  /*8360*/  PRMT R25, RZ, 0x7610, R25 ;  /* 0x00007610ff197816 */ /* 0x000fe20000000019 */
[----:B------:R-:W-:Y:S01]  /*8370*/  STS.U8 [R67+UR14+0x7180], R70 ;  /* 0x0071804643007988 */ /* 0x000fe2000800000e */
[----:B------:R-:W-:Y:S02]  /*8380*/  LEA.HI.X.SX32 R151, R7, R133, 0x1, P4 ;  /* 0x0000008507977211 */ /* 0x000fe400020f0eff */
[----:B------:R-:W-:Y:S01]  /*8390*/  PRMT R22, RZ, 0x7610, R22 ;  /* 0x00007610ff167816 */ /* 0x000fe20000000016 */
[----:B------:R-:W-:Y:S01]  /*83a0*/  STS.U8 [R67+UR14+0x7580], R68 ;  /* 0x0075804443007988 */ /* 0x000fe2000800000e */
[----:B------:R-:W-:-:S02]  /*83b0*/  IADD3 R146, P4, PT, R12, R132, RZ ;  /* 0x000000840c927210 */ /* 0x000fc40007f9e0ff */
[----:B------:R-:W-:Y:S01]  /*83c0*/  PRMT R20, RZ, 0x7610, R20 ;  /* 0x00007610ff147816 */ /* 0x000fe20000000014 */
[----:B------:R1:W-:Y:S01]  /*83d0*/  STS.U8 [R67+UR14+0x7980], R47 ;  /* 0x0079802f43007988 */ /* 0x0003e2000800000e */
[----:B------:R-:W-:Y:S02]  /*83e0*/  PRMT R19, RZ, 0x7610, R19 ;  /* 0x00007610ff137816 */ /* 0x000fe40000000013 */
[----:B------:R-:W-:Y:S01]  /*83f0*/  PRMT R18, RZ, 0x7610, R18 ;  /* 0x00007610ff127816 */ /* 0x000fe20000000012 */
[----:B------:R-:W4:Y:S01]  /*8400*/  @P2 LDG.E.U8 R249, desc[UR28][R180.64] ;  /* 0x0000001cb4f92981 */ /* 0x000f22000c1e1100 */
[----:B------:R-:W-:Y:S02]  /*8410*/  PRMT R17, RZ, 0x7610, R17 ;  /* 0x00007610ff117816 */ /* 0x000fe40000000011 */
[----:B------:R-:W-:Y:S01]  /*8420*/  LEA.HI.X.SX32 R147, R12, R133, 0x1, P4 ;  /* 0x000000850c937211 */ /* 0x000fe200020f0eff */
[----:B------:R-:W4:Y:S01]  /*8430*/  @P2 LDG.E.U8 R242, desc[UR28][R176.64] ;  /* 0x0000001cb0f22981 */ /* 0x000f22000c1e1100 */
[----:B-1----:R-:W1:Y:S01]  /*8440*/  LDC R47, c[0x0][0x3d8] ;  /* 0x0000f600ff2f7b82 */ /* 0x002e620000000800 */
[----:B------:R-:W-:-:S02]  /*8450*/  PRMT R16, RZ, 0x7610, R16 ;  /* 0x00007610ff107816 */ /* 0x000fc40000000010 */
[----:B------:R-:W4:Y:S01]  /*8460*/  @P2 LDG.E.U8 R27, desc[UR28][R174.64] ;  /* 0x0000001cae1b2981 */ /* 0x000f22000c1e1100 */
[----:B------:R-:W-:Y:S01]  /*8470*/  IMAD R12, R13, 0x2f, RZ ;  /* 0x0000002f0d0c7824 */ /* 0x000fe200078e02ff */
[----:B------:R-:W-:Y:S02]  /*8480*/  PRMT R8, RZ, 0x7610, R8 ;  /* 0x00007610ff087816 */ /* 0x000fe40000000008 */
[----:B------:R-:W4:Y:S01]  /*8490*/  @P2 LDG.E.U8 R25, desc[UR28][R172.64] ;  /* 0x0000001cac192981 */ /* 0x000f22000c1e1100 */
[----:B------:R-:W-:-:S03]  /*84a0*/  PRMT R6, RZ, 0x7610, R6 ;  /* 0x00007610ff067816 */ /* 0x000fc60000000006 */
[----:B------:R-:W4:Y:S01]  /*84b0*/  @P2 LDG.E.U8 R22, desc[UR28][R170.64] ;  /* 0x0000001caa162981 */ /* 0x000f22000c1e1100 */
[----:B------:R-:W-:-:S03]  /*84c0*/  PRMT R5, RZ, 0x7610, R5 ;  /* 0x00007610ff057816 */ /* 0x000fc60000000005 */
[----:B------:R-:W4:Y:S01]  /*84d0*/  @P2 LDG.E.U8 R20, desc[UR28][R168.64] ;  /* 0x0000001ca8142981 */ /* 0x000f22000c1e1100 */
[----:B------:R-:W-:-:S03]  /*84e0*/  IADD3 R142, P4, PT, R12, R132, RZ ;  /* 0x000000840c8e7210 */ /* 0x000fc60007f9e0ff */
[----:B------:R-:W4:Y:S01]  /*84f0*/  @P2 LDG.E.U8 R19, desc[UR28][R166.64] ;  /* 0x0000001ca6132981 */ /* 0x000f22000c1e1100 */
[----:B------:R-:W-:-:S03]  /*8500*/  PRMT R4, RZ, 0x7610, R4 ;  /* 0x00007610ff047816 */ /* 0x000fc60000000004 */
[----:B------:R-:W4:Y:S01]  /*8510*/  @P2 LDG.E.U8 R18, desc[UR28][R164.64] ;  /* 0x0000001ca4122981 */ /* 0x000f22000c1e1100 */
[----:B------:R-:W-:-:S03]  /*8520*/  PRMT R2, RZ, 0x7610, R2 ;  /* 0x00007610ff027816 */ /* 0x000fc60000000002 */
[----:B------:R-:W4:Y:S01]  /*8530*/  @P2 LDG.E.U8 R17, desc[UR28][R162.64] ;  /* 0x0000001ca2112981 */ /* 0x000f22000c1e1100 */
[----:B------:R-:W-:-:S03]  /*8540*/  PRMT R11, RZ, 0x7610, R11 ;  /* 0x00007610ff0b7816 */ /* 0x000fc6000000000b */
[----:B------:R-:W4:Y:S01]  /*8550*/  @P2 LDG.E.U8 R16, desc[UR28][R160.64] ;  /* 0x0000001ca0102981 */ /* 0x000f22000c1e1100 */
[----:B------:R-:W-:-:S03]  /*8560*/  LEA.HI.X.SX32 R143, R12, R133, 0x1, P4 ;  /* 0x000000850c8f7211 */ /* 0x000fc600020f0eff */
[----:B------:R-:W4:Y:S01]  /*8570*/  @P2 LDG.E.U8 R8, desc[UR28][R152.64] ;  /* 0x0000001c98082981 */ /* 0x000f22000c1e1100 */
[----:B------:R-:W-:Y:S01]  /*8580*/  PRMT R10, RZ, 0x7610, R10 ;  /* 0x00007610ff0a7816 */ /* 0x000fe2000000000a */
[----:B0-----:R-:W-:Y:S02]  /*8590*/  IMAD R12, R50, 0x37, RZ ;  /* 0x00000037320c7824 */ /* 0x001fe400078e02ff */
[----:B------:R-:W4:Y:S01]  /*85a0*/  @P2 LDG.E.U8 R6, desc[UR28][R148.64] ;  /* 0x0000001c94062981 */ /* 0x000f22000c1e1100 */
[----:B------:R-:W-:-:S03]  /*85b0*/  PRMT R9, RZ, 0x7610, R9 ;  /* 0x00007610ff097816 */ /* 0x000fc60000000009 */
[----:B------:R-:W4:Y:S01]  /*85c0*/  @P2 LDG.E.U8 R5, desc[UR28][R144.64] ;  /* 0x0000001c90052981 */ /* 0x000f22000c1e1100 */
[----:B------:R-:W-:-:S03]  /*85d0*/  PRMT R7, RZ, 0x7610, R7 ;  /* 0x00007610ff077816 */ /* 0x000fc60000000007 */
[----:B------:R-:W4:Y:S01]  /*85e0*/  @P2 LDG.E.U8 R4, desc[UR28][R140.64] ;  /* 0x0000001c8c042981 */ /* 0x000f22000c1e1100 */
[----:B------:R-:W-:-:S03]  /*85f0*/  IADD3 R138, P4, PT, R12, R132, RZ ;  /* 0x000000840c8a7210 */ /* 0x000fc60007f9e0ff */
[----:B------:R-:W4:Y:S04]  /*8600*/  @P2 LDG.E.U8 R2, desc[UR28][R136.64] ;  /* 0x0000001c88022981 */ /* 0x000f28000c1e1100 */
[----:B------:R-:W4:Y:S01]  /*8610*/  @P2 LDG.E.U8 R11, desc[UR28][R158.64] ;  /* 0x0000001c9e0b2981 */ /* 0x000f22000c1e1100 */
[----:B------:R-:W-:-:S03]  /*8620*/  LEA.HI.X.SX32 R139, R12, R133, 0x1, P4 ;  /* 0x000000850c8b7211 */ /* 0x000fc600020f0eff */
[----:B------:R-:W4:Y:S01]  /*8630*/  @P2 LDG.E.U8 R10, desc[UR28][R156.64] ;  /* 0x0000001c9c0a2981 */ /* 0x000f22000c1e1100 */
[----:B-1----:R-:W-:-:S03]  /*8640*/  IMAD R12, R47, 0x3f, RZ ;  /* 0x0000003f2f0c7824 */ /* 0x002fc600078e02ff */
[----:B------:R-:W4:Y:S04]  /*8650*/  @P2 LDG.E.U8 R9, desc[UR28][R154.64] ;  /* 0x0000001c9a092981 */ /* 0x000f28000c1e1100 */
[----:B------:R-:W4:Y:S01]  /*8660*/  @P2 LDG.E.U8 R7, desc[UR28][R150.64] ;  /* 0x0000001c96072981 */ /* 0x000f22000c1e1100 */
[----:B------:R-:W-:Y:S02]  /*8670*/  PRMT R15, RZ, 0x7610, R15 ;  /* 0x00007610ff0f7816 */ /* 0x000fe4000000000f */
[C---:B------:R-:W-:Y:S02]  /*8680*/  IADD3 R134, P4, PT, R12.reuse, R132, RZ ;  /* 0x000000840c867210 */ /* 0x040fe40007f9e0ff */
[----:B------:R-:W-:Y:S02]  /*8690*/  PRMT R14, RZ, 0x7610, R14 ;  /* 0x00007610ff0e7816 */ /* 0x000fe4000000000e */
[----:B------:R-:W-:Y:S01]  /*86a0*/  PRMT R13, RZ, 0x7610, R13 ;  /* 0x00007610ff0d7816 */ /* 0x000fe2000000000d */
[----:B------:R-:W4:Y:S01]  /*86b0*/  @P2 LDG.E.U8 R15, desc[UR28][R146.64] ;  /* 0x0000001c920f2981 */ /* 0x000f22000c1e1100 */
[----:B------:R-:W-:-:S02]  /*86c0*/  LEA.HI.X.SX32 R135, R12, R133, 0x1, P4 ;  /* 0x000000850c877211 */ /* 0x000fc400020f0eff */
[----:B------:R-:W-:Y:S01]  /*86d0*/  PRMT R12, RZ, 0x7610, R12 ;  /* 0x00007610ff0c7816 */ /* 0x000fe2000000000c */
[----:B------:R-:W4:Y:S04]  /*86e0*/  @P2 LDG.E.U8 R14, desc[UR28][R142.64] ;  /* 0x0000001c8e0e2981 */ /* 0x000f28000c1e1100 */
[----:B------:R-:W4:Y:S04]  /*86f0*/  @P2 LDG.E.U8 R13, desc[UR28][R138.64] ;  /* 0x0000001c8a0d2981 */ /* 0x000f28000c1e1100 */
[----:B------:R-:W4:Y:S01]  /*8700*/  @P2 LDG.E.U8 R12, desc[UR28][R134.64] ;  /* 0x0000001c860c2981 */ /* 0x000f22000c1e1100 */
[----:B------:R-:W-:-:S03]  /*8710*/  LOP3.LUT R58, R58, 0x40, RZ, 0x3c, !PT ;  /* 0x000000403a3a7812 */ /* 0x000fc600078e3cff */
[----:B------:R-:W-:Y:S04]  /*8720*/  STS.U8 [R67+UR14+0x7d80], R66 ;  /* 0x007d804243007988 */ /* 0x000fe8000800000e */
[----:B------:R-:W-:Y:S04]  /*8730*/  STS.U8 [R58+UR14+0x6200], R63 ;  /* 0x0062003f3a007988 */ /* 0x000fe8000800000e */
[----:B------:R-:W-:Y:S04]  /*8740*/  STS.U8 [R58+UR14+0x6600], R62 ;  /* 0x0066003e3a007988 */ /* 0x000fe8000800000e */
[----:B------:R0:W-:Y:S02]  /*8750*/  STS.U8 [R58+UR14+0x6a00], R54 ;  /* 0x006a00363a007988 */ /* 0x0001e4000800000e */
[----:B0-----:R-:W0:Y:S01]  /*8760*/  S2R R54, SR_TID.X ;  /* 0x0000000000367919 */ /* 0x001e220000002100 */
[----:B------:R-:W-:-:S02]  /*8770*/  LOP3.LUT R50, R51, 0x70, RZ, 0x3c, !PT ;  /* 0x0000007033327812 */ /* 0x000fc400078e3cff */
[----:B0-----:R-:W-:Y:S01]  /*8780*/  LOP3.LUT R54, R54, 0x7f, RZ, 0xc0, !PT ;  /* 0x0000007f36367812 */ /* 0x001fe200078ec0ff */
[----:B--2---:R-:W-:Y:S04]  /*8790*/  STS.U8 [R58+UR14+0x6e00], R59 ;  /* 0x006e003b3a007988 */ /* 0x004fe8000800000e */
[----:B---3--:R0:W-:Y:S04]  /*87a0*/  STS.U8 [R58+UR14+0x7200], R55 ;  /* 0x007200373a007988 */ /* 0x0081e8000800000e */
[----:B----4-:R1:W-:Y:S04]  /*87b0*/  STS.U8 [R58+UR14+0x7600], R212 ;  /* 0x007600d43a007988 */ /* 0x0103e8000800000e */
[----:B------:R2:W-:Y:S01]  /*87c0*/  STS.U8 [R58+UR14+0x7a00], R130 ;  /* 0x007a00823a007988 */ /* 0x0005e2000800000e */
[----:B0-----:R-:W-:-:S03]  /*87d0*/  LOP3.LUT R55, R54, 0x50, RZ, 0x3c, !PT ;  /* 0x0000005036377812 */ /* 0x001fc600078e3cff */
[----:B-1----:R0:W5:Y:S04]  /*87e0*/  LDL.LU R212, [R1+0x324] ;  /* 0x0003240001d47983 */ /* 0x0021680000300800 */
[----:B--2---:R-:W2:Y:S04]  /*87f0*/  LDL.LU R130, [R1+0x320] ;  /* 0x0003200001827983 */ /* 0x004ea80000300800 */
[----:B------:R1:W-:Y:S04]  /*8800*/  STS.U8 [R58+UR14+0x7e00], R129 ;  /* 0x007e00813a007988 */ /* 0x0003e8000800000e */
[----:B------:R3:W-:Y:S04]  /*8810*/  STS.U8 [R55+UR14+0x6280], R128 ;  /* 0x0062808037007988 */ /* 0x0007e8000800000e */
[----:B-1----:R-:W4:Y:S04]  /*8820*/  LDL.LU R129, [R1+0x31c] ;  /* 0x00031c0001817983 */ /* 0x002f280000300800 */
[----:B---3--:R-:W3:Y:S01]  /*8830*/  LDL.LU R128, [R1+0x318] ;  /* 0x0003180001807983 */ /* 0x008ee20000300800 */
[----:B------:R-:W-:-:S03]  /*8840*/  LOP3.LUT R54, R54, 0x60, RZ, 0x3c, !PT ;  /* 0x0000006036367812 */ /* 0x000fc600078e3cff */
        /* <DEDUP_REMOVED lines=13> */
[----:B------:R0:W-:Y:S01]  /*8920*/  STS.U8 [R54+UR14+0x7b00], R4 ;  /* 0x007b000436007988 */ /* 0x0001e2000800000e */
[----:B-1----:R-:W-:-:S03]  /*8930*/  F2FP.SATFINITE.E4M3.F32.PACK_AB_MERGE_C R5, R215, R214, R213 ;  /* 0x000000d6d705723e */ /* 0x002fc600048070d5 */
[----:B------:R1:W5:Y:S01]  /*8940*/  LDL.LU R213, [R1+0x314] ;  /* 0x0003140001d57983 */ /* 0x0003620000300800 */
[----:B0-----:R-:W-:-:S03]  /*8950*/  F2FP.SATFINITE.E4M3.F32.PACK_AB_MERGE_C R4, R218, R217, R216 ;  /* 0x000000d9da04723e */ /* 0x001fc600048070d8 */
[----:B------:R1:W5:Y:S01]  /*8960*/  LDL.LU R214, [R1+0x310] ;  /* 0x0003100001d67983 */ /* 0x0003620000300800 */
[----:B------:R-:W-:-:S03]  /*8970*/  F2FP.SATFINITE.E4M3.F32.PACK_AB_MERGE_C R6, R221, R220, R219 ;  /* 0x000000dcdd06723e */ /* 0x000fc600048070db */
[----:B------:R1:W5:Y:S04]  /*8980*/  LDL.LU R215, [R1+0x30c] ;  /* 0x00030c0001d77983 */ /* 0x0003680000300800 */
[----:B------:R-:W-:Y:S04]  /*8990*/  STS.U8 [R54+UR14+0x7f00], R2 ;  /* 0x007f000236007988 */ /* 0x000fe8000800000e */
[----:B------:R1:W5:Y:S04]  /*89a0*/  LDL.LU R216, [R1+0x308] ;  /* 0x0003080001d87983 */ /* 0x0003680000300800 */
[----:B------:R-:W-:Y:S04]  /*89b0*/  STS.U8 [R50+UR14+0x6380], R11 ;  /* 0x0063800b32007988 */ /* 0x000fe8000800000e */
[----:B------:R1:W5:Y:S04]  /*89c0*/  LDL.LU R217, [R1+0x304] ;  /* 0x0003040001d97983 */ /* 0x0003680000300800 */
[----:B------:R-:W-:Y:S04]  /*89d0*/  STS.U8 [R50+UR14+0x6780], R10 ;  /* 0x0067800a32007988 */ /* 0x000fe8000800000e */
[----:B------:R1:W5:Y:S04]  /*89e0*/  LDL.LU R218, [R1+0x300] ;  /* 0x0003000001da7983 */ /* 0x0003680000300800 */
[----:B------:R-:W-:Y:S04]  /*89f0*/  STS.U8 [R50+UR14+0x6b80], R9 ;  /* 0x006b800932007988 */ /* 0x000fe8000800000e */
[----:B------:R1:W5:Y:S04]  /*8a00*/  LDL.LU R219, [R1+0x2fc] ;  /* 0x0002fc0001db7983 */ /* 0x0003680000300800 */
[----:B------:R0:W-:Y:S04]  /*8a10*/  STS.U8 [R50+UR14+0x6f80], R7 ;  /* 0x006f800732007988 */ /* 0x0001e8000800000e */
[----:B------:R1:W5:Y:S01]  /*8a20*/  LDL.LU R220, [R1+0x2f8] ;  /* 0x0002f80001dc7983 */ /* 0x0003620000300800 */
[----:B------:R-:W-:-:S03]  /*8a30*/  F2FP.SATFINITE.E4M3.F32.PACK_AB_MERGE_C R17, R227, R226, R225 ;  /* 0x000000e2e311723e */ /* 0x000fc600048070e1 */
[----:B------:R1:W5:Y:S01]  /*8a40*/  LDL.LU R221, [R1+0x2f4] ;  /* 0x0002f40001dd7983 */ /* 0x0003620000300800 */
[----:B0-----:R-:W-:-:S03]  /*8a50*/  F2FP.SATFINITE.E4M3.F32.PACK_AB_MERGE_C R7, R224, R223, R222 ;  /* 0x000000dfe007723e */ /* 0x001fc600048070de */
[----:B------:R1:W5:Y:S04]  /*8a60*/  LDL.LU R222, [R1+0x2f0] ;  /* 0x0002f00001de7983 */ /* 0x0003680000300800 */
[----:B------:R1:W5:Y:S01]  /*8a70*/  LDL.LU R223, [R1+0x2ec] ;  /* 0x0002ec0001df7983 */ /* 0x0003620000300800 */
[----:B------:R-:W-:-:S03]  /*8a80*/  F2FP.SATFINITE.E4M3.F32.PACK_AB_MERGE_C R16, R230, R229, R228 ;  /* 0x000000e5e610723e */ /* 0x000fc600048070e4 */
[----:B------:R1:W5:Y:S04]  /*8a90*/  LDL.LU R224, [R1+0x2e8] ;  /* 0x0002e80001e07983 */ /* 0x0003680000300800 */
        /* <DEDUP_REMOVED lines=9> */
[----:B------:R1:W5:Y:S04]  /*8b30*/  LDL.LU R232, [R1+0x2c8] ;  /* 0x0002c80001e87983 */ /* 0x0003680000300800 */
[----:B------:R-:W-:Y:S04]  /*8b40*/  STS.U8 [R50+UR14+0x7380], R15 ;  /* 0x0073800f32007988 */ /* 0x000fe8000800000e */
[----:B------:R1:W5:Y:S04]  /*8b50*/  LDL.LU R233, [R1+0x2c4] ;  /* 0x0002c40001e97983 */ /* 0x0003680000300800 */
[----:B------:R-:W-:Y:S04]  /*8b60*/  STS.U8 [R50+UR14+0x7780], R14 ;  /* 0x0077800e32007988 */ /* 0x000fe8000800000e */
[----:B------:R1:W5:Y:S04]  /*8b70*/  LDL.LU R234, [R1+0x2c0] ;  /* 0x0002c00001ea7983 */ /* 0x0003680000300800 */
[----:B------:R0:W-:Y:S04]  /*8b80*/  STS.U8 [R50+UR14+0x7b80], R13 ;  /* 0x007b800d32007988 */ /* 0x0001e8000800000e */
[----:B------:R1:W5:Y:S04]  /*8b90*/  LDL.LU R235, [R1+0x2bc] ;  /* 0x0002bc0001eb7983 */ /* 0x0003680000300800 */
[----:B------:R1:W5:Y:S01]  /*8ba0*/  LDL.LU R236, [R1+0x2b8] ;  /* 0x0002b80001ec7983 */ /* 0x0003620000300800 */
[----:B0-----:R-:W-:-:S03]  /*8bb0*/  F2FP.SATFINITE.E4M3.F32.PACK_AB_MERGE_C R13, R239, R238, R237 ;  /* 0x000000eeef0d723e */ /* 0x001fc600048070ed */
[----:B------:R1:W5:Y:S04]  /*8bc0*/  LDL.LU R237, [R1+0x2b4] ;  /* 0x0002b40001ed7983 */ /* 0x0003680000300800 */
[----:B------:R0:W-:Y:S04]  /*8bd0*/  STS.U8 [R50+UR14+0x7f80], R12 ;  /* 0x007f800c32007988 */ /* 0x0001e8000800000e */
[----:B------:R1:W5:Y:S01]  /*8be0*/  LDL.LU R238, [R1+0x2b0] ;  /* 0x0002b00001ee7983 */ /* 0x0003620000300800 */
[----:B------:R-:W-:-:S03]  /*8bf0*/  F2FP.SATFINITE.E4M3.F32.PACK_AB_MERGE_C R14, R3, R251, R46 ;  /* 0x000000fb030e723e */ /* 0x000fc6000480702e */
[----:B------:R1:W5:Y:S01]  /*8c00*/  LDL.LU R239, [R1+0x2ac] ;  /* 0x0002ac0001ef7983 */ /* 0x0003620000300800 */
[----:B0-----:R-:W-:-:S03]  /*8c10*/  F2FP.SATFINITE.E4M3.F32.PACK_AB_MERGE_C R12, R250, R241, R240 ;  /* 0x000000f1fa0c723e */ /* 0x001fc600048070f0 */
[----:B------:R1:W5:Y:S04]  /*8c20*/  LDL.LU R240, [R1+0x2a8] ;  /* 0x0002a80001f07983 */ /* 0x0003680000300800 */
[----:B------:R1:W5:Y:S04]  /*8c30*/  LDL.LU R241, [R1+0x2a4] ;  /* 0x0002a40001f17983 */ /* 0x0003680000300800 */
[----:B------:R1:W5:Y:S04]  /*8c40*/  LDL.LU R250, [R1+0x2a0] ;  /* 0x0002a00001fa7983 */ /* 0x0003680000300800 */
[----:B------:R1:W5:Y:S04]  /*8c50*/  LDL.LU R251, [R1+0x29c] ;  /* 0x00029c0001fb7983 */ /* 0x0003680000300800 */
[----:B------:R1:W5:Y:S01]  /*8c60*/  LDL.LU R3, [R1+0x298] ;  /* 0x0002980001037983 */ /* 0x0003620000300800 */
[----:B------:R-:W0:Y:S01]  /*8c70*/  S2R R47, SR_TID.X ;  /* 0x00000000002f7919 */ /* 0x000e220000002100 */
[----:B------:R-:W-:-:S04]  /*8c80*/  FFMA R131, R131, UR6, -R0 ;  /* 0x0000000683837c23 */ /* 0x000fc80008000800 */
[----:B------:R-:W-:-:S06]  /*8c90*/  FMUL R70, R131, 1.4426950216293334961 ;  /* 0x3fb8aa3b83467820 */ /* 0x000fcc0000400000 */
[----:B------:R-:W-:Y:S01]  /*8ca0*/  MUFU.EX2 R70, R70 ;  /* 0x0000004600467308 */ /* 0x000fe20000000800 */
[----:B0-----:R-:W-:-:S04]  /*8cb0*/  SHF.L.U32 R2, R47, 0x4, RZ ;  /* 0x000000042f027819 */ /* 0x001fc800000006ff */
[----:B------:R-:W-:-:S04]  /*8cc0*/  LOP3.LUT R2, R2, 0x70, RZ, 0xc0, !PT ;  /* 0x0000007002027812 */ /* 0x000fc800078ec0ff */
[----:B------:R-:W-:-:S05]  /*8cd0*/  LEA R2, R51, R2, 0x7 ;  /* 0x0000000233027211 */ /* 0x000fca00078e38ff */
[----:B------:R0:W-:Y:S01]  /*8ce0*/  STS.128 [R2+UR14], R4 ;  /* 0x0000000402007988 */ /* 0x0001e20008000c0e */
[----:B--2---:R-:W-:-:S04]  /*8cf0*/  FFMA R130, R130, UR6, -R0 ;  /* 0x0000000682827c23 */ /* 0x004fc80008000800 */
[----:B------:R-:W-:Y:S01]  /*8d00*/  FMUL R68, R130, 1.4426950216293334961 ;  /* 0x3fb8aa3b82447820 */ /* 0x000fe20000400000 */
[----:B0-----:R-:W-:Y:S01]  /*8d10*/  F2FP.SATFINITE.E4M3.F32.PACK_AB_MERGE_C R4, R69, R43, R39 ;  /* 0x0000002b4504723e */ /* 0x001fe20004807027 */
[--C-:B----4-:R-:W-:Y:S01]  /*8d20*/  FFMA R129, R129, UR6, -R0.reuse ;  /* 0x0000000681817c23 */ /* 0x110fe20008000800 */
[----:B---3--:R-:W-:-:S03]  /*8d30*/  FFMA R128, R128, UR6, -R0 ;  /* 0x0000000680807c23 */ /* 0x008fc60008000800 */
[----:B------:R-:W-:Y:S01]  /*8d40*/  FMUL R69, R129, 1.4426950216293334961 ;  /* 0x3fb8aa3b81457820 */ /* 0x000fe20000400000 */
[----:B------:R-:W0:Y:S01]  /*8d50*/  MUFU.EX2 R68, R68 ;  /* 0x0000004400447308 */ /* 0x000e220000000800 */
[----:B------:R-:W-:Y:S01]  /*8d60*/  FMUL R20, R128, 1.4426950216293334961 ;  /* 0x3fb8aa3b80147820 */ /* 0x000fe20000400000 */
[----:B------:R-:W-:-:S06]  /*8d70*/  LOP3.LUT R27, R2, 0x10, RZ, 0x3c, !PT ;  /* 0x00000010021b7812 */ /* 0x000fcc00078e3cff */
[----:B------:R-:W-:Y:S01]  /*8d80*/  MUFU.EX2 R20, R20 ;  /* 0x0000001400147308 */ /* 0x000fe20000000800 */
[----:B------:R-:W-:Y:S02]  /*8d90*/  F2FP.SATFINITE.E4M3.F32.PACK_AB_MERGE_C R15, R49, R48, R45 ;  /* 0x00000030310f723e */ /* 0x000fe4000480702d */
[----:B------:R-:W-:-:S05]  /*8da0*/  F2FP.SATFINITE.E4M3.F32.PACK_AB_MERGE_C R7, R81, R80, R34 ;  /* 0x000000505107723e */ /* 0x000fca0004807022 */
[----:B------:R-:W2:Y:S01]  /*8db0*/  MUFU.EX2 R69, R69 ;  /* 0x0000004500457308 */ /* 0x000ea20000000800 */
[C---:B------:R-:W-:Y:S02]  /*8dc0*/  LOP3.LUT R25, R2.reuse, 0x20, RZ, 0x3c, !PT ;  /* 0x0000002002197812 */ /* 0x040fe400078e3cff */
[----:B------:R-:W-:Y:S02]  /*8dd0*/  F2FP.SATFINITE.E4M3.F32.PACK_AB_MERGE_C R9, R57, R56, R42 ;  /* 0x000000383909723e */ /* 0x000fe4000480702a */
[----:B------:R-:W-:Y:S02]  /*8de0*/  F2FP.SATFINITE.E4M3.F32.PACK_AB_MERGE_C R8, R53, R52, R44 ;  /* 0x000000343508723e */ /* 0x000fe4000480702c */
[----:B------:R-:W-:Y:S02]  /*8df0*/  F2FP.SATFINITE.E4M3.F32.PACK_AB_MERGE_C R10, R61, R60, R41 ;  /* 0x0000003c3d0a723e */ /* 0x000fe40004807029 */
[----:B------:R-:W-:Y:S02]  /*8e00*/  F2FP.SATFINITE.E4M3.F32.PACK_AB_MERGE_C R11, R65, R64, R40 ;  /* 0x00000040410b723e */ /* 0x000fe40004807028 */
[----:B------:R-:W-:-:S02]  /*8e10*/  LOP3.LUT R34, R2, 0x30, RZ, 0x3c, !PT ;  /* 0x0000003002227812 */ /* 0x000fc400078e3cff */
[----:B------:R-:W-:Y:S02]  /*8e20*/  F2FP.SATFINITE.E4M3.F32.PACK_AB_MERGE_C R5, R73, R72, R38 ;  /* 0x000000484905723e */ /* 0x000fe40004807026 */
[----:B------:R-:W-:Y:S02]  /*8e30*/  F2FP.SATFINITE.E4M3.F32.PACK_AB_MERGE_C R6, R77, R76, R37 ;  /* 0x0000004c4d06723e */ /* 0x000fe40004807025 */
[C---:B------:R-:W-:Y:S01]  /*8e40*/  LOP3.LUT R22, R2.reuse, 0x40, RZ, 0x3c, !PT ;  /* 0x0000004002167812 */ /* 0x040fe200078e3cff */
[----:B------:R3:W-:Y:S04]  /*8e50*/  STS.128 [R27+UR14], R16 ;  /* 0x000000101b007988 */ /* 0x0007e80008000c0e */
[----:B------:R4:W-:Y:S04]  /*8e60*/  STS.128 [R25+UR14], R12 ;  /* 0x0000000c19007988 */ /* 0x0009e80008000c0e */
[----:B------:R-:W-:Y:S04]  /*8e70*/  STS.128 [R34+UR14], R8 ;  /* 0x0000000822007988 */ /* 0x000fe80008000c0e */
[----:B------:R0:W-:Y:S01]  /*8e80*/  STS.128 [R22+UR14], R4 ;  /* 0x0000000416007988 */ /* 0x0001e20008000c0e */
[----:B---3--:R-:W-:Y:S01]  /*8e90*/  LOP3.LUT R18, R2, 0x50, RZ, 0x3c, !PT ;  /* 0x0000005002127812 */ /* 0x008fe200078e3cff */
[----:B------:R-:W-:Y:S01]  /*8ea0*/  FADD R17, -R0, -INF ;  /* 0xff80000000117421 */ /* 0x000fe20000000100 */
[----:B------:R-:W-:-:S02]  /*8eb0*/  LOP3.LUT R16, R2, 0x60, RZ, 0x3c, !PT ;  /* 0x0000006002107812 */ /* 0x000fc400078e3cff */
[----:B----4-:R-:W-:Y:S02]  /*8ec0*/  F2FP.SATFINITE.E4M3.F32.PACK_AB_MERGE_C R13, R89, R88, R35 ;  /* 0x00000058590d723e */ /* 0x010fe40004807023 */
[----:B------:R-:W-:Y:S02]  /*8ed0*/  F2FP.SATFINITE.E4M3.F32.PACK_AB_MERGE_C R12, R85, R84, R36 ;  /* 0x00000054550c723e */ /* 0x000fe40004807024 */
[----:B------:R-:W-:Y:S02]  /*8ee0*/  F2FP.SATFINITE.E4M3.F32.PACK_AB_MERGE_C R14, R93, R92, R33 ;  /* 0x0000005c5d0e723e */ /* 0x000fe40004807021 */
[----:B------:R-:W-:Y:S02]  /*8ef0*/  F2FP.SATFINITE.E4M3.F32.PACK_AB_MERGE_C R15, R97, R96, R32 ;  /* 0x00000060610f723e */ /* 0x000fe40004807020 */
[----:B0-----:R-:W-:Y:S02]  /*8f00*/  F2FP.SATFINITE.E4M3.F32.PACK_AB_MERGE_C R7, R70, R68, RZ ;  /* 0x000000444607723e */ /* 0x001fe400048070ff */
[----:B------:R-:W-:-:S02]  /*8f10*/  F2FP.SATFINITE.E4M3.F32.PACK_AB_MERGE_C R9, R105, R104, R30 ;  /* 0x000000686909723e */ /* 0x000fc4000480701e */
[----:B------:R-:W-:Y:S02]  /*8f20*/  F2FP.SATFINITE.E4M3.F32.PACK_AB_MERGE_C R8, R101, R100, R31 ;  /* 0x000000646508723e */ /* 0x000fe4000480701f */
[----:B------:R-:W-:Y:S02]  /*8f30*/  F2FP.SATFINITE.E4M3.F32.PACK_AB_MERGE_C R10, R109, R108, R29 ;  /* 0x0000006c6d0a723e */ /* 0x000fe4000480701d */
[----:B------:R-:W-:Y:S02]  /*8f40*/  F2FP.SATFINITE.E4M3.F32.PACK_AB_MERGE_C R11, R113, R112, R28 ;  /* 0x00000070710b723e */ /* 0x000fe4000480701c */
[----:B------:R-:W-:Y:S02]  /*8f50*/  F2FP.SATFINITE.E4M3.F32.PACK_AB_MERGE_C R5, R121, R120, R24 ;  /* 0x000000787905723e */ /* 0x000fe40004807018 */
[----:B------:R-:W-:Y:S02]  /*8f60*/  F2FP.SATFINITE.E4M3.F32.PACK_AB_MERGE_C R4, R117, R116, R26 ;  /* 0x000000747504723e */ /* 0x000fe4000480701a */
[----:B------:R-:W-:-:S02]  /*8f70*/  F2FP.SATFINITE.E4M3.F32.PACK_AB_MERGE_C R6, R125, R124, R23 ;  /* 0x0000007c7d06723e */ /* 0x000fc40004807017 */
[----:B--2---:R-:W-:Y:S02]  /*8f80*/  F2FP.SATFINITE.E4M3.F32.PACK_AB_MERGE_C R7, R69, R20, R7 ;  /* 0x000000144507723e */ /* 0x004fe40004807007 */
[----:B------:R-:W-:Y:S01]  /*8f90*/  LOP3.LUT R2, R2, 0x70, RZ, 0x3c, !PT ;  /* 0x0000007002027812 */ /* 0x000fe200078e3cff */
[----:B------:R-:W-:Y:S01]  /*8fa0*/  FMUL R71, R17, 1.4426950216293334961 ;  /* 0x3fb8aa3b11477820 */ /* 0x000fe20000400000 */
[----:B------:R-:W-:Y:S04]  /*8fb0*/  STS.128 [R18+UR14], R12 ;  /* 0x0000000c12007988 */ /* 0x000fe80008000c0e */
[----:B------:R-:W-:Y:S04]  /*8fc0*/  STS.128 [R16+UR14], R8 ;  /* 0x0000000810007988 */ /* 0x000fe80008000c0e */
[----:B------:R0:W-:Y:S01]  /*8fd0*/  STS.128 [R2+UR14], R4 ;  /* 0x0000000402007988 */ /* 0x0001e20008000c0e */
[----:B------:R-:W-:Y:S01]  /*8fe0*/  FADD R72, R20, R21 ;  /* 0x0000001514487221 */ /* 0x000fe20000000000 */
[----:B------:R-:W-:Y:S01]  /*8ff0*/  UIADD3 UR4, UPT, UPT, UR11, -0x80, URZ ;  /* 0xffffff800b047890 */ /* 0x000fe2000fffe0ff */
[----:B0-----:R1:W0:Y:S01]  /*9000*/  MUFU.EX2 R2, R71 ;  /* 0x0000004700027308 */ /* 0x0012220000000800 */
[----:B------:R-:W2:Y:S01]  /*9010*/  LDTM.x64 R4, tmem[UR15] ;  /* 0x0000000f000479ee */ /* 0x000ea20008340000 */
[----:B------:R-:W-:Y:S01]  /*9020*/  NOP ;  /* 0x0000000000007918 */ /* 0x000fe20000000000 */
[----:B------:R-:W-:Y:S08]  /*9030*/  @!P2 BRA `(.L_x_9) ;  /* 0x000000040004a947 */ /* 0x000ff00003800000 */
[C---:B0-2---:R-:W-:Y:S01]  /*9040*/  FMUL R4, R2.reuse, R4 ;  /* 0x0000000402047220 */ /* 0x045fe20000400000 */
[C---:B------:R-:W-:Y:S01]  /*9050*/  FMUL R5, R2.reuse, R5 ;  /* 0x0000000502057220 */ /* 0x040fe20000400000 */
        /* <DEDUP_REMOVED lines=61> */
[----:B------:R-:W-:-:S04]  /*9430*/  FMUL R67, R2, R67 ;  /* 0x0000004302437220 */ /* 0x000fc80000400000 */
[----:B------:R3:W-:Y:S03]  /*9440*/  STTM.x64 tmem[UR15], R4 ;  /* 0x00000004000079ed */ /* 0x0007e6000834000f */
.L_x_9:
[----:B--2---:R-:W2:Y:S02]  /*9450*/  FENCE.VIEW.ASYNC.T ;  /* 0x00000000000073c6 */ /* 0x004ea40000000200 */
[----:B--2---:R-:W-:Y:S01]  /*9460*/  BAR.SYNC.DEFER_BLOCKING 0x0 ;  /* 0x0000000000007b1d */ /* 0x004fe20000010000 */
[----:B---3--:R-:W-:Y:S01]  /*9470*/  FADD R4, R69, R72 ;  /* 0x0000004845047221 */ /* 0x008fe20000000000 */
[----:B------:R-:W-:-:S03]  /*9480*/  UISETP.GE.AND UP1, UPT, UR4, 0x1, UPT ;  /* 0x000000010400788c */ /* 0x000fc6000bf26270 */
[----:B------:R-:W-:-:S04]  /*9490*/  FADD R4, R68, R4 ;  /* 0x0000000444047221 */ /* 0x000fc80000000000 */
[----:B------:R-:W-:-:S04]  /*94a0*/  FADD R4, R70, R4 ;  /* 0x0000000446047221 */ /* 0x000fc80000000000 */
[----:B0-----:R-:W-:Y:S01]  /*94b0*/  FADD R2, R2, R4 ;  /* 0x0000000402027221 */ /* 0x001fe20000000000 */
[----:B------:R0:W-:Y:S06]  /*94c0*/  MEMBAR.ALL.CTA ;  /* 0x0000000000007992 */ /* 0x0001ec0000008000 */
[----:B0-----:R-:W0:Y:S02]  /*94d0*/  FENCE.VIEW.ASYNC.S ;  /* 0x00000000000073c6 */ /* 0x001e240000000000 */
[----:B0-----:R-:W-:Y:S06]  /*94e0*/  BAR.SYNC.DEFER_BLOCKING 0x0 ;  /* 0x0000000000007b1d */ /* 0x001fec0000010000 */
[----:B------:R-:W-:Y:S05]  /*94f0*/  @!P3 BRA `(.L_x_10) ;  /* 0x000000000084b947 */ /* 0x000fea0003800000 */
[----:B------:R-:W-:Y:S02]  /*9500*/  UIADD3 UR4, UPT, UPT, UR14, 0x6000, URZ ;  /* 0x000060000e047890 */ /* 0x000fe4000fffe0ff */
[----:B------:R-:W-:Y:S02]  /*9510*/  USHF.R.U32.HI UR6, URZ, 0x4, UR14 ;  /* 0x00000004ff067899 */ /* 0x000fe4000801160e */
[----:B------:R-:W-:Y:S02]  /*9520*/  USHF.R.U32.HI UR4, URZ, 0x4, UR4 ;  /* 0x00000004ff047899 */ /* 0x000fe40008011604 */
[----:B------:R-:W-:Y:S02]  /*9530*/  USGXT.U32 UR6, UR6, 0xe ;  /* 0x0000000e0606789a */ /* 0x000fe40008000000 */
[----:B------:R-:W-:Y:S02]  /*9540*/  USGXT.U32 UR8, UR4, 0xe ;  /* 0x0000000e0408789a */ /* 0x000fe40008000000 */
[----:B------:R-:W-:-:S02]  /*9550*/  UIADD3 UR34, UP2, UPT, UR6, 0x2, URZ ;  /* 0x0000000206227890 */ /* 0x000fc4000ff5e0ff */
[----:B------:R-:W-:Y:S01]  /*9560*/  UIADD3 UR32, UP3, UPT, UR8, 0x2, URZ ;  /* 0x0000000208207890 */ /* 0x000fe2000ff7e0ff */
[----:B------:R-:W-:Y:S01]  /*9570*/  UMOV UR4, URZ ;  /* 0x000000ff00047c82 */ /* 0x000fe20008000000 */
[----:B------:R-:W-:Y:S01]  /*9580*/  UMOV UR36, 0x0 ;  /* 0x0000000000247882 */ /* 0x000fe20000000000 */
[----:B------:R-:W-:Y:S02]  /*9590*/  UIADD3.X UR35, UPT, UPT, UR4, 0x40004040, URZ, UP2, !UPT ;  /* 0x4000404004237890 */ /* 0x000fe400097fe4ff */
[----:B------:R-:W-:Y:S02]  /*95a0*/  UIADD3.X UR33, UPT, UPT, UR4, 0x40004040, URZ, UP3, !UPT ;  /* 0x4000404004217890 */ /* 0x000fe40009ffe4ff */
[----:B------:R-:W-:Y:S02]  /*95b0*/  UIADD3.64 UR20, UPT, UPT, UR34, 0x2, URZ ;  /* 0x0000000222147897 */ /* 0x000fe4000fffe0ff */
[----:B------:R-:W-:Y:S02]  /*95c0*/  UIADD3.64 UR24, UPT, UPT, UR32, 0x2, URZ ;  /* 0x0000000220187897 */ /* 0x000fe4000fffe0ff */
[----:B------:R-:W-:-:S02]  /*95d0*/  UIADD3.64 UR26, UPT, UPT, UR34, 0x4, URZ ;  /* 0x00000004221a7897 */ /* 0x000fc4000fffe0ff */
[----:B------:R-:W-:Y:S01]  /*95e0*/  UIADD3.64 UR30, UPT, UPT, UR32, 0x4, URZ ;  /* 0x00000004201e7897 */ /* 0x000fe2000fffe0ff */
[----:B------:R-:W-:Y:S01]  /*95f0*/  UMOV UR37, 0x8100010 ;  /* 0x0810001000257882 */ /* 0x000fe20000000000 */
[----:B------:R-:W-:Y:S01]  /*9600*/  UMOV UR7, 0x40004040 ;  /* 0x4000404000077882 */ /* 0x000fe20000000000 */
[----:B------:R-:W-:Y:S01]  /*9610*/  UMOV UR9, 0x40004040 ;  /* 0x4000404000097882 */ /* 0x000fe20000000000 */
[----:B------:R-:W-:Y:S01]  /*9620*/  UMOV UR38, 0x0 ;  /* 0x0000000000267882 */ /* 0x000fe20000000000 */
[----:B------:R-:W-:Y:S01]  /*9630*/  UMOV UR39, 0x8100010 ;  /* 0x0810001000277882 */ /* 0x000fe20000000000 */
[----:B------:R-:W-:Y:S01]  /*9640*/  UMOV UR40, 0x0 ;  /* 0x0000000000287882 */ /* 0x000fe20000000000 */
[----:B------:R-:W-:Y:S01]  /*9650*/  UMOV UR41, 0x8100010 ;  /* 0x0810001000297882 */ /* 0x000fe20000000000 */
[----:B------:R-:W-:Y:S01]  /*9660*/  UMOV UR4, UR17 ;  /* 0x0000001100047c82 */ /* 0x000fe20008000000 */
[----:B------:R-:W-:Y:S01]  /*9670*/  UMOV UR5, URZ ;  /* 0x000000ff00057c82 */ /* 0x000fe20008000000 */
[----:B------:R0:W-:Y:S01]  /*9680*/  UTCQMMA gdesc[UR6], gdesc[UR8], tmem[UR12], tmem[UR36], idesc[UR37], UPT ;  /* 0x00ff2408060075ea */ /* 0x0001e2000b80030c */
[----:B------:R-:W-:Y:S01]  /*9690*/  UMOV UR42, 0x0 ;  /* 0x00000000002a7882 */ /* 0x000fe20000000000 */
[----:B------:R-:W-:Y:S01]  /*96a0*/  UMOV UR43, 0x8100010 ;  /* 0x08100010002b7882 */ /* 0x000fe20000000000 */
[----:B------:R0:W-:Y:S01]  /*96b0*/  UTCQMMA gdesc[UR34], gdesc[UR32], tmem[UR12], tmem[UR38], idesc[UR39], UPT ;  /* 0x00ff2620220075ea */ /* 0x0001e2000b80030c */
[----:B------:R-:W-:Y:S01]  /*96c0*/  UMOV UR4, UR4 ;  /* 0x0000000400047c82 */ /* 0x000fe20008000000 */
[----:B------:R0:W-:Y:S01]  /*96d0*/  UTCQMMA gdesc[UR20], gdesc[UR24], tmem[UR12], tmem[UR40], idesc[UR41], UPT ;  /* 0x00ff2818140075ea */ /* 0x0001e2000b80030c */
[----:B------:R0:W-:Y:S01]  /*96e0*/  UTCQMMA gdesc[UR26], gdesc[UR30], tmem[UR12], tmem[UR42], idesc[UR43], UPT ;  /* 0x00ff2a1e1a0075ea */ /* 0x0001e2000b80030c */
[----:B------:R0:W-:Y:S01]  /*96f0*/  UTCBAR [UR4], URZ ;  /* 0x000000ff040073e9 */ /* 0x0001e200080000ff */
[----:B------:R-:W-:Y:S01]  /*9700*/  NOP ;  /* 0x0000000000007918 */ /* 0x000fe20000000000 */
.L_x_10:
[----:B------:R-:W-:Y:S01]  /*9710*/  FSEL R2, R2, 1, P2 ;  /* 0x3f80000002027808 */ /* 0x000fe20001000000 */
[----:B0-----:R-:W-:Y:S01]  /*9720*/  UMOV UR6, URZ ;  /* 0x000000ff00067c82 */ /* 0x001fe20008000000 */
[----:B------:R-:W-:-:S03]  /*9730*/  FSEL R0, R0, -INF , P2 ;  /* 0xff80000000007808 */ /* 0x000fc60001000000 */
[----:B------:R0:W-:Y:S01]  /*9740*/  STL [R1+0x294], R2 ;  /* 0x0002940201007387 */ /* 0x0001e20000100800 */
[----:B------:R-:W-:Y:S05]  /*9750*/  BRA.U !UP1, `(.L_x_11) ;  /* 0x0000006909087547 */ /* 0x000fea000b800000 */
[----:B------:R-:W-:Y:S01]  /*9760*/  UIADD3 UR5, UPT, UPT, UR14, 0xa000, URZ ;  /* 0x0000a0000e057890 */ /* 0x000fe2000fffe0ff */
[----:B------:R-:W-:Y:S01]  /*9770*/  HFMA2 R242, -RZ, RZ, 0, 0 ;  /* 0x00000000fff27431 */ /* 0x000fe200000001ff */
[----:B------:R-:W-:Y:S01]  /*9780*/  USHF.R.U32.HI UR20, URZ, 0x4, UR14 ;  /* 0x00000004ff147899 */ /* 0x000fe2000801160e */
[----:B0----5:R-:W-:Y:S01]  /*9790*/  SHF.L.U32 R2, R3, 0x7, RZ ;  /* 0x0000000703027819 */ /* 0x021fe200000006ff */
[----:B------:R-:W-:Y:S01]  /*97a0*/  USHF.R.U32.HI UR5, URZ, 0x4, UR5 ;  /* 0x00000004ff057899 */ /* 0x000fe20008011605 */
[----:B------:R-:W-:Y:S01]  /*97b0*/  MOV R3, R0 ;  /* 0x0000000000037202 */ /* 0x000fe20000000f00 */
[----:B------:R-:W-:Y:S02]  /*97c0*/  UIADD3 UR4, UPT, UPT, UR14, 0x4000, URZ ;  /* 0x000040000e047890 */ /* 0x000fe4000fffe0ff */
[----:B------:R-:W-:Y:S02]  /*97d0*/  UISETP.NE.U32.AND UP1, UPT, UR22, URZ, UPT ;  /* 0x000000ff1600728c */ /* 0x000fe4000bf25070 */
[----:B------:R-:W-:-:S02]  /*97e0*/  USGXT.U32 UR20, UR20, 0xe ;  /* 0x0000000e1414789a */ /* 0x000fc40008000000 */
[----:B------:R-:W-:Y:S02]  /*97f0*/  USGXT.U32 UR24, UR5, 0xe ;  /* 0x0000000e0518789a */ /* 0x000fe40008000000 */
[----:B------:R-:W-:Y:S02]  /*9800*/  USHF.R.U32.HI UR22, URZ, 0x4, UR4 ;  /* 0x00000004ff167899 */ /* 0x000fe40008011604 */
[----:B------:R-:W-:Y:S02]  /*9810*/  UIADD3 UR36, UP4, UPT, UR20, 0x2, URZ ;  /* 0x0000000214247890 */ /* 0x000fe4000ff9e0ff */
[----:B------:R-:W-:Y:S02]  /*9820*/  UIADD3 UR38, UP3, UPT, UR24, 0x2, URZ ;  /* 0x0000000218267890 */ /* 0x000fe4000ff7e0ff */
[----:B------:R-:W-:Y:S02]  /*9830*/  USHF.R.U32.HI UR10, URZ, 0x4, UR10 ;  /* 0x00000004ff0a7899 */ /* 0x000fe4000801160a */
[----:B------:R-:W-:Y:S01]  /*9840*/  USGXT.U32 UR22, UR22, 0xe ;  /* 0x0000000e1616789a */ /* 0x000fe20008000000 */
[----:B------:R-:W-:Y:S01]  /*9850*/  UMOV UR7, URZ ;  /* 0x000000ff00077c82 */ /* 0x000fe20008000000 */
[----:B------:R-:W-:Y:S01]  /*9860*/  UMOV UR6, URZ ;  /* 0x000000ff00067c82 */ /* 0x000fe20008000000 */
[----:B------:R-:W-:-:S02]  /*9870*/  UIADD3.X UR37, UPT, UPT, UR7, 0x40004040, URZ, UP4, !UPT ;  /* 0x4000404007257890 */ /* 0x000fc4000a7fe4ff */
[----:B------:R-:W-:Y:S02]  /*9880*/  UIADD3.X UR39, UPT, UPT, UR6, 0x40004040, URZ, UP3, !UPT ;  /* 0x4000404006277890 */ /* 0x000fe40009ffe4ff */
[----:B------:R-:W-:Y:S02]  /*9890*/  USGXT.U32 UR4, UR10, 0xe ;  /* 0x0000000e0a04789a */ /* 0x000fe40008000000 */
[----:B------:R-:W-:Y:S02]  /*98a0*/  UIADD3 UR34, UP2, UPT, UR22, 0x100, URZ ;  /* 0x0000010016227890 */ /* 0x000fe4000ff5e0ff */
[----:B------:R-:W-:Y:S02]  /*98b0*/  UIADD3 UR40, UP4, UPT, UR36, 0x2, URZ ;  /* 0x0000000224287890 */ /* 0x000fe4000ff9e0ff */
[----:B------:R-:W-:Y:S02]  /*98c0*/  UIADD3 UR42, UP3, UPT, UR36, 0x4, URZ ;  /* 0x00000004242a7890 */ /* 0x000fe4000ff7e0ff */
[----:B------:R-:W-:Y:S01]  /*98d0*/  USHF.L.U32 UR9, UR19, 0x7, URZ ;  /* 0x0000000713097899 */ /* 0x000fe200080006ff */
[----:B------:R-:W-:Y:S01]  /*98e0*/  UMOV UR8, URZ ;  /* 0x000000ff00087c82 */ /* 0x000fe20008000000 */
[----:B------:R-:W-:Y:S01]  /*98f0*/  UMOV UR18, 0xfffffffe ;  /* 0xfffffffe00127882 */ /* 0x000fe20000000000 */
[----:B------:R-:W-:Y:S01]  /*9900*/  UMOV UR19, 0x7fffbfdf ;  /* 0x7fffbfdf00137882 */ /* 0x000fe20000000000 */
[----:B------:R-:W-:Y:S01]  /*9910*/  UMOV UR5, URZ ;  /* 0x000000ff00057c82 */ /* 0x000fe20008000000 */
[----:B------:R-:W0:Y:S01]  /*9920*/  LDCU UR33, c[0x0][0x3f0] ;  /* 0x00007e00ff2177ac */ /* 0x000e220008000800 */
[----:B------:R-:W2:Y:S01]  /*9930*/  LDCU UR48, c[0x0][0x3a8] ;  /* 0x00007500ff3077ac */ /* 0x000ea20008000800 */
[----:B------:R-:W3:Y:S01]  /*9940*/  LDCU UR49, c[0x0][0x3d4] ;  /* 0x00007a80ff3177ac */ /* 0x000ee20008000800 */
[----:B------:R-:W-:-:S02]  /*9950*/  UIADD3.64 UR18, UPT, UPT, UR4, -UR18, URZ ;  /* 0x8000001204127297 */ /* 0x000fc4000fffe0ff */
[----:B------:R-:W-:Y:S02]  /*9960*/  UIADD3.X UR35, UPT, UPT, UR8, 0x40004040, URZ, UP2, !UPT ;  /* 0x4000404008237890 */ /* 0x000fe400097fe4ff */
[----:B------:R-:W-:Y:S02]  /*9970*/  UIADD3.X UR41, UPT, UPT, UR37, URZ, URZ, UP4, !UPT ;  /* 0x000000ff25297290 */ /* 0x000fe4000a7fe4ff */
[----:B------:R-:W-:Y:S02]  /*9980*/  UIADD3.X UR43, UPT, UPT, UR37, URZ, URZ, UP3, !UPT ;  /* 0x000000ff252b7290 */ /* 0x000fe40009ffe4ff */
[----:B------:R-:W-:Y:S02]  /*9990*/  UIADD3.64 UR44, UPT, UPT, UR38, 0x2, URZ ;  /* 0x00000002262c7897 */ /* 0x000fe4000fffe0ff */
[----:B------:R-:W-:Y:S01]  /*99a0*/  UIADD3.64 UR46, UPT, UPT, UR38, 0x4, URZ ;  /* 0x00000004262e7897 */ /* 0x000fe2000fffe0ff */
[----:B------:R-:W-:-:S11]  /*99b0*/  UMOV UR32, 0x1 ;  /* 0x0000000100207882 */ /* 0x000fd60000000000 */
.L_x_16:
[----:B------:R-:W4:Y:S04]  /*99c0*/  LDL.64 R6, [R1+0x248] ;  /* 0x0002480001067983 */ /* 0x000f280000100a00 */
[----:B------:R-:W5:Y:S04]  /*99d0*/  LDL.64 R10, [R1+0x228] ;  /* 0x00022800010a7983 */ /* 0x000f680000100a00 */
[----:B---3--:R-:W3:Y:S04]  /*99e0*/  LDL.64 R20, [R1+0x208] ;  /* 0x0002080001147983 */ /* 0x008ee80000100a00 */
[----:B--2---:R-:W2:Y:S04]  /*99f0*/  LDL.64 R22, [R1+0x1c8] ;  /* 0x0001c80001167983 */ /* 0x004ea80000100a00 */
[----:B------:R-:W2:Y:S04]  /*9a00*/  LDL.64 R12, [R1+0x1e8] ;  /* 0x0001e800010c7983 */ /* 0x000ea80000100a00 */
[----:B------:R-:W2:Y:S04]  /*9a10*/  LDL.64 R14, [R1+0x1a8] ;  /* 0x0001a800010e7983 */ /* 0x000ea80000100a00 */
[----:B------:R-:W2:Y:S04]  /*9a20*/  LDL.64 R24, [R1+0x188] ;  /* 0x0001880001187983 */ /* 0x000ea80000100a00 */
[----:B------:R-:W2:Y:S04]  /*9a30*/  LDL.64 R26, [R1+0x148] ;  /* 0x00014800011a7983 */ /* 0x000ea80000100a00 */
[----:B------:R-:W2:Y:S01]  /*9a40*/  LDL.64 R16, [R1+0x168] ;  /* 0x0001680001107983 */ /* 0x000ea20000100a00 */
[----:B------:R-:W-:-:S03]  /*9a50*/  SHF.R.S32.HI R0, RZ, 0x1f, R2 ;  /* 0x0000001fff007819 */ /* 0x000fc60000011402 */
[----:B------:R-:W2:Y:S04]  /*9a60*/  LDL.64 R18, [R1+0x128] ;  /* 0x0001280001127983 */ /* 0x000ea80000100a00 */
        /* <DEDUP_REMOVED lines=20> */
[----:B-1----:R-:W2:Y:S04]  /*9bb0*/  LDL.64 R70, [R1+0x230] ;  /* 0x0002300001467983 */ /* 0x002ea80000100a00 */
[----:B------:R-:W2:Y:S04]  /*9bc0*/  LDL.64 R72, [R1+0x1f0] ;  /* 0x0001f00001487983 */ /* 0x000ea80000100a00 */
[----:B------:R-:W2:Y:S04]  /*9bd0*/  LDL.64 R84, [R1+0x1b0] ;  /* 0x0001b00001547983 */ /* 0x000ea80000100a00 */
[----:B------:R-:W2:Y:S04]  /*9be0*/  LDL.64 R82, [R1+0x170] ;  /* 0x0001700001527983 */ /* 0x000ea80000100a00 */
[----:B------:R-:W2:Y:S04]  /*9bf0*/  LDL.64 R68, [R1+0x130] ;  /* 0x0001300001447983 */ /* 0x000ea80000100a00 */
[----:B------:R-:W2:Y:S04]  /*9c00*/  LDL.64 R80, [R1+0xf0] ;  /* 0x0000f00001507983 */ /* 0x000ea80000100a00 */
[----:B------:R-:W2:Y:S04]  /*9c10*/  LDL.64 R78, [R1+0xa8] ;  /* 0x0000a800014e7983 */ /* 0x000ea80000100a00 */
[----:B------:R-:W2:Y:S04]  /*9c20*/  LDL.64 R76, [R1+0x68] ;  /* 0x00006800014c7983 */ /* 0x000ea80000100a00 */
[----:B------:R-:W2:Y:S01]  /*9c30*/  LDL.64 R74, [R1+0x48] ;  /* 0x00004800014a7983 */ /* 0x000ea20000100a00 */
[----:B----4-:R-:W-:-:S02]  /*9c40*/  IADD3 R4, P2, PT, R2, R6, RZ ;  /* 0x0000000602047210 */ /* 0x010fc40007f5e0ff */
[----:B-----5:R-:W-:Y:S02]  /*9c50*/  IADD3 R8, P3, PT, R2, R10, RZ ;  /* 0x0000000a02087210 */ /* 0x020fe40007f7e0ff */
[C---:B------:R-:W-:Y:S02]  /*9c60*/  IADD3.X R5, PT, PT, R0.reuse, R7, RZ, P2, !PT ;  /* 0x0000000700057210 */ /* 0x040fe400017fe4ff */
[----:B------:R-:W-:Y:S02]  /*9c70*/  IADD3.X R9, PT, PT, R0, R11, RZ, P3, !PT ;  /* 0x0000000b00097210 */ /* 0x000fe40001ffe4ff */
[----:B---3--:R-:W-:Y:S01]  /*9c80*/  IADD3 R6, P2, PT, R2, R20, RZ ;  /* 0x0000001402067210 */ /* 0x008fe20007f5e0ff */
[----:B------:R-:W3:Y:S03]  /*9c90*/  LDG.E.U8 R4, desc[UR28][R4.64] ;  /* 0x0000001c04047981 */ /* 0x000ee6000c1e1100 */
[----:B------:R-:W-:-:S02]  /*9ca0*/  IADD3.X R7, PT, PT, R0, R21, RZ, P2, !PT ;  /* 0x0000001500077210 */ /* 0x000fc400017fe4ff */
[----:B------:R-:W4:Y:S01]  /*9cb0*/  LDL.64 R20, [R1+0xe8] ;  /* 0x0000e80001147983 */ /* 0x000f220000100a00 */
[----:B--2---:R-:W-:-:S03]  /*9cc0*/  IADD3 R10, P3, PT, R2, R12, RZ ;  /* 0x0000000c020a7210 */ /* 0x004fc60007f7e0ff */
[----:B------:R-:W2:Y:S04]  /*9cd0*/  LDG.E.U8 R6, desc[UR28][R6.64] ;  /* 0x0000001c06067981 */ /* 0x000ea8000c1e1100 */
[----:B------:R1:W5:Y:S02]  /*9ce0*/  LDG.E.U8 R5, desc[UR28][R8.64] ;  /* 0x0000001c08057981 */ /* 0x000364000c1e1100 */
[----:B-1----:R-:W-:-:S04]  /*9cf0*/  IADD3 R8, P2, PT, R2, R22, RZ ;  /* 0x0000001602087210 */ /* 0x002fc80007f5e0ff */
[C---:B------:R-:W-:Y:S02]  /*9d00*/  IADD3.X R9, PT, PT, R0.reuse, R23, RZ, P2, !PT ;  /* 0x0000001700097210 */ /* 0x040fe400017fe4ff */
[----:B------:R-:W2:Y:S01]  /*9d10*/  LDL.64 R22, [R1+0xa0] ;  /* 0x0000a00001167983 */ /* 0x000ea20000100a00 */
[----:B------:R-:W-:Y:S02]  /*9d20*/  IADD3.X R11, PT, PT, R0, R13, RZ, P3, !PT ;  /* 0x0000000d000b7210 */ /* 0x000fe40001ffe4ff */
[----:B------:R-:W-:Y:S01]  /*9d30*/  IADD3 R12, P3, PT, R2, R14, RZ ;  /* 0x0000000e020c7210 */ /* 0x000fe20007f7e0ff */
[----:B------:R-:W3:Y:S04]  /*9d40*/  LDG.E.U8 R8, desc[UR28][R8.64] ;  /* 0x0000001c08087981 */ /* 0x000ee8000c1e1100 */
[----:B------:R1:W3:Y:S01]  /*9d50*/  LDG.E.U8 R7, desc[UR28][R10.64] ;  /* 0x0000001c0a077981 */ /* 0x0002e2000c1e1100 */
[----:B------:R-:W-:-:S02]  /*9d60*/  IADD3.X R13, PT, PT, R0, R15, RZ, P3, !PT ;  /* 0x0000000f000d7210 */ /* 0x000fc40001ffe4ff */
[----:B-1----:R-:W-:-:S03]  /*9d70*/  IADD3 R10, P2, PT, R2, R24, RZ ;  /* 0x00000018020a7210 */ /* 0x002fc60007f5e0ff */
[----:B------:R1:W3:Y:S01]  /*9d80*/  LDG.E.U8 R9, desc[UR28][R12.64] ;  /* 0x0000001c0c097981 */ /* 0x0002e2000c1e1100 */
[----:B------:R-:W-:-:S03]  /*9d90*/  IADD3.X R11, PT, PT, R0, R25, RZ, P2, !PT ;  /* 0x00000019000b7210 */ /* 0x000fc600017fe4ff */
[----:B------:R-:W3:Y:S01]  /*9da0*/  LDL.64 R24, [R1+0x60] ;  /* 0x0000600001187983 */ /* 0x000ee20000100a00 */
[----:B------:R-:W-:-:S03]  /*9db0*/  IADD3 R14, P3, PT, R2, R16, RZ ;  /* 0x00000010020e7210 */ /* 0x000fc60007f7e0ff */
[----:B------:R-:W3:Y:S01]  /*9dc0*/  LDG.E.U8 R10, desc[UR28][R10.64] ;  /* 0x0000001c0a0a7981 */ /* 0x000ee2000c1e1100 */
[----:B-1----:R-:W-:Y:S02]  /*9dd0*/  IADD3 R12, P2, PT, R2, R26, RZ ;  /* 0x0000001a020c7210 */ /* 0x002fe40007f5e0ff */
[C---:B------:R-:W-:Y:S02]  /*9de0*/  IADD3.X R15, PT, PT, R0.reuse, R17, RZ, P3, !PT ;  /* 0x00000011000f7210 */ /* 0x040fe40001ffe4ff */
[----:B------:R-:W-:Y:S02]  /*9df0*/  IADD3.X R13, PT, PT, R0, R27, RZ, P2, !PT ;  /* 0x0000001b000d7210 */ /* 0x000fe400017fe4ff */
[----:B------:R-:W5:Y:S01]  /*9e00*/  LDL.64 R26, [R1+0x220] ;  /* 0x00022000011a7983 */ /* 0x000f620000100a00 */
[----:B------:R-:W-:-:S03]  /*9e10*/  IADD3 R16, P3, PT, R2, R18, RZ ;  /* 0x0000001202107210 */ /* 0x000fc60007f7e0ff */
[----:B------:R1:W5:Y:S01]  /*9e20*/  LDG.E.U8 R11, desc[UR28][R14.64] ;  /* 0x0000001c0e0b7981 */ /* 0x000362000c1e1100 */
[----:B------:R-:W-:-:S03]  /*9e30*/  IADD3.X R17, PT, PT, R0, R19, RZ, P3, !PT ;  /* 0x0000001300117210 */ /* 0x000fc60001ffe4ff */
[----:B------:R-:W5:Y:S01]  /*9e40*/  LDG.E.U8 R12, desc[UR28][R12.64] ;  /* 0x0000001c0c0c7981 */ /* 0x000f62000c1e1100 */
[----:B-1----:R-:W-:-:S04]  /*9e50*/  IADD3 R14, P2, PT, R2, R28, RZ ;  /* 0x0000001c020e7210 */ /* 0x002fc80007f5e0ff */
[----:B------:R-:W-:Y:S01]  /*9e60*/  IADD3.X R15, PT, PT, R0, R29, RZ, P2, !PT ;  /* 0x0000001d000f7210 */ /* 0x000fe200017fe4ff */
[----:B------:R1:W5:Y:S04]  /*9e70*/  LDG.E.U8 R13, desc[UR28][R16.64] ;  /* 0x0000001c100d7981 */ /* 0x000368000c1e1100 */
[----:B------:R-:W5:Y:S04]  /*9e80*/  LDL.64 R28, [R1+0x1e0] ;  /* 0x0001e000011c7983 */ /* 0x000f680000100a00 */
[----:B------:R-:W5:Y:S01]  /*9e90*/  LDG.E.U8 R14, desc[UR28][R14.64] ;  /* 0x0000001c0e0e7981 */ /* 0x000f62000c1e1100 */
[----:B-1----:R-:W-:-:S04]  /*9ea0*/  IADD3 R16, P2, PT, R2, R30, RZ ;  /* 0x0000001e02107210 */ /* 0x002fc80007f5e0ff */
[----:B------:R-:W-:Y:S02]  /*9eb0*/  IADD3.X R17, PT, PT, R0, R31, RZ, P2, !PT ;  /* 0x0000001f00117210 */ /* 0x000fe400017fe4ff */
[----:B------:R-:W5:Y:S04]  /*9ec0*/  LDL.64 R30, [R1+0x1a0] ;  /* 0x0001a000011e7983 */ /* 0x000f680000100a00 */
[----:B------:R-:W5:Y:S01]  /*9ed0*/  LDG.E.U8 R16, desc[UR28][R16.64] ;  /* 0x0000001c10107981 */ /* 0x000f62000c1e1100 */
[----:B----4-:R-:W-:-:S04]  /*9ee0*/  IADD3 R18, P3, PT, R2, R20, RZ ;  /* 0x0000001402127210 */ /* 0x010fc80007f7e0ff */
[----:B------:R-:W-:-:S05]  /*9ef0*/  IADD3.X R19, PT, PT, R0, R21, RZ, P3, !PT ;  /* 0x0000001500137210 */ /* 0x000fca0001ffe4ff */
[----:B------:R1:W4:Y:S02]  /*9f00*/  LDG.E.U8 R15, desc[UR28][R18.64] ;  /* 0x0000001c120f7981 */ /* 0x000324000c1e1100 */
[C---:B-1----:R-:W-:Y:S02]  /*9f10*/  IADD3 R18, P2, PT, R2.reuse, R32, RZ ;  /* 0x0000002002127210 */ /* 0x042fe40007f5e0ff */
[----:B--2---:R-:W-:-:S04]  /*9f20*/  IADD3 R20, P3, PT, R2, R22, RZ ;  /* 0x0000001602147210 */ /* 0x004fc80007f7e0ff */
[C---:B------:R-:W-:Y:S02]  /*9f30*/  IADD3.X R21, PT, PT, R0.reuse, R23, RZ, P3, !PT ;  /* 0x0000001700157210 */ /* 0x040fe40001ffe4ff */
[----:B------:R-:W-:Y:S02]  /*9f40*/  IADD3.X R19, PT, PT, R0, R33, RZ, P2, !PT ;  /* 0x0000002100137210 */ /* 0x000fe400017fe4ff */
[----:B------:R-:W2:Y:S04]  /*9f50*/  LDL.64 R32, [R1+0x160] ;  /* 0x0001600001207983 */ /* 0x000ea80000100a00 */
[----:B------:R1:W4:Y:S04]  /*9f60*/  LDG.E.U8 R17, desc[UR28][R20.64] ;  /* 0x0000001c14117981 */ /* 0x000328000c1e1100 */
[----:B------:R-:W4:Y:S01]  /*9f70*/  LDG.E.U8 R18, desc[UR28][R18.64] ;  /* 0x0000001c12127981 */ /* 0x000f22000c1e1100 */
[----:B-1----:R-:W-:-:S04]  /*9f80*/  IADD3 R20, P2, PT, R2, R34, RZ ;  /* 0x0000002202147210 */ /* 0x002fc80007f5e0ff */
[----:B------:R-:W-:Y:S02]  /*9f90*/  IADD3.X R21, PT, PT, R0, R35, RZ, P2, !PT ;  /* 0x0000002300157210 */ /* 0x000fe400017fe4ff */
[----:B------:R-:W4:Y:S01]  /*9fa0*/  LDL.64 R34, [R1+0x120] ;  /* 0x0001200001227983 */ /* 0x000f220000100a00 */
[----:B---3--:R-:W-:-:S03]  /*9fb0*/  IADD3 R22, P3, PT, R2, R24, RZ ;  /* 0x0000001802167210 */ /* 0x008fc60007f7e0ff */
[----:B------:R-:W3:Y:S01]  /*9fc0*/  LDG.E.U8 R20, desc[UR28][R20.64] ;  /* 0x0000001c14147981 */ /* 0x000ee2000c1e1100 */
[----:B------:R-:W-:Y:S02]  /*9fd0*/  IADD3.X R23, PT, PT, R0, R25, RZ, P3, !PT ;  /* 0x0000001900177210 */ /* 0x000fe40001ffe4ff */
[----:B-----5:R-:W-:-:S03]  /*9fe0*/  IADD3 R24, P3, PT, R2, R26, RZ ;  /* 0x0000001a02187210 */ /* 0x020fc60007f7e0ff */
[----:B------:R1:W5:Y:S01]  /*9ff0*/  LDG.E.U8 R19, desc[UR28][R22.64] ;  /* 0x0000001c16137981 */ /* 0x000362000c1e1100 */
[----:B------:R-:W-:-:S05]  /*a000*/  IADD3.X R25, PT, PT, R0, R27, RZ, P3, !PT ;  /* 0x0000001b00197210 */ /* 0x000fca0001ffe4ff */
[----:B------:R0:W3:Y:S01]  /*a010*/  LDG.E.U8 R21, desc[UR28][R24.64] ;  /* 0x0000001c18157981 */ /* 0x0000e2000c1e1100 */
[----:B-1----:R-:W-:-:S04]  /*a020*/  IADD3 R22, P2, PT, R2, R36, RZ ;  /* 0x0000002402167210 */ /* 0x002fc80007f5e0ff */
[----:B------:R-:W-:Y:S02]  /*a030*/  IADD3.X R23, PT, PT, R0, R37, RZ, P2, !PT ;  /* 0x0000002500177210 */ /* 0x000fe400017fe4ff */
[----:B------:R-:W3:Y:S01]  /*a040*/  LDL.64 R36, [R1+0xe0] ;  /* 0x0000e00001247983 */ /* 0x000ee20000100a00 */
[C---:B0-----:R-:W-:Y:S02]  /*a050*/  IADD3 R24, P2, PT, R2.reuse, R38, RZ ;  /* 0x0000002602187210 */ /* 0x041fe40007f5e0ff */
[----:B------:R-:W-:Y:S01]  /*a060*/  IADD3 R26, P3, PT, R2, R28, RZ ;  /* 0x0000001c021a7210 */ /* 0x000fe20007f7e0ff */
[----:B------:R-:W5:Y:S01]  /*a070*/  LDG.E.U8 R22, desc[UR28][R22.64] ;  /* 0x0000001c16167981 */ /* 0x000f62000c1e1100 */
[C---:B------:R-:W-:Y:S02]  /*a080*/  IADD3.X R25, PT, PT, R0.reuse, R39, RZ, P2, !PT ;  /* 0x0000002700197210 */ /* 0x040fe400017fe4ff */
[----:B------:R-:W-:Y:S01]  /*a090*/  IADD3.X R27, PT, PT, R0, R29, RZ, P3, !PT ;  /* 0x0000001d001b7210 */ /* 0x000fe20001ffe4ff */
[----:B------:R-:W5:Y:S04]  /*a0a0*/  LDL.64 R38, [R1+0x98] ;  /* 0x0000980001267983 */ /* 0x000f680000100a00 */
[----:B------:R-:W5:Y:S01]  /*a0b0*/  LDG.E.U8 R24, desc[UR28][R24.64] ;  /* 0x0000001c18187981 */ /* 0x000f62000c1e1100 */
[----:B------:R-:W-:-:S03]  /*a0c0*/  IADD3 R28, P3, PT, R2, R30, RZ ;  /* 0x0000001e021c7210 */ /* 0x000fc60007f7e0ff */
[----:B------:R0:W5:Y:S01]  /*a0d0*/  LDG.E.U8 R23, desc[UR28][R26.64] ;  /* 0x0000001c1a177981 */ /* 0x000162000c1e1100 */
[----:B------:R-:W-:-:S05]  /*a0e0*/  IADD3.X R29, PT, PT, R0, R31, RZ, P3, !PT ;  /* 0x0000001f001d7210 */ /* 0x000fca0001ffe4ff */
[----:B------:R1:W5:Y:S01]  /*a0f0*/  LDG.E.U8 R25, desc[UR28][R28.64] ;  /* 0x0000001c1c197981 */ /* 0x000362000c1e1100 */
[----:B0-----:R-:W-:-:S04]  /*a100*/  IADD3 R26, P2, PT, R2, R40, RZ ;  /* 0x00000028021a7210 */ /* 0x001fc80007f5e0ff */
[----:B------:R-:W-:Y:S02]  /*a110*/  IADD3.X R27, PT, PT, R0, R41, RZ, P2, !PT ;  /* 0x00000029001b7210 */ /* 0x000fe400017fe4ff */
[----:B------:R-:W5:Y:S01]  /*a120*/  LDL.64 R40, [R1+0x58] ;  /* 0x0000580001287983 */ /* 0x000f620000100a00 */
[----:B-1----:R-:W-:-:S03]  /*a130*/  IADD3 R28, P2, PT, R2, R44, RZ ;  /* 0x0000002c021c7210 */ /* 0x002fc60007f5e0ff */
[----:B------:R-:W5:Y:S01]  /*a140*/  LDG.E.U8 R26, desc[UR28][R26.64] ;  /* 0x0000001c1a1a7981 */ /* 0x000f62000c1e1100 */
[----:B------:R-:W-:-:S03]  /*a150*/  IADD3.X R29, PT, PT, R0, R45, RZ, P2, !PT ;  /* 0x0000002d001d7210 */ /* 0x000fc600017fe4ff */
[----:B------:R-:W5:Y:S04]  /*a160*/  LDL.64 R44, [R1+0x218] ;  /* 0x00021800012c7983 */ /* 0x000f680000100a00 */
[----:B------:R-:W5:Y:S01]  /*a170*/  LDG.E.U8 R28, desc[UR28][R28.64] ;  /* 0x0000001c1c1c7981 */ /* 0x000f62000c1e1100 */
[----:B--2---:R-:W-:-:S04]  /*a180*/  IADD3 R30, P3, PT, R2, R32, RZ ;  /* 0x00000020021e7210 */ /* 0x004fc80007f7e0ff */
[----:B------:R-:W-:-:S05]  /*a190*/  IADD3.X R31, PT, PT, R0, R33, RZ, P3, !PT ;  /* 0x00000021001f7210 */ /* 0x000fca0001ffe4ff */
[----:B------:R0:W2:Y:S01]  /*a1a0*/  LDG.E.U8 R27, desc[UR28][R30.64] ;  /* 0x0000001c1e1b7981 */ /* 0x0000a2000c1e1100 */
[C---:B----4-:R-:W-:Y:S02]  /*a1b0*/  IADD3 R32, P3, PT, R2.reuse, R34, RZ ;  /* 0x0000002202207210 */ /* 0x050fe40007f7e0ff */
[----:B0-----:R-:W-:Y:S02]  /*a1c0*/  IADD3 R30, P2, PT, R2, R42, RZ ;  /* 0x0000002a021e7210 */ /* 0x001fe40007f5e0ff */
[C---:B------:R-:W-:Y:S02]  /*a1d0*/  IADD3.X R33, PT, PT, R0.reuse, R35, RZ, P3, !PT ;  /* 0x0000002300217210 */ /* 0x040fe40001ffe4ff */
[----:B------:R-:W-:Y:S02]  /*a1e0*/  IADD3.X R31, PT, PT, R0, R43, RZ, P2, !PT ;  /* 0x0000002b001f7210 */ /* 0x000fe400017fe4ff */
[----:B------:R-:W4:Y:S04]  /*a1f0*/  LDL.64 R42, [R1+0x1d8] ;  /* 0x0001d800012a7983 */ /* 0x000f280000100a00 */
[----:B------:R0:W2:Y:S04]  /*a200*/  LDG.E.U8 R29, desc[UR28][R32.64] ;  /* 0x0000001c201d7981 */ /* 0x0000a8000c1e1100 */
[----:B------:R-:W2:Y:S01]  /*a210*/  LDG.E.U8 R30, desc[UR28][R30.64] ;  /* 0x0000001c1e1e7981 */ /* 0x000ea2000c1e1100 */
[----:B0-----:R-:W-:-:S04]  /*a220*/  IADD3 R32, P2, PT, R2, R48, RZ ;  /* 0x0000003002207210 */ /* 0x001fc80007f5e0ff */
[----:B------:R-:W-:Y:S02]  /*a230*/  IADD3.X R33, PT, PT, R0, R49, RZ, P2, !PT ;  /* 0x0000003100217210 */ /* 0x000fe400017fe4ff */
[----:B------:R-:W2:Y:S01]  /*a240*/  LDL.64 R48, [R1+0x178] ;  /* 0x0001780001307983 */ /* 0x000ea20000100a00 */
[----:B---3--:R-:W-:-:S03]  /*a250*/  IADD3 R34, P3, PT, R2, R36, RZ ;  /* 0x0000002402227210 */ /* 0x008fc60007f7e0ff */
[----:B------:R-:W3:Y:S01]  /*a260*/  LDG.E.U8 R32, desc[UR28][R32.64] ;  /* 0x0000001c20207981 */ /* 0x000ee2000c1e1100 */
[----:B------:R-:W-:Y:S02]  /*a270*/  IADD3.X R35, PT, PT, R0, R37, RZ, P3, !PT ;  /* 0x0000002500237210 */ /* 0x000fe40001ffe4ff */
[----:B-----5:R-:W-:-:S03]  /*a280*/  IADD3 R36, P3, PT, R2, R38, RZ ;  /* 0x0000002602247210 */ /* 0x020fc60007f7e0ff */
[----:B------:R0:W5:Y:S01]  /*a290*/  LDG.E.U8 R31, desc[UR28][R34.64] ;  /* 0x0000001c221f7981 */ /* 0x000162000c1e1100 */
[----:B------:R-:W-:-:S05]  /*a2a0*/  IADD3.X R37, PT, PT, R0, R39, RZ, P3, !PT ;  /* 0x0000002700257210 */ /* 0x000fca0001ffe4ff */
[----:B------:R1:W3:Y:S01]  /*a2b0*/  LDG.E.U8 R33, desc[UR28][R36.64] ;  /* 0x0000001c24217981 */ /* 0x0002e2000c1e1100 */
[----:B0-----:R-:W-:-:S04]  /*a2c0*/  IADD3 R34, P2, PT, R2, R46, RZ ;  /* 0x0000002e02227210 */ /* 0x001fc80007f5e0ff */
[----:B------:R-:W-:Y:S02]  /*a2d0*/  IADD3.X R35, PT, PT, R0, R47, RZ, P2, !PT ;  /* 0x0000002f00237210 */ /* 0x000fe400017fe4ff */
[----:B------:R-:W3:Y:S01]  /*a2e0*/  LDL.64 R46, [R1+0x158] ;  /* 0x00015800012e7983 */ /* 0x000ee20000100a00 */
[----:B-1----:R-:W-:-:S03]  /*a2f0*/  IADD3 R36, P2, PT, R2, R52, RZ ;  /* 0x0000003402247210 */ /* 0x002fc60007f5e0ff */
[----:B------:R-:W5:Y:S01]  /*a300*/  LDG.E.U8 R34, desc[UR28][R34.64] ;  /* 0x0000001c22227981 */ /* 0x000f62000c1e1100 */
[----:B------:R-:W-:Y:S02]  /*a310*/  IADD3 R38, P3, PT, R2, R40, RZ ;  /* 0x0000002802267210 */ /* 0x000fe40007f7e0ff */
[C---:B------:R-:W-:Y:S02]  /*a320*/  IADD3.X R37, PT, PT, R0.reuse, R53, RZ, P2, !PT ;  /* 0x0000003500257210 */ /* 0x040fe400017fe4ff */
[----:B------:R-:W-:Y:S01]  /*a330*/  IADD3.X R39, PT, PT, R0, R41, RZ, P3, !PT ;  /* 0x0000002900277210 */ /* 0x000fe20001ffe4ff */
[----:B------:R-:W5:Y:S01]  /*a340*/  LDL.64 R52, [R1+0x118] ;  /* 0x0001180001347983 */ /* 0x000f620000100a00 */
[----:B------:R-:W-:-:S03]  /*a350*/  IADD3 R40, P3, PT, R2, R44, RZ ;  /* 0x0000002c02287210 */ /* 0x000fc60007f7e0ff */
[----:B------:R0:W5:Y:S01]  /*a360*/  LDG.E.U8 R35, desc[UR28][R38.64] ;  /* 0x0000001c26237981 */ /* 0x000162000c1e1100 */
[----:B------:R-:W-:-:S03]  /*a370*/  IADD3.X R41, PT, PT, R0, R45, RZ, P3, !PT ;  /* 0x0000002d00297210 */ /* 0x000fc60001ffe4ff */
[----:B------:R-:W5:Y:S01]  /*a380*/  LDG.E.U8 R36, desc[UR28][R36.64] ;  /* 0x0000001c24247981 */ /* 0x000f62000c1e1100 */
[----:B0-----:R-:W-:-:S04]  /*a390*/  IADD3 R38, P2, PT, R2, R54, RZ ;  /* 0x0000003602267210 */ /* 0x001fc80007f5e0ff */
[----:B------:R-:W-:Y:S01]  /*a3a0*/  IADD3.X R39, PT, PT, R0, R55, RZ, P2, !PT ;  /* 0x0000003700277210 */ /* 0x000fe200017fe4ff */
[----:B------:R0:W5:Y:S04]  /*a3b0*/  LDG.E.U8 R37, desc[UR28][R40.64] ;  /* 0x0000001c28257981 */ /* 0x000168000c1e1100 */
[----:B------:R-:W5:Y:S04]  /*a3c0*/  LDL.64 R54, [R1+0xd8] ;  /* 0x0000d80001367983 */ /* 0x000f680000100a00 */
[----:B------:R-:W5:Y:S01]  /*a3d0*/  LDG.E.U8 R38, desc[UR28][R38.64] ;  /* 0x0000001c26267981 */ /* 0x000f62000c1e1100 */
[----:B0-----:R-:W-:-:S04]  /*a3e0*/  IADD3 R40, P2, PT, R2, R50, RZ ;  /* 0x0000003202287210 */ /* 0x001fc80007f5e0ff */
[----:B------:R-:W-:-:S05]  /*a3f0*/  IADD3.X R41, PT, PT, R0, R51, RZ, P2, !PT ;  /* 0x0000003300297210 */ /* 0x000fca00017fe4ff */
[----:B------:R-:W5:Y:S01]  /*a400*/  LDG.E.U8 R40, desc[UR28][R40.64] ;  /* 0x0000001c28287981 */ /* 0x000f62000c1e1100 */
[----:B--2---:R-:W-:-:S04]  /*a410*/  IADD3 R50, P2, PT, R2, R48, RZ ;  /* 0x0000003002327210 */ /* 0x004fc80007f5e0ff */
[----:B------:R-:W-:Y:S02]  /*a420*/  IADD3.X R51, PT, PT, R0, R49, RZ, P2, !PT ;  /* 0x0000003100337210 */ /* 0x000fe400017fe4ff */
[----:B------:R-:W2:Y:S01]  /*a430*/  LDL.64 R48, [R1+0x50] ;  /* 0x0000500001307983 */ /* 0x000ea20000100a00 */
[----:B----4-:R-:W-:-:S03]  /*a440*/  IADD3 R44, P3, PT, R2, R42, RZ ;  /* 0x0000002a022c7210 */ /* 0x010fc60007f7e0ff */
[----:B------:R-:W4:Y:S01]  /*a450*/  LDG.E.U8 R50, desc[UR28][R50.64] ;  /* 0x0000001c32327981 */ /* 0x000f22000c1e1100 */
[----:B------:R-:W-:Y:S02]  /*a460*/  IADD3.X R45, PT, PT, R0, R43, RZ, P3, !PT ;  /* 0x0000002b002d7210 */ /* 0x000fe40001ffe4ff */
[----:B------:R-:W-:-:S03]  /*a470*/  IADD3 R42, P3, PT, R2, R66, RZ ;  /* 0x00000042022a7210 */ /* 0x000fc60007f7e0ff */
[----:B------:R3:W4:Y:S01]  /*a480*/  LDG.E.U8 R39, desc[UR28][R44.64] ;  /* 0x0000001c2c277981 */ /* 0x000722000c1e1100 */
[----:B------:R-:W-:-:S03]  /*a490*/  IADD3.X R43, PT, PT, R0, R67, RZ, P3, !PT ;  /* 0x00000043002b7210 */ /* 0x000fc60001ffe4ff */
[----:B------:R-:W4:Y:S04]  /*a4a0*/  LDL.64 R66, [R1+0x150] ;  /* 0x0001500001427983 */ /* 0x000f280000100a00 */
[----:B------:R0:W4:Y:S01]  /*a4b0*/  LDG.E.U8 R41, desc[UR28][R42.64] ;  /* 0x0000001c2a297981 */ /* 0x000122000c1e1100 */
[----:B---3--:R-:W-:-:S04]  /*a4c0*/  IADD3 R44, P3, PT, R2, R46, RZ ;  /* 0x0000002e022c7210 */ /* 0x008fc80007f7e0ff */
[----:B------:R-:W-:Y:S02]  /*a4d0*/  IADD3.X R45, PT, PT, R0, R47, RZ, P3, !PT ;  /* 0x0000002f002d7210 */ /* 0x000fe40001ffe4ff */
[----:B0-----:R-:W-:-:S03]  /*a4e0*/  IADD3 R42, P2, PT, R2, R60, RZ ;  /* 0x0000003c022a7210 */ /* 0x001fc60007f5e0ff */
[----:B------:R0:W3:Y:S01]  /*a4f0*/  LDG.E.U8 R51, desc[UR28][R44.64] ;  /* 0x0000001c2c337981 */ /* 0x0000e2000c1e1100 */
[----:B-----5:R-:W-:Y:S02]  /*a500*/  IADD3 R46, P3, PT, R2, R52, RZ ;  /* 0x00000034022e7210 */ /* 0x020fe40007f7e0ff */
[C---:B------:R-:W-:Y:S02]  /*a510*/  IADD3.X R43, PT, PT, R0.reuse, R61, RZ, P2, !PT ;  /* 0x0000003d002b7210 */ /* 0x040fe400017fe4ff */
[----:B------:R-:W5:Y:S01]  /*a520*/  LDL.64 R60, [R1+0x210] ;  /* 0x00021000013c7983 */ /* 0x000f620000100a00 */
[----:B------:R-:W-:-:S03]  /*a530*/  IADD3.X R47, PT, PT, R0, R53, RZ, P3, !PT ;  /* 0x00000035002f7210 */ /* 0x000fc60001ffe4ff */
[----:B------:R-:W3:Y:S01]  /*a540*/  LDG.E.U8 R52, desc[UR28][R42.64] ;  /* 0x0000001c2a347981 */ /* 0x000ee2000c1e1100 */
[----:B0-----:R-:W-:-:S03]  /*a550*/  IADD3 R44, P2, PT, R2, R62, RZ ;  /* 0x0000003e022c7210 */ /* 0x001fc60007f5e0ff */
[----:B------:R0:W3:Y:S01]  /*a560*/  LDG.E.U8 R53, desc[UR28][R46.64] ;  /* 0x0000001c2e357981 */ /* 0x0000e2000c1e1100 */
[----:B------:R-:W-:-:S03]  /*a570*/  IADD3.X R45, PT, PT, R0, R63, RZ, P2, !PT ;  /* 0x0000003f002d7210 */ /* 0x000fc600017fe4ff */
[----:B------:R-:W3:Y:S01]  /*a580*/  LDL.64 R62, [R1+0x1d0] ;  /* 0x0001d000013e7983 */ /* 0x000ee20000100a00 */
[C---:B0-----:R-:W-:Y:S02]  /*a590*/  IADD3 R46, P2, PT, R2.reuse, R64, RZ ;  /* 0x00000040022e7210 */ /* 0x041fe40007f5e0ff */
[----:B------:R-:W-:Y:S02]  /*a5a0*/  IADD3 R42, P3, PT, R2, R54, RZ ;  /* 0x00000036022a7210 */ /* 0x000fe40007f7e0ff */
[C---:B------:R-:W-:Y:S01]  /*a5b0*/  IADD3.X R47, PT, PT, R0.reuse, R65, RZ, P2, !PT ;  /* 0x00000041002f7210 */ /* 0x040fe200017fe4ff */
[----:B------:R0:W4:Y:S01]  /*a5c0*/  LDG.E.U8 R54, desc[UR28][R44.64] ;  /* 0x0000001c2c367981 */ /* 0x000122000c1e1100 */
[----:B------:R-:W-:-:S03]  /*a5d0*/  IADD3.X R43, PT, PT, R0, R55, RZ, P3, !PT ;  /* 0x00000037002b7210 */ /* 0x000fc60001ffe4ff */
[----:B------:R-:W4:Y:S04]  /*a5e0*/  LDL.64 R64, [R1+0x190] ;  /* 0x0001900001407983 */ /* 0x000f280000100a00 */
[----:B------:R1:W4:Y:S01]  /*a5f0*/  LDG.E.U8 R55, desc[UR28][R42.64] ;  /* 0x0000001c2a377981 */ /* 0x000322000c1e1100 */
[----:B0-----:R-:W-:-:S03]  /*a600*/  IADD3 R44, P3, PT, R2, R56, RZ ;  /* 0x00000038022c7210 */ /* 0x001fc60007f7e0ff */
[----:B------:R-:W4:Y:S01]  /*a610*/  LDG.E.U8 R56, desc[UR28][R46.64] ;  /* 0x0000001c2e387981 */ /* 0x000f22000c1e1100 */
[----:B------:R-:W-:Y:S02]  /*a620*/  IADD3.X R45, PT, PT, R0, R57, RZ, P3, !PT ;  /* 0x00000039002d7210 */ /* 0x000fe40001ffe4ff */
[----:B-1----:R-:W-:-:S03]  /*a630*/  IADD3 R42, P2, PT, R2, R58, RZ ;  /* 0x0000003a022a7210 */ /* 0x002fc60007f5e0ff */
[----:B------:R0:W4:Y:S01]  /*a640*/  LDG.E.U8 R57, desc[UR28][R44.64] ;  /* 0x0000001c2c397981 */ /* 0x000122000c1e1100 */
[----:B------:R-:W-:-:S05]  /*a650*/  IADD3.X R43, PT, PT, R0, R59, RZ, P2, !PT ;  /* 0x0000003b002b7210 */ /* 0x000fca00017fe4ff */
[----:B------:R-:W4:Y:S01]  /*a660*/  LDG.E.U8 R58, desc[UR28][R42.64] ;  /* 0x0000001c2a3a7981 */ /* 0x000f22000c1e1100 */
[----:B0-----:R-:W-:-:S04]  /*a670*/  IADD3 R44, P2, PT, R2, R70, RZ ;  /* 0x00000046022c7210 */ /* 0x001fc80007f5e0ff */
[----:B------:R-:W-:Y:S02]  /*a680*/  IADD3.X R45, PT, PT, R0, R71, RZ, P2, !PT ;  /* 0x00000047002d7210 */ /* 0x000fe400017fe4ff */
[----:B------:R-:W4:Y:S01]  /*a690*/  LDL.64 R70, [R1+0xd0] ;  /* 0x0000d00001467983 */ /* 0x000f220000100a00 */
[----:B--2---:R-:W-:-:S04]  /*a6a0*/  IADD3 R46, P3, PT, R2, R48, RZ ;  /* 0x00000030022e7210 */ /* 0x004fc80007f7e0ff */
[----:B------:R-:W-:Y:S02]  /*a6b0*/  IADD3.X R47, PT, PT, R0, R49, RZ, P3, !PT ;  /* 0x00000031002f7210 */ /* 0x000fe40001ffe4ff */
[----:B------:R-:W2:Y:S04]  /*a6c0*/  LDL.64 R48, [R1+0x110] ;  /* 0x0001100001307983 */ /* 0x000ea80000100a00 */
[----:B------:R0:W2:Y:S02]  /*a6d0*/  LDG.E.U8 R59, desc[UR28][R46.64] ;  /* 0x0000001c2e3b7981 */ /* 0x0000a4000c1e1100 */
[----:B0-----:R-:W-:-:S04]  /*a6e0*/  IADD3 R46, P2, PT, R2, R72, RZ ;  /* 0x00000048022e7210 */ /* 0x001fc80007f5e0ff */
[----:B------:R-:W-:Y:S02]  /*a6f0*/  IADD3.X R47, PT, PT, R0, R73, RZ, P2, !PT ;  /* 0x00000049002f7210 */ /* 0x000fe400017fe4ff */
[----:B------:R-:W2:Y:S01]  /*a700*/  LDL.64 R72, [R1+0x88] ;  /* 0x0000880001487983 */ /* 0x000ea20000100a00 */
[----:B-----5:R-:W-:-:S03]  /*a710*/  IADD3 R42, P3, PT, R2, R60, RZ ;  /* 0x0000003c022a7210 */ /* 0x020fc60007f7e0ff */
[----:B------:R3:W5:Y:S01]  /*a720*/  LDG.E.U8 R60, desc[UR28][R44.64] ;  /* 0x0000001c2c3c7981 */ /* 0x000762000c1e1100 */
[----:B------:R-:W-:-:S05]  /*a730*/  IADD3.X R43, PT, PT, R0, R61, RZ, P3, !PT ;  /* 0x0000003d002b7210 */ /* 0x000fca0001ffe4ff */
[----:B------:R0:W5:Y:S01]  /*a740*/  LDG.E.U8 R61, desc[UR28][R42.64] ;  /* 0x0000001c2a3d7981 */ /* 0x000162000c1e1100 */
[----:B---3--:R-:W-:-:S03]  /*a750*/  IADD3 R44, P3, PT, R2, R62, RZ ;  /* 0x0000003e022c7210 */ /* 0x008fc60007f7e0ff */
[----:B------:R4:W3:Y:S01]  /*a760*/  LDG.E.U8 R62, desc[UR28][R46.64] ;  /* 0x0000001c2e3e7981 */ /* 0x0008e2000c1e1100 */
[----:B------:R-:W-:Y:S02]  /*a770*/  IADD3.X R45, PT, PT, R0, R63, RZ, P3, !PT ;  /* 0x0000003f002d7210 */ /* 0x000fe40001ffe4ff */
[----:B0-----:R-:W-:-:S03]  /*a780*/  IADD3 R42, P2, PT, R2, R84, RZ ;  /* 0x00000054022a7210 */ /* 0x001fc60007f5e0ff */
[----:B------:R0:W3:Y:S01]  /*a790*/  LDG.E.U8 R63, desc[UR28][R44.64] ;  /* 0x0000001c2c3f7981 */ /* 0x0000e2000c1e1100 */
[----:B------:R-:W-:Y:S02]  /*a7a0*/  IADD3.X R43, PT, PT, R0, R85, RZ, P2, !PT ;  /* 0x00000055002b7210 */ /* 0x000fe400017fe4ff */
[----:B----4-:R-:W-:-:S03]  /*a7b0*/  IADD3 R46, P3, PT, R2, R64, RZ ;  /* 0x00000040022e7210 */ /* 0x010fc60007f7e0ff */
[----:B------:R1:W4:Y:S01]  /*a7c0*/  LDG.E.U8 R64, desc[UR28][R42.64] ;  /* 0x0000001c2a407981 */ /* 0x000322000c1e1100 */
[----:B0-----:R-:W-:Y:S02]  /*a7d0*/  IADD3 R44, P2, PT, R2, R82, RZ ;  /* 0x00000052022c7210 */ /* 0x001fe40007f5e0ff */
[C---:B------:R-:W-:Y:S02]  /*a7e0*/  IADD3.X R47, PT, PT, R0.reuse, R65, RZ, P3, !PT ;  /* 0x00000041002f7210 */ /* 0x040fe40001ffe4ff */
[----:B------:R-:W-:-:S03]  /*a7f0*/  IADD3.X R45, PT, PT, R0, R83, RZ, P2, !PT ;  /* 0x00000053002d7210 */ /* 0x000fc600017fe4ff */
[----:B------:R0:W3:Y:S01]  /*a800*/  LDG.E.U8 R65, desc[UR28][R46.64] ;  /* 0x0000001c2e417981 */ /* 0x0000e2000c1e1100 */
[----:B-1----:R-:W-:-:S03]  /*a810*/  IADD3 R42, P3, PT, R2, R66, RZ ;  /* 0x00000042022a7210 */ /* 0x002fc60007f7e0ff */
[----:B------:R-:W3:Y:S01]  /*a820*/  LDG.E.U8 R66, desc[UR28][R44.64] ;  /* 0x0000001c2c427981 */ /* 0x000ee2000c1e1100 */
[----:B------:R-:W-:Y:S02]  /*a830*/  IADD3.X R43, PT, PT, R0, R67, RZ, P3, !PT ;  /* 0x00000043002b7210 */ /* 0x000fe40001ffe4ff */
[----:B0-----:R-:W-:-:S03]  /*a840*/  IADD3 R46, P2, PT, R2, R68, RZ ;  /* 0x00000044022e7210 */ /* 0x001fc60007f5e0ff */
[----:B------:R0:W3:Y:S01]  /*a850*/  LDG.E.U8 R67, desc[UR28][R42.64] ;  /* 0x0000001c2a437981 */ /* 0x0000e2000c1e1100 */
[----:B------:R-:W-:-:S05]  /*a860*/  IADD3.X R47, PT, PT, R0, R69, RZ, P2, !PT ;  /* 0x00000045002f7210 */ /* 0x000fca00017fe4ff */
[----:B------:R1:W3:Y:S01]  /*a870*/  LDG.E.U8 R68, desc[UR28][R46.64] ;  /* 0x0000001c2e447981 */ /* 0x0002e2000c1e1100 */
[----:B0-----:R-:W-:-:S04]  /*a880*/  IADD3 R42, P2, PT, R2, R80, RZ ;  /* 0x00000050022a7210 */ /* 0x001fc80007f5e0ff */
[----:B------:R-:W-:Y:S02]  /*a890*/  IADD3.X R43, PT, PT, R0, R81, RZ, P2, !PT ;  /* 0x00000051002b7210 */ /* 0x000fe400017fe4ff */
[----:B-1----:R-:W-:-:S04]  /*a8a0*/  IADD3 R46, P2, PT, R2, R78, RZ ;  /* 0x0000004e022e7210 */ /* 0x002fc80007f5e0ff */
[----:B------:R-:W-:-:S05]  /*a8b0*/  IADD3.X R47, PT, PT, R0, R79, RZ, P2, !PT ;  /* 0x0000004f002f7210 */ /* 0x000fca00017fe4ff */
[----:B------:R-:W3:Y:S01]  /*a8c0*/  LDG.E.U8 R46, desc[UR28][R46.64] ;  /* 0x0000001c2e2e7981 */ /* 0x000ee2000c1e1100 */
[----:B--2---:R-:W-:-:S04]  /*a8d0*/  IADD3 R44, P3, PT, R2, R48, RZ ;  /* 0x00000030022c7210 */ /* 0x004fc80007f7e0ff */
[----:B------:R-:W-:Y:S02]  /*a8e0*/  IADD3.X R45, PT, PT, R0, R49, RZ, P3, !PT ;  /* 0x00000031002d7210 */ /* 0x000fe40001ffe4ff */
[----:B------:R-:W-:Y:S02]  /*a8f0*/  IADD3 R48, P3, PT, R2, R70, RZ ;  /* 0x0000004602307210 */ /* 0x000fe40007f7e0ff */
[----:B------:R0:W2:Y:S02]  /*a900*/  LDG.E.U8 R70, desc[UR28][R42.64] ;  /* 0x0000001c2a467981 */ /* 0x0000a4000c1e1100 */
[----:B------:R-:W-:Y:S02]  /*a910*/  IADD3.X R49, PT, PT, R0, R71, RZ, P3, !PT ;  /* 0x0000004700317210 */ /* 0x000fe40001ffe4ff */
[----:B------:R1:W2:Y:S04]  /*a920*/  LDG.E.U8 R69, desc[UR28][R44.64] ;  /* 0x0000001c2c457981 */ /* 0x0002a8000c1e1100 */
[----:B------:R1:W2:Y:S01]  /*a930*/  LDG.E.U8 R71, desc[UR28][R48.64] ;  /* 0x0000001c30477981 */ /* 0x0002a2000c1e1100 */
[----:B0-----:R-:W-:-:S02]  /*a940*/  IADD3 R42, P4, PT, R2, R76, RZ ;  /* 0x0000004c022a7210 */ /* 0x001fc40007f9e0ff */
[C---:B-1----:R-:W-:Y:S02]  /*a950*/  IADD3 R44, P3, PT, R2.reuse, R72, RZ ;  /* 0x00000048022c7210 */ /* 0x042fe40007f7e0ff */
[----:B------:R-:W-:Y:S02]  /*a960*/  IADD3 R48, P2, PT, R2, R74, RZ ;  /* 0x0000004a02307210 */ /* 0x000fe40007f5e0ff */
[C---:B------:R-:W-:Y:S02]  /*a970*/  IADD3.X R45, PT, PT, R0.reuse, R73, RZ, P3, !PT ;  /* 0x00000049002d7210 */ /* 0x040fe40001ffe4ff */
[C---:B------:R-:W-:Y:S02]  /*a980*/  IADD3.X R43, PT, PT, R0.reuse, R77, RZ, P4, !PT ;  /* 0x0000004d002b7210 */ /* 0x040fe400027fe4ff */
[----:B------:R-:W-:Y:S01]  /*a990*/  IADD3.X R49, PT, PT, R0, R75, RZ, P2, !PT ;  /* 0x0000004b00317210 */ /* 0x000fe200017fe4ff */
[----:B------:R-:W2:Y:S04]  /*a9a0*/  LDG.E.U8 R44, desc[UR28][R44.64] ;  /* 0x0000001c2c2c7981 */ /* 0x000ea8000c1e1100 */
[----:B------:R-:W2:Y:S04]  /*a9b0*/  LDG.E.U8 R42, desc[UR28][R42.64] ;  /* 0x0000001c2a2a7981 */ /* 0x000ea8000c1e1100 */
[----:B------:R-:W2:Y:S01]  /*a9c0*/  LDG.E.U8 R48, desc[UR28][R48.64] ;  /* 0x0000001c30307981 */ /* 0x000ea2000c1e1100 */
[----:B------:R-:W0:Y:S02]  /*a9d0*/  S2R R73, SR_TID.X ;  /* 0x0000000000497919 */ /* 0x000e240000002100 */
[----:B0-----:R-:W-:-:S05]  /*a9e0*/  LOP3.LUT R72, R73, 0x7f, RZ, 0xc0, !PT ;  /* 0x0000007f49487812 */ /* 0x001fca00078ec0ff */
[----:B------:R0:W-:Y:S04]  /*a9f0*/  STS.U8 [R72+UR14+0x8000], R4 ;  /* 0x0080000448007988 */ /* 0x0001e8000800000e */
[----:B------:R0:W-:Y:S04]  /*aa00*/  STS.U8 [R72+UR14+0x8200], R5 ;  /* 0x0082000548007988 */ /* 0x0001e8000800000e */
[----:B------:R0:W-:Y:S04]  /*aa10*/  STS.U8 [R72+UR14+0x8400], R6 ;  /* 0x0084000648007988 */ /* 0x0001e8000800000e */
[----:B------:R0:W-:Y:S01]  /*aa20*/  STS.U8 [R72+UR14+0x8600], R7 ;  /* 0x0086000748007988 */ /* 0x0001e2000800000e */
[----:B------:R-:W-:-:S03]  /*aa30*/  LOP3.LUT R73, R73, 0x7f, RZ, 0xc0, !PT ;  /* 0x0000007f49497812 */ /* 0x000fc600078ec0ff */
        /* <DEDUP_REMOVED lines=47> */
[----:B------:R-:W-:-:S03]  /*ad30*/  UMOV UR10, 0x1 ;  /* 0x00000001000a7882 */ /* 0x000fc60000000000 */
[----:B-----5:R0:W-:Y:S04]  /*ad40*/  STS.U8 [R0+UR14+0x8180], R60 ;  /* 0x0081803c00007988 */ /* 0x0201e8000800000e */
[----:B------:R0:W-:Y:S01]  /*ad50*/  STS.U8 [R0+UR14+0x8380], R61 ;  /* 0x0083803d00007988 */ /* 0x0001e2000800000e */
[----:B------:R-:W-:-:S04]  /*ad60*/  @!UP0 UIADD3 UR10, UPT, UPT, -UR10, 0x100000, URZ ;  /* 0x001000000a0a8890 */ /* 0x000fc8000fffe1ff */
[----:B------:R-:W-:Y:S02]  /*ad70*/  @!UP0 USHF.L.U32 UR11, UR10, 0xb, URZ ;  /* 0x0000000b0a0b8899 */ /* 0x000fe400080006ff */
[----:B------:R-:W-:Y:S01]  /*ad80*/  @!UP0 USHF.L.U32 UR10, UR10, 0x1, URZ ;  /* 0x000000010a0a8899 */ /* 0x000fe200080006ff */
[----:B---3--:R0:W-:Y:S04]  /*ad90*/  STS.U8 [R0+UR14+0x8580], R62 ;  /* 0x0085803e00007988 */ /* 0x0081e8000800000e */
[----:B------:R0:W-:Y:S04]  /*ada0*/  STS.U8 [R0+UR14+0x8780], R63 ;  /* 0x0087803f00007988 */ /* 0x0001e8000800000e */
[----:B----4-:R0:W-:Y:S04]  /*adb0*/  STS.U8 [R0+UR14+0x8980], R64 ;  /* 0x0089804000007988 */ /* 0x0101e8000800000e */
[----:B------:R0:W-:Y:S04]  /*adc0*/  STS.U8 [R0+UR14+0x8b80], R65 ;  /* 0x008b804100007988 */ /* 0x0001e8000800000e */
[----:B------:R0:W-:Y:S04]  /*add0*/  STS.U8 [R0+UR14+0x8d80], R66 ;  /* 0x008d804200007988 */ /* 0x0001e8000800000e */
[----:B------:R0:W-:Y:S04]  /*ade0*/  STS.U8 [R0+UR14+0x8f80], R67 ;  /* 0x008f804300007988 */ /* 0x0001e8000800000e */
[----:B------:R0:W-:Y:S01]  /*adf0*/  STS.U8 [R0+UR14+0x9180], R68 ;  /* 0x0091804400007988 */ /* 0x0001e2000800000e */
[----:B------:R-:W-:-:S03]  /*ae00*/  VOTEU.ALL UP2, P1 ;  /* 0x0000000000ff7886 */ /* 0x000fc60000840000 */
[----:B--2---:R0:W-:Y:S04]  /*ae10*/  STS.U8 [R0+UR14+0x9380], R69 ;  /* 0x0093804500007988 */ /* 0x0041e8000800000e */
[----:B------:R0:W-:Y:S04]  /*ae20*/  STS.U8 [R0+UR14+0x9580], R70 ;  /* 0x0095804600007988 */ /* 0x0001e8000800000e */
[----:B------:R0:W-:Y:S04]  /*ae30*/  STS.U8 [R0+UR14+0x9780], R71 ;  /* 0x0097804700007988 */ /* 0x0001e8000800000e */
[----:B------:R0:W-:Y:S04]  /*ae40*/  STS.U8 [R0+UR14+0x9980], R46 ;  /* 0x0099802e00007988 */ /* 0x0001e8000800000e */
[----:B------:R0:W-:Y:S04]  /*ae50*/  STS.U8 [R0+UR14+0x9b80], R44 ;  /* 0x009b802c00007988 */ /* 0x0001e8000800000e */
[----:B------:R0:W-:Y:S04]  /*ae60*/  STS.U8 [R0+UR14+0x9d80], R42 ;  /* 0x009d802a00007988 */ /* 0x0001e8000800000e */
[----:B------:R0:W-:Y:S01]  /*ae70*/  STS.U8 [R0+UR14+0x9f80], R48 ;  /* 0x009f803000007988 */ /* 0x0001e2000800000e */
[----:B------:R1:W-:Y:S06]  /*ae80*/  MEMBAR.ALL.CTA ;  /* 0x0000000000007992 */ /* 0x0003ec0000008000 */
[----:B-1----:R-:W-:Y:S04]  /*ae90*/  FENCE.VIEW.ASYNC.S ;  /* 0x00000000000073c6 */ /* 0x002fe80000000000 */
[----:B------:R-:W1:Y:S02]  /*aea0*/  FENCE.VIEW.ASYNC.S ;  /* 0x00000000000073c6 */ /* 0x000e640000000000 */
[----:B-1----:R0:W1:Y:S02]  /*aeb0*/  @!UP2 SYNCS.EXCH.64 URZ, [UR14+0xc010], UR10 ;  /* 0x00c0100a0effa5b2 */ /* 0x0020640008000100 */
[----:B-1----:R-:W-:Y:S06]  /*aec0*/  BAR.SYNC.DEFER_BLOCKING 0x0 ;  /* 0x0000000000007b1d */ /* 0x002fec0000010000 */
[----:B0-----:R-:W-:Y:S05]  /*aed0*/  BRA.U UP1, `(.L_x_12) ;  /* 0x0000000101387547 */ /* 0x001fea000b800000 */
[----:B------:R-:W-:Y:S01]  /*aee0*/  UIADD3 UR10, UPT, UPT, UR14, 0xc010, URZ ;  /* 0x0000c0100e0a7890 */ /* 0x000fe2000fffe0ff */
[----:B------:R-:W-:Y:S01]  /*aef0*/  UMOV UR23, 0x40004040 ;  /* 0x4000404000177882 */ /* 0x000fe20000000000 */
[----:B------:R-:W-:Y:S01]  /*af00*/  UMOV UR26, UR4 ;  /* 0x00000004001a7c82 */ /* 0x000fe20008000000 */
[----:B------:R-:W-:Y:S01]  /*af10*/  UMOV UR27, 0x80004020 ;  /* 0x80004020001b7882 */ /* 0x000fe20000000000 */
[----:B------:R-:W-:Y:S01]  /*af20*/  UMOV UR30, 0x0 ;  /* 0x00000000001e7882 */ /* 0x000fe20000000000 */
[----:B------:R-:W-:Y:S01]  /*af30*/  UMOV UR31, 0x8208010 ;  /* 0x08208010001f7882 */ /* 0x000fe20000000000 */
[----:B------:R-:W-:Y:S01]  /*af40*/  UMOV UR11, URZ ;  /* 0x000000ff000b7c82 */ /* 0x000fe20008000000 */
[----:B------:R-:W-:Y:S01]  /*af50*/  UMOV UR50, 0x0 ;  /* 0x0000000000327882 */ /* 0x000fe20000000000 */
[----:B------:R-:W-:Y:S01]  /*af60*/  UMOV UR51, 0x8208010 ;  /* 0x0820801000337882 */ /* 0x000fe20000000000 */
[----:B------:R0:W-:Y:S01]  /*af70*/  UTCQMMA gdesc[UR22], gdesc[UR26], tmem[UR16], tmem[UR30], idesc[UR31], !UPT ;  /* 0x00ff1e1a160075ea */ /* 0x0001e2000f800310 */
[----:B------:R-:W-:Y:S01]  /*af80*/  UMOV UR10, UR10 ;  /* 0x0000000a000a7c82 */ /* 0x000fe20008000000 */
[----:B------:R0:W-:Y:S01]  /*af90*/  UTCQMMA gdesc[UR34], gdesc[UR18], tmem[UR16], tmem[UR50], idesc[UR51], UPT ;  /* 0x00ff3212220075ea */ /* 0x0001e2000b800310 */
[----:B------:R0:W-:Y:S01]  /*afa0*/  UTCBAR [UR10], URZ ;  /* 0x000000ff0a0073e9 */ /* 0x0001e200080000ff */
[----:B------:R-:W-:-:S02]  /*afb0*/  NOP ;  /* 0x0000000000007918 */ /* 0x000fc40000000000 */
.L_x_12:
[----:B------:R-:W1:Y:S02]  /*afc0*/  SYNCS.PHASECHK.TRANS64.TRYWAIT P2, [UR14+0xc010], RZ ;  /* 0x00c010ffff0075a7 */ /* 0x000e64000804110e */
[----:B-1----:R-:W-:Y:S05]  /*afd0*/  @!P2 BRA `(.L_x_13) ;  /* 0x000000780098a947 */ /* 0x002fea0003800000 */
.L_x_22:
[----:B------:R-:W-:Y:S01]  /*afe0*/  BAR.SYNC.DEFER_BLOCKING 0x0 ;  /* 0x0000000000007b1d */ /* 0x000fe20000010000 */
[----:B------:R-:W-:-:S05]  /*aff0*/  SHF.L.U32 R242, R242, 0x1f, RZ ;  /* 0x0000001ff2f27819 */ /* 0x000fca00000006ff */
[----:B------:R-:W1:Y:S01]  /*b000*/  LDTM.x128 R4, tmem[UR15+0x40] ;  /* 0x0000400f000479ee */ /* 0x000e6200083c0000 */
[----:B------:R-:W2:Y:S01]  /*b010*/  @!P1 SYNCS.CCTL.IV [UR14+0xc010] ;  /* 0x00c01000ff0099b1 */ /* 0x000ea2000800000e */
[----:B------:R-:W-:Y:S01]  /*b020*/  NOP ;  /* 0x0000000000007918 */ /* 0x000fe20000000000 */
[----:B-1----:R-:W-:Y:S01]  /*b030*/  FMUL R0, R4, UR48 ;  /* 0x0000003004007c20 */ /* 0x002fe20008400000 */
[----:B------:R-:W-:Y:S01]  /*b040*/  FMUL R243, R5, UR48 ;  /* 0x0000003005f37c20 */ /* 0x000fe20008400000 */
[----:B------:R-:W-:Y:S01]  /*b050*/  FMUL R244, R6, UR48 ;  /* 0x0000003006f47c20 */ /* 0x000fe20008400000 */
[----:B--2---:R-:W1:Y:S04]  /*b060*/  SYNCS.PHASECHK.TRANS64.TRYWAIT P2, [UR17], R242 ;  /* 0x000000f2ff0075a7 */ /* 0x004e680008041111 */
[----:B------:R-:W-:Y:S01]  /*b070*/  FMNMX3 R0, R0, R243, R244, !PT ;  /* 0x000000f300007276 */ /* 0x000fe200078000f4 */
[----:B------:R-:W-:Y:S01]  /*b080*/  FMUL R243, R7, UR48 ;  /* 0x0000003007f37c20 */ /* 0x000fe20008400000 */
[----:B------:R-:W-:-:S05]  /*b090*/  FMUL R244, R8, UR48 ;  /* 0x0000003008f47c20 */ /* 0x000fca0008400000 */
        /* <DEDUP_REMOVED lines=184> */
[----:B-1----:R-:W-:Y:S06]  /*bc20*/  @!P2 BRA `(.L_x_14) ;  /* 0x0000006c0090a947 */ /* 0x002fec0003800000 */
.L_x_23:
[----:B------:R-:W2:Y:S01]  /*bc30*/  LDL.64 R244, [R1+0x10] ;  /* 0x0000100001f47983 */ /* 0x000ea20000100a00 */
[----:B------:R-:W-:Y:S02]  /*bc40*/  USHF.R.S32.HI UR6, URZ, 0x1f, UR9 ;  /* 0x0000001fff067899 */ /* 0x000fe40008011409 */
[----:B------:R-:W-:Y:S01]  /*bc50*/  IADD3 R242, P2, PT, R132, UR9, RZ ;  /* 0x0000000984f27c10 */ /* 0x000fe2000ff5e0ff */
[----:B------:R-:W-:Y:S03]  /*bc60*/  STL [R1+0x298], R2 ;  /* 0x0002980201007387 */ /* 0x000fe60000100800 */
[----:B------:R-:W-:Y:S01]  /*bc70*/  IADD3.X R243, PT, PT, R133, UR6, RZ, P2, !PT ;  /* 0x0000000685f37c10 */ /* 0x000fe200097fe4ff */
[----:B------:R-:W-:Y:S04]  /*bc80*/  STL [R1+0x2a0], R132 ;  /* 0x0002a08401007387 */ /* 0x000fe80000100800 */
[----:B------:R2:W3:Y:S04]  /*bc90*/  LDG.E.U8 R247, desc[UR28][R242.64] ;  /* 0x0000001cf2f77981 */ /* 0x0004e8000c1e1100 */
[----:B------:R-:W-:Y:S04]  /*bca0*/  STL [R1+0x29c], R133 ;  /* 0x00029c8501007387 */ /* 0x000fe80000100800 */
[----:B------:R-:W-:Y:S04]  /*bcb0*/  STL [R1+0x2a8], R238 ;  /* 0x0002a8ee01007387 */ /* 0x000fe80000100800 */
[----:B------:R-:W-:Y:S04]  /*bcc0*/  STL [R1+0x2a4], R239 ;  /* 0x0002a4ef01007387 */ /* 0x000fe80000100800 */
[----:B------:R-:W-:Y:S04]  /*bcd0*/  STL [R1+0x2b0], R228 ;  /* 0x0002b0e401007387 */ /* 0x000fe80000100800 */
[----:B------:R1:W-:Y:S01]  /*bce0*/  STL [R1+0x2ac], R229 ;  /* 0x0002ace501007387 */ /* 0x0003e20000100800 */
[----:B--2---:R-:W-:-:S04]  /*bcf0*/  IADD3 R242, P2, PT, R244, UR9, RZ ;  /* 0x00000009f4f27c10 */ /* 0x004fc8000ff5e0ff */
[----:B------:R-:W-:-:S05]  /*bd00*/  IADD3.X R243, PT, PT, R245, UR6, RZ, P2, !PT ;  /* 0x00000006f5f37c10 */ /* 0x000fca00097fe4ff */
[----:B------:R2:W4:Y:S02]  /*bd10*/  LDG.E.U8 R246, desc[UR28][R242.64] ;  /* 0x0000001cf2f67981 */ /* 0x000524000c1e1100 */
[----:B--2---:R-:W-:-:S04]  /*bd20*/  IADD3 R242, P2, PT, R238, UR9, RZ ;  /* 0x00000009eef27c10 */ /* 0x004fc8000ff5e0ff */
[----:B------:R-:W-:Y:S02]  /*bd30*/  IADD3.X R243, PT, PT, R239, UR6, RZ, P2, !PT ;  /* 0x00000006eff37c10 */ /* 0x000fe400097fe4ff */
[----:B------:R-:W-:-:S04]  /*bd40*/  IADD3 R244, P2, PT, R228, UR9, RZ ;  /* 0x00000009e4f47c10 */ /* 0x000fc8000ff5e0ff */
[----:B------:R-:W-:Y:S01]  /*bd50*/  IADD3.X R245, PT, PT, R229, UR6, RZ, P2, !PT ;  /* 0x00000006e5f57c10 */ /* 0x000fe200097fe4ff */
[----:B------:R-:W2:Y:S04]  /*bd60*/  LDG.E.U8 R243, desc[UR28][R242.64] ;  /* 0x0000001cf2f37981 */ /* 0x000ea8000c1e1100 */
[----:B-1----:R-:W2:Y:S04]  /*bd70*/  LDL.64 R228, [R1+0x40] ;  /* 0x0000400001e47983 */ /* 0x002ea80000100a00 */
[----:B------:R1:W3:Y:S02]  /*bd80*/  LDG.E.U8 R242, desc[UR28][R244.64] ;  /* 0x0000001cf4f27981 */ /* 0x0002e4000c1e1100 */
[----:B-1----:R-:W-:-:S05]  /*bd90*/  FMUL R244, R131, UR48 ;  /* 0x0000003083f47c20 */ /* 0x002fca0008400000 */
[----:B------:R-:W-:-:S05]  /*bda0*/  FMNMX3 R0, R0, R244, R3, !PT ;  /* 0x000000f400007276 */ /* 0x000fca0007800003 */
[--C-:B------:R-:W-:Y:S01]  /*bdb0*/  FFMA R4, R4, UR48, -R0.reuse ;  /* 0x0000003004047c23 */ /* 0x100fe20008000800 */
[--C-:B------:R-:W-:Y:S01]  /*bdc0*/  FFMA R5, R5, UR48, -R0.reuse ;  /* 0x0000003005057c23 */ /* 0x100fe20008000800 */
[--C-:B------:R-:W-:Y:S02]  /*bdd0*/  FFMA R8, R8, UR48, -R0.reuse ;  /* 0x0000003008087c23 */ /* 0x100fe40008000800 */
[----:B------:R-:W-:Y:S01]  /*bde0*/  FMUL R4, R4, 1.4426950216293334961 ;  /* 0x3fb8aa3b04047820 */ /* 0x000fe20000400000 */
[----:B------:R-:W-:Y:S01]  /*bdf0*/  FMUL R5, R5, 1.4426950216293334961 ;  /* 0x3fb8aa3b05057820 */ /* 0x000fe20000400000 */
[----:B------:R-:W-:Y:S02]  /*be00*/  FMUL R8, R8, 1.4426950216293334961 ;  /* 0x3fb8aa3b08087820 */ /* 0x000fe40000400000 */
[----:B------:R-:W1:Y:S08]  /*be10*/  MUFU.EX2 R132, R4 ;  /* 0x0000000400847308 */ /* 0x000e700000000800 */
[----:B------:R-:W0:Y:S01]  /*be20*/  MUFU.EX2 R133, R5 ;  /* 0x0000000500857308 */ /* 0x000e220000000800 */
[----:B------:R-:W-:Y:S07]  /*be30*/  STL [R1+0x2b4], R3 ;  /* 0x0002b40301007387 */ /* 0x000fee0000100800 */
[----:B------:R-:W0:Y:S01]  /*be40*/  MUFU.EX2 R2, R8 ;  /* 0x0000000800027308 */ /* 0x000e220000000800 */
[----:B------:R-:W-:Y:S01]  /*be50*/  STL [R1+0x2bc], R218 ;  /* 0x0002bcda01007387 */ /* 0x000fe20000100800 */
[----:B------:R-:W-:-:S03]  /*be60*/  FFMA R9, R9, UR48, -R0 ;  /* 0x0000003009097c23 */ /* 0x000fc60008000800 */
[----:B------:R-:W-:Y:S01]  /*be70*/  STL [R1+0x2b8], R219 ;  /* 0x0002b8db01007387 */ /* 0x000fe20000100800 */
[----:B------:R-:W-:-:S03]  /*be80*/  FMUL R9, R9, 1.4426950216293334961 ;  /* 0x3fb8aa3b09097820 */ /* 0x000fc60000400000 */
[----:B------:R-:W-:Y:S04]  /*be90*/  STL [R1+0x2c4], R208 ;  /* 0x0002c4d001007387 */ /* 0x000fe80000100800 */
[----:B------:R-:W-:Y:S04]  /*bea0*/  STL [R1+0x2c0], R209 ;  /* 0x0002c0d101007387 */ /* 0x000fe80000100800 */
[----:B-1----:R-:W-:Y:S04]  /*beb0*/  STL [R1+0x290], R132 ;  /* 0x0002908401007387 */ /* 0x002fe80000100800 */
[----:B0-----:R0:W-:Y:S01]  /*bec0*/  STL [R1+0x28c], R133 ;  /* 0x00028c8501007387 */ /* 0x0011e20000100800 */
[----:B------:R1:W-:Y:S03]  /*bed0*/  MUFU.EX2 R238, R9 ;  /* 0x0000000900ee7308 */ /* 0x0003e60000000800 */
[----:B------:R-:W-:Y:S04]  /*bee0*/  STL [R1+0x2cc], R198 ;  /* 0x0002ccc601007387 */ /* 0x000fe80000100800 */
[----:B------:R-:W-:Y:S01]  /*bef0*/  STL [R1+0x2c8], R199 ;  /* 0x0002c8c701007387 */ /* 0x000fe20000100800 */
[----:B-1----:R-:W-:-:S03]  /*bf00*/  FADD R9, R132, R133 ;  /* 0x0000008584097221 */ /* 0x002fc60000000000 */
[----:B------:R-:W-:Y:S04]  /*bf10*/  STL [R1+0x2d4], R188 ;  /* 0x0002d4bc01007387 */ /* 0x000fe80000100800 */
[----:B------:R-:W-:Y:S04]  /*bf20*/  STL [R1+0x2d0], R189 ;  /* 0x0002d0bd01007387 */ /* 0x000fe80000100800 */
[----:B------:R1:W-:Y:S04]  /*bf30*/  STL [R1+0x288], R2 ;  /* 0x0002880201007387 */ /* 0x0003e80000100800 */
[----:B0-----:R-:W3:Y:S01]  /*bf40*/  LDL.64 R132, [R1+0x8] ;  /* 0x0000080001847983 */ /* 0x001ee20000100a00 */
[----:B------:R-:W-:Y:S01]  /*bf50*/  IADD3 R244, P2, PT, R218, UR9, RZ ;  /* 0x00000009daf47c10 */ /* 0x000fe2000ff5e0ff */
[----:B------:R-:W-:-:S03]  /*bf60*/  FFMA R6, R6, UR48, -R0 ;  /* 0x0000003006067c23 */ /* 0x000fc60008000800 */
[----:B------:R-:W-:Y:S01]  /*bf70*/  IADD3.X R245, PT, PT, R219, UR6, RZ, P2, !PT ;  /* 0x00000006dbf57c10 */ /* 0x000fe200097fe4ff */
[----:B------:R-:W-:Y:S01]  /*bf80*/  FFMA R7, R7, UR48, -R0 ;  /* 0x0000003007077c23 */ /* 0x000fe20008000800 */
[----:B------:R-:W-:-:S03]  /*bf90*/  FMUL R6, R6, 1.4426950216293334961 ;  /* 0x3fb8aa3b06067820 */ /* 0x000fc60000400000 */
[----:B------:R0:W4:Y:S01]  /*bfa0*/  LDG.E.U8 R248, desc[UR28][R244.64] ;  /* 0x0000001cf4f87981 */ /* 0x000122000c1e1100 */
[----:B------:R-:W-:Y:S01]  /*bfb0*/  FMUL R7, R7, 1.4426950216293334961 ;  /* 0x3fb8aa3b07077820 */ /* 0x000fe20000400000 */
[----:B------:R1:W1:Y:S01]  /*bfc0*/  MUFU.EX2 R252, R6 ;  /* 0x0000000600fc7308 */ /* 0x0002620000000800 */
[----:B0-----:R-:W-:-:S07]  /*bfd0*/  IADD3 R244, P2, PT, R208, UR9, RZ ;  /* 0x00000009d0f47c10 */ /* 0x001fce000ff5e0ff */
[----:B------:R-:W0:Y:S01]  /*bfe0*/  MUFU.EX2 R249, R7 ;  /* 0x0000000700f97308 */ /* 0x000e220000000800 */
[----:B------:R-:W-:Y:S02]  /*bff0*/  IADD3.X R245, PT, PT, R209, UR6, RZ, P2, !PT ;  /* 0x00000006d1f57c10 */ /* 0x000fe400097fe4ff */
[----:B------:R-:W-:Y:S01]  /*c000*/  IADD3 R4, P2, PT, R198, UR9, RZ ;  /* 0x00000009c6047c10 */ /* 0x000fe2000ff5e0ff */
[--C-:B------:R-:W-:Y:S01]  /*c010*/  FFMA R10, R10, UR48, -R0.reuse ;  /* 0x000000300a0a7c23 */ /* 0x100fe20008000800 */
[----:B------:R-:W-:Y:S01]  /*c020*/  FFMA R11, R11, UR48, -R0 ;  /* 0x000000300b0b7c23 */ /* 0x000fe20008000800 */
[----:B------:R0:W4:Y:S01]  /*c030*/  LDG.E.U8 R244, desc[UR28][R244.64] ;  /* 0x0000001cf4f47981 */ /* 0x000122000c1e1100 */
[----:B------:R-:W-:Y:S01]  /*c040*/  IADD3.X R5, PT, PT, R199, UR6, RZ, P2, !PT ;  /* 0x00000006c7057c10 */ /* 0x000fe200097fe4ff */
[----:B------:R-:W-:-:S04]  /*c050*/  FMUL R10, R10, 1.4426950216293334961 ;  /* 0x3fb8aa3b0a0a7820 */ /* 0x000fc80000400000 */
[----:B-1----:R1:W4:Y:S01]  /*c060*/  LDG.E.U8 R6, desc[UR28][R4.64] ;  /* 0x0000001c04067981 */ /* 0x002322000c1e1100 */
[----:B------:R-:W-:Y:S01]  /*c070*/  FADD R9, R252, R9 ;  /* 0x00000009fc097221 */ /* 0x000fe20000000000 */
[--C-:B------:R-:W-:Y:S01]  /*c080*/  FFMA R12, R12, UR48, -R0.reuse ;  /* 0x000000300c0c7c23 */ /* 0x100fe20008000800 */
[----:B0-----:R0:W-:Y:S01]  /*c090*/  MUFU.EX2 R245, R10 ;  /* 0x0000000a00f57308 */ /* 0x0011e20000000800 */
[----:B-1----:R-:W-:Y:S01]  /*c0a0*/  IADD3 R4, P2, PT, R188, UR9, RZ ;  /* 0x00000009bc047c10 */ /* 0x002fe2000ff5e0ff */
[----:B------:R-:W-:Y:S01]  /*c0b0*/  FFMA R13, R13, UR48, -R0 ;  /* 0x000000300d0d7c23 */ /* 0x000fe20008000800 */
[----:B0-----:R-:W-:Y:S02]  /*c0c0*/  FMUL R10, R11, 1.4426950216293334961 ;  /* 0x3fb8aa3b0b0a7820 */ /* 0x001fe40000400000 */
[----:B------:R-:W-:Y:S02]  /*c0d0*/  IADD3.X R5, PT, PT, R189, UR6, RZ, P2, !PT ;  /* 0x00000006bd057c10 */ /* 0x000fe400097fe4ff */
[C---:B------:R-:W-:Y:S01]  /*c0e0*/  F2FP.SATFINITE.E4M3.F32.PACK_AB_MERGE_C R3, R249.reuse, R252, RZ ;  /* 0x000000fcf903723e */ /* 0x040fe200048070ff */
[----:B------:R-:W-:Y:S01]  /*c0f0*/  FADD R9, R249, R9 ;  /* 0x00000009f9097221 */ /* 0x000fe20000000000 */
[----:B------:R-:W-:Y:S01]  /*c100*/  FMUL R12, R12, 1.4426950216293334961 ;  /* 0x3fb8aa3b0c0c7820 */ /* 0x000fe20000400000 */
[----:B------:R2:W4:Y:S01]  /*c110*/  LDG.E.U8 R7, desc[UR28][R4.64] ;  /* 0x0000001c04077981 */ /* 0x000522000c1e1100 */
[----:B------:R-:W-:Y:S01]  /*c120*/  MUFU.EX2 R10, R10 ;  /* 0x0000000a000a7308 */ /* 0x000fe20000000800 */
[----:B------:R-:W-:-:S02]  /*c130*/  FMUL R13, R13, 1.4426950216293334961 ;  /* 0x3fb8aa3b0d0d7820 */ /* 0x000fc40000400000 */
[----:B------:R-:W-:Y:S01]  /*c140*/  STL [R1+0x284], R238 ;  /* 0x000284ee01007387 */ /* 0x000fe20000100800 */
[----:B------:R-:W-:-:S03]  /*c150*/  FADD R9, R2, R9 ;  /* 0x0000000902097221 */ /* 0x000fc60000000000 */
[----:B------:R0:W-:Y:S01]  /*c160*/  STL [R1+0x26c], R3 ;  /* 0x00026c0301007387 */ /* 0x0001e20000100800 */
[----:B------:R-:W-:Y:S01]  /*c170*/  MUFU.EX2 R2, R13 ;  /* 0x0000000d00027308 */ /* 0x000fe20000000800 */
[--C-:B------:R-:W-:Y:S01]  /*c180*/  FFMA R14, R14, UR48, -R0.reuse ;  /* 0x000000300e0e7c23 */ /* 0x100fe20008000800 */
[----:B------:R-:W-:-:S06]  /*c190*/  FFMA R15, R15, UR48, -R0 ;  /* 0x000000300f0f7c23 */ /* 0x000fcc0008000800 */
[----:B0-----:R0:W1:Y:S01]  /*c1a0*/  MUFU.EX2 R3, R12 ;  /* 0x0000000c00037308 */ /* 0x0010620000000800 */
[----:B------:R-:W-:Y:S01]  /*c1b0*/  FMUL R11, R14, 1.4426950216293334961 ;  /* 0x3fb8aa3b0e0b7820 */ /* 0x000fe20000400000 */
[----:B0-----:R-:W-:-:S06]  /*c1c0*/  FMUL R12, R15, 1.4426950216293334961 ;  /* 0x3fb8aa3b0f0c7820 */ /* 0x001fcc0000400000 */
[----:B------:R-:W-:Y:S01]  /*c1d0*/  MUFU.EX2 R11, R11 ;  /* 0x0000000b000b7308 */ /* 0x000fe20000000800 */
[----:B------:R-:W-:-:S07]  /*c1e0*/  FFMA R17, R17, UR48, -R0 ;  /* 0x0000003011117c23 */ /* 0x000fce0008000800 */
[----:B------:R-:W-:Y:S01]  /*c1f0*/  MUFU.EX2 R12, R12 ;  /* 0x0000000c000c7308 */ /* 0x000fe20000000800 */
[----:B-1----:R0:W-:Y:S01]  /*c200*/  STL [R1+0x280], R3 ;  /* 0x0002800301007387 */ /* 0x0021e20000100800 */
[----:B------:R-:W-:-:S03]  /*c210*/  FMUL R17, R17, 1.4426950216293334961 ;  /* 0x3fb8aa3b11117820 */ /* 0x000fc60000400000 */
[----:B------:R-:W-:Y:S01]  /*c220*/  STL [R1+0x27c], R2 ;  /* 0x00027c0201007387 */ /* 0x000fe20000100800 */
[--C-:B------:R-:W-:Y:S01]  /*c230*/  FFMA R18, R18, UR48, -R0.reuse ;  /* 0x0000003012127c23 */ /* 0x100fe20008000800 */
[----:B------:R-:W-:-:S03]  /*c240*/  FFMA R19, R19, UR48, -R0 ;  /* 0x0000003013137c23 */ /* 0x000fc60008000800 */
[----:B------:R-:W-:Y:S01]  /*c250*/  FMUL R13, R18, 1.4426950216293334961 ;  /* 0x3fb8aa3b120d7820 */ /* 0x000fe20000400000 */
[----:B------:R-:W-:-:S05]  /*c260*/  FFMA R21, R21, UR48, -R0 ;  /* 0x0000003015157c23 */ /* 0x000fca0008000800 */
[----:B------:R-:W-:Y:S01]  /*c270*/  MUFU.EX2 R13, R13 ;  /* 0x0000000d000d7308 */ /* 0x000fe20000000800 */
[----:B------:R-:W-:Y:S01]  /*c280*/  FMUL R21, R21, 1.4426950216293334961 ;  /* 0x3fb8aa3b15157820 */ /* 0x000fe20000400000 */
[----:B------:R-:W-:-:S06]  /*c290*/  FFMA R22, R22, UR48, -R0 ;  /* 0x0000003016167c23 */ /* 0x000fcc0008000800 */
[----:B------:R-:W-:Y:S01]  /*c2a0*/  MUFU.EX2 R15, R21 ;  /* 0x00000015000f7308 */ /* 0x000fe20000000800 */
[--C-:B------:R-:W-:Y:S01]  /*c2b0*/  FFMA R23, R23, UR48, -R0.reuse ;  /* 0x0000003017177c23 */ /* 0x100fe20008000800 */
[--C-:B------:R-:W-:Y:S01]  /*c2c0*/  FFMA R25, R25, UR48, -R0.reuse ;  /* 0x0000003019197c23 */ /* 0x100fe20008000800 */
[----:B------:R-:W-:-:S03]  /*c2d0*/  FFMA R26, R26, UR48, -R0 ;  /* 0x000000301a1a7c23 */ /* 0x000fc60008000800 */
[----:B------:R-:W-:Y:S01]  /*c2e0*/  FMUL R25, R25, 1.4426950216293334961 ;  /* 0x3fb8aa3b19197820 */ /* 0x000fe20000400000 */
[----:B------:R-:W-:Y:S01]  /*c2f0*/  FFMA R27, R27, UR48, -R0 ;  /* 0x000000301b1b7c23 */ /* 0x000fe20008000800 */
[----:B--2---:R-:W-:-:S04]  /*c300*/  IADD3 R4, P2, PT, R228, UR9, RZ ;  /* 0x00000009e4047c10 */ /* 0x004fc8000ff5e0ff */
[----:B------:R-:W-:-:S05]  /*c310*/  IADD3.X R5, PT, PT, R229, UR6, RZ, P2, !PT ;  /* 0x00000006e5057c10 */ /* 0x000fca00097fe4ff */
[----:B------:R1:W2:Y:S02]  /*c320*/  LDG.E.U8 R8, desc[UR28][R4.64] ;  /* 0x0000001c04087981 */ /* 0x0002a4000c1e1100 */
[----:B-1----:R-:W-:Y:S01]  /*c330*/  FADD R4, R238, R9 ;  /* 0x00000009ee047221 */ /* 0x002fe20000000000 */
[----:B------:R-:W-:-:S03]  /*c340*/  F2FP.SATFINITE.E4M3.F32.PACK_AB_MERGE_C R5, R10, R245, RZ ;  /* 0x000000f50a05723e */ /* 0x000fc600048070ff */
[----:B------:R-:W-:Y:S01]  /*c350*/  FADD R4, R245, R4 ;  /* 0x00000004f5047221 */ /* 0x000fe20000000000 */
[----:B------:R-:W-:-:S03]  /*c360*/  FFMA R9, R16, UR48, -R0 ;  /* 0x0000003010097c23 */ /* 0x000fc60008000800 */
[----:B------:R-:W-:Y:S01]  /*c370*/  FADD R10, R10, R4 ;  /* 0x000000040a0a7221 */ /* 0x000fe20000000000 */
[----:B------:R1:W-:Y:S01]  /*c380*/  STL [R1+0x260], R5 ;  /* 0x0002600501007387 */ /* 0x0003e20000100800 */
[----:B------:R-:W-:Y:S02]  /*c390*/  FMUL R9, R9, 1.4426950216293334961 ;  /* 0x3fb8aa3b09097820 */ /* 0x000fe40000400000 */
[----:B------:R-:W-:Y:S02]  /*c3a0*/  FADD R10, R3, R10 ;  /* 0x0000000a030a7221 */ /* 0x000fe40000000000 */
[----:B------:R-:W1:Y:S08]  /*c3b0*/  MUFU.EX2 R14, R9 ;  /* 0x00000009000e7308 */ /* 0x000e700000000800 */
[----:B0-----:R-:W0:Y:S01]  /*c3c0*/  MUFU.EX2 R3, R17 ;  /* 0x0000001100037308 */ /* 0x001e220000000800 */
[----:B-1----:R-:W-:Y:S04]  /*c3d0*/  STL [R1+0x278], R14 ;  /* 0x0002780e01007387 */ /* 0x002fe80000100800 */
[----:B0-----:R-:W-:Y:S01]  /*c3e0*/  STL [R1+0x274], R3 ;  /* 0x0002740301007387 */ /* 0x001fe20000100800 */
[----:B---3--:R-:W-:-:S04]  /*c3f0*/  IADD3 R4, P2, PT, R132, UR9, RZ ;  /* 0x0000000984047c10 */ /* 0x008fc8000ff5e0ff */
[----:B------:R-:W-:-:S05]  /*c400*/  IADD3.X R5, PT, PT, R133, UR6, RZ, P2, !PT ;  /* 0x0000000685057c10 */ /* 0x000fca00097fe4ff */
[----:B------:R0:W3:Y:S02]  /*c410*/  LDG.E.U8 R9, desc[UR28][R4.64] ;  /* 0x0000001c04097981 */ /* 0x0000e4000c1e1100 */
[----:B0-----:R-:W-:Y:S01]  /*c420*/  FADD R4, R2, R10 ;  /* 0x0000000a02047221 */ /* 0x001fe20000000000 */
[----:B------:R-:W-:-:S03]  /*c430*/  F2FP.SATFINITE.E4M3.F32.PACK_AB_MERGE_C R2, R12, R11, RZ ;  /* 0x0000000b0c02723e */ /* 0x000fc600048070ff */
[----:B------:R-:W-:Y:S01]  /*c440*/  FADD R4, R11, R4 ;  /* 0x000000040b047221 */ /* 0x000fe20000000000 */
[----:B------:R-:W-:Y:S01]  /*c450*/  FMUL R11, R19, 1.4426950216293334961 ;  /* 0x3fb8aa3b130b7820 */ /* 0x000fe20000400000 */
[----:B------:R-:W-:Y:S02]  /*c460*/  FFMA R10, R20, UR48, -R0 ;  /* 0x00000030140a7c23 */ /* 0x000fe40008000800 */
[----:B------:R-:W-:Y:S01]  /*c470*/  FADD R12, R12, R4 ;  /* 0x000000040c0c7221 */ /* 0x000fe20000000000 */
[----:B------:R-:W-:Y:S02]  /*c480*/  IADD3 R4, P2, PT, R236, UR9, RZ ;  /* 0x00000009ec047c10 */ /* 0x000fe4000ff5e0ff */
[----:B------:R-:W0:Y:S01]  /*c490*/  MUFU.EX2 R11, R11 ;  /* 0x0000000b000b7308 */ /* 0x000e220000000800 */
[----:B------:R-:W-:Y:S01]  /*c4a0*/  FMUL R10, R10, 1.4426950216293334961 ;  /* 0x3fb8aa3b0a0a7820 */ /* 0x000fe20000400000 */
[----:B------:R-:W-:Y:S01]  /*c4b0*/  IADD3.X R5, PT, PT, R237, UR6, RZ, P2, !PT ;  /* 0x00000006ed057c10 */ /* 0x000fe200097fe4ff */
[----:B------:R1:W-:Y:S01]  /*c4c0*/  STL [R1+0x258], R2 ;  /* 0x0002580201007387 */ /* 0x0003e20000100800 */
[----:B------:R-:W-:-:S04]  /*c4d0*/  FADD R12, R14, R12 ;  /* 0x0000000c0e0c7221 */ /* 0x000fc80000000000 */
[----:B-1----:R1:W0:Y:S02]  /*c4e0*/  MUFU.EX2 R2, R10 ;  /* 0x0000000a00027308 */ /* 0x0022240000000800 */
[----:B-1----:R1:W2:Y:S01]  /*c4f0*/  LDG.E.U8 R10, desc[UR28][R4.64] ;  /* 0x0000001c040a7981 */ /* 0x0022a2000c1e1100 */
[----:B------:R-:W-:Y:S01]  /*c500*/  FMUL R14, R23, 1.4426950216293334961 ;  /* 0x3fb8aa3b170e7820 */ /* 0x000fe20000400000 */
[----:B-1----:R-:W-:Y:S01]  /*c510*/  FADD R4, R3, R12 ;  /* 0x0000000c03047221 */ /* 0x002fe20000000000 */
[----:B------:R-:W-:-:S03]  /*c520*/  FMUL R12, R22, 1.4426950216293334961 ;  /* 0x3fb8aa3b160c7820 */ /* 0x000fc60000400000 */
[----:B------:R-:W-:Y:S01]  /*c530*/  FADD R4, R13, R4 ;  /* 0x000000040d047221 */ /* 0x000fe20000000000 */
[----:B0-----:R-:W-:-:S03]  /*c540*/  F2FP.SATFINITE.E4M3.F32.PACK_AB_MERGE_C R3, R11, R13, RZ ;  /* 0x0000000d0b03723e */ /* 0x001fc600048070ff */
[----:B------:R-:W-:Y:S01]  /*c550*/  FADD R13, R11, R4 ;  /* 0x000000040b0d7221 */ /* 0x000fe20000000000 */
[----:B------:R-:W-:Y:S01]  /*c560*/  FFMA R11, R24, UR48, -R0 ;  /* 0x00000030180b7c23 */ /* 0x000fe20008000800 */
[----:B------:R-:W-:Y:S01]  /*c570*/  IADD3 R4, P2, PT, R226, UR9, RZ ;  /* 0x00000009e2047c10 */ /* 0x000fe2000ff5e0ff */
[----:B------:R-:W0:Y:S01]  /*c580*/  MUFU.EX2 R12, R12 ;  /* 0x0000000c000c7308 */ /* 0x000e220000000800 */
[----:B------:R-:W-:Y:S01]  /*c590*/  STL [R1+0x2dc], R236 ;  /* 0x0002dcec01007387 */ /* 0x000fe20000100800 */
[----:B------:R-:W-:Y:S01]  /*c5a0*/  FMUL R11, R11, 1.4426950216293334961 ;  /* 0x3fb8aa3b0b0b7820 */ /* 0x000fe20000400000 */
[----:B------:R-:W-:Y:S02]  /*c5b0*/  IADD3.X R5, PT, PT, R227, UR6, RZ, P2, !PT ;  /* 0x00000006e3057c10 */ /* 0x000fe400097fe4ff */
[----:B------:R-:W-:Y:S01]  /*c5c0*/  STL [R1+0x2d8], R237 ;  /* 0x0002d8ed01007387 */ /* 0x000fe20000100800 */
[----:B------:R-:W-:Y:S02]  /*c5d0*/  FADD R13, R2, R13 ;  /* 0x0000000d020d7221 */ /* 0x000fe40000000000 */
[----:B------:R-:W1:Y:S01]  /*c5e0*/  MUFU.EX2 R14, R14 ;  /* 0x0000000e000e7308 */ /* 0x000e620000000800 */
[----:B------:R0:W-:Y:S04]  /*c5f0*/  STL [R1+0x270], R2 ;  /* 0x0002700201007387 */ /* 0x0001e80000100800 */
[----:B------:R-:W-:Y:S04]  /*c600*/  STL [R1+0x268], R15 ;  /* 0x0002680f01007387 */ /* 0x000fe80000100800 */
[----:B------:R1:W-:Y:S01]  /*c610*/  STL [R1+0x254], R3 ;  /* 0x0002540301007387 */ /* 0x0003e20000100800 */
[----:B0-----:R-:W-:Y:S08]  /*c620*/  MUFU.EX2 R2, R25 ;  /* 0x0000001900027308 */ /* 0x001ff00000000800 */
[----:B-1----:R0:W1:Y:S02]  /*c630*/  MUFU.EX2 R3, R11 ;  /* 0x0000000b00037308 */ /* 0x0020640000000800 */
[----:B0-----:R0:W2:Y:S02]  /*c640*/  LDG.E.U8 R11, desc[UR28][R4.64] ;  /* 0x0000001c040b7981 */ /* 0x0010a4000c1e1100 */
[----:B0-----:R-:W-:Y:S01]  /*c650*/  FADD R4, R15, R13 ;  /* 0x0000000d0f047221 */ /* 0x001fe20000000000 */
[----:B------:R-:W-:Y:S01]  /*c660*/  FMUL R13, R26, 1.4426950216293334961 ;  /* 0x3fb8aa3b1a0d7820 */ /* 0x000fe20000400000 */
[----:B------:R-:W-:-:S02]  /*c670*/  FMUL R15, R27, 1.4426950216293334961 ;  /* 0x3fb8aa3b1b0f7820 */ /* 0x000fc40000400000 */
[----:B------:R-:W-:-:S03]  /*c680*/  FADD R4, R12, R4 ;  /* 0x000000040c047221 */ /* 0x000fc60000000000 */
[----:B------:R-:W-:Y:S01]  /*c690*/  MUFU.EX2 R13, R13 ;  /* 0x0000000d000d7308 */ /* 0x000fe20000000800 */
[C---:B------:R-:W-:Y:S01]  /*c6a0*/  F2FP.SATFINITE.E4M3.F32.PACK_AB_MERGE_C R5, R14.reuse, R12, RZ ;  /* 0x0000000c0e05723e */ /* 0x040fe200048070ff */
[----:B------:R-:W-:Y:S01]  /*c6b0*/  STL [R1+0x2e4], R226 ;  /* 0x0002e4e201007387 */ /* 0x000fe20000100800 */
[----:B------:R-:W-:-:S05]  /*c6c0*/  FADD R14, R14, R4 ;  /* 0x000000040e0e7221 */ /* 0x000fca0000000000 */
[----:B------:R-:W0:Y:S01]  /*c6d0*/  MUFU.EX2 R15, R15 ;  /* 0x0000000f000f7308 */ /* 0x000e220000000800 */
[----:B------:R-:W-:Y:S01]  /*c6e0*/  FFMA R12, R28, UR48, -R0 ;  /* 0x000000301c0c7c23 */ /* 0x000fe20008000800 */
[----:B------:R-:W-:Y:S01]  /*c6f0*/  STL [R1+0x2e0], R227 ;  /* 0x0002e0e301007387 */ /* 0x000fe20000100800 */
[----:B------:R-:W-:-:S03]  /*c700*/  IADD3 R4, P2, PT, R216, UR9, RZ ;  /* 0x00000009d8047c10 */ /* 0x000fc6000ff5e0ff */
[----:B-1----:R-:W-:Y:S01]  /*c710*/  STL [R1+0x264], R3 ;  /* 0x0002640301007387 */ /* 0x002fe20000100800 */
[----:B------:R-:W-:-:S03]  /*c720*/  FMUL R12, R12, 1.4426950216293334961 ;  /* 0x3fb8aa3b0c0c7820 */ /* 0x000fc60000400000 */
[----:B------:R-:W-:Y:S01]  /*c730*/  STL [R1+0x25c], R2 ;  /* 0x00025c0201007387 */ /* 0x000fe20000100800 */
[----:B------:R-:W-:-:S03]  /*c740*/  FADD R14, R3, R14 ;  /* 0x0000000e030e7221 */ /* 0x000fc60000000000 */
[----:B------:R1:W-:Y:S04]  /*c750*/  STL [R1+0x250], R5 ;  /* 0x0002500501007387 */ /* 0x0003e80000100800 */
[----:B------:R0:W-:Y:S01]  /*c760*/  STL [R1+0x2ec], R216 ;  /* 0x0002ecd801007387 */ /* 0x0001e20000100800 */
[----:B-1----:R-:W-:Y:S01]  /*c770*/  IADD3.X R5, PT, PT, R217, UR6, RZ, P2, !PT ;  /* 0x00000006d9057c10 */ /* 0x002fe200097fe4ff */
[----:B0-----:R0:W1:Y:S02]  /*c780*/  MUFU.EX2 R216, R12 ;  /* 0x0000000c00d87308 */ /* 0x0010640000000800 */
[----:B------:R-:W-:Y:S04]  /*c790*/  STL [R1+0x2e8], R217 ;  /* 0x0002e8d901007387 */ /* 0x000fe80000100800 */
[----:B0-----:R0:W2:Y:S02]  /*c7a0*/  LDG.E.U8 R12, desc[UR28][R4.64] ;  /* 0x0000001c040c7981 */ /* 0x0010a4000c1e1100 */
[----:B0-----:R-:W-:Y:S01]  /*c7b0*/  FADD R4, R2, R14 ;  /* 0x0000000e02047221 */ /* 0x001fe20000000000 */
[----:B------:R-:W-:-:S05]  /*c7c0*/  F2FP.SATFINITE.E4M3.F32.PACK_AB_MERGE_C R2, R15, R13, RZ ;  /* 0x0000000d0f02723e */ /* 0x000fca00048070ff */
[----:B------:R0:W-:Y:S04]  /*c7d0*/  STL [R1+0xc4], R2 ;  /* 0x0000c40201007387 */ /* 0x0001e80000100800 */
[----:B------:R-:W2:Y:S04]  /*c7e0*/  LDL.64 R20, [R1+0x38] ;  /* 0x0000380001147983 */ /* 0x000ea80000100a00 */
[----:B0-----:R-:W3:Y:S01]  /*c7f0*/  LDL.64 R2, [R1] ;  /* 0x0000000001027983 */ /* 0x001ee20000100a00 */
[--C-:B------:R-:W-:Y:S01]  /*c800*/  FFMA R29, R29, UR48, -R0.reuse ;  /* 0x000000301d1d7c23 */ /* 0x100fe20008000800 */
[--C-:B------:R-:W-:Y:S01]  /*c810*/  FFMA R30, R30, UR48, -R0.reuse ;  /* 0x000000301e1e7c23 */ /* 0x100fe20008000800 */
[----:B------:R-:W-:-:S02]  /*c820*/  FFMA R31, R31, UR48, -R0 ;  /* 0x000000301f1f7c23 */ /* 0x000fc40008000800 */
[----:B------:R-:W-:Y:S01]  /*c830*/  FMUL R29, R29, 1.4426950216293334961 ;  /* 0x3fb8aa3b1d1d7820 */ /* 0x000fe20000400000 */
[----:B------:R-:W-:Y:S01]  /*c840*/  FMUL R14, R30, 1.4426950216293334961 ;  /* 0x3fb8aa3b1e0e7820 */ /* 0x000fe20000400000 */
[----:B------:R-:W-:Y:S01]  /*c850*/  FADD R4, R13, R4 ;  /* 0x000000040d047221 */ /* 0x000fe20000000000 */
[----:B------:R-:W-:Y:S01]  /*c860*/  FMUL R13, R31, 1.4426950216293334961 ;  /* 0x3fb8aa3b1f0d7820 */ /* 0x000fe20000400000 */
[----:B------:R-:W0:Y:S02]  /*c870*/  MUFU.EX2 R217, R29 ;  /* 0x0000001d00d97308 */ /* 0x000e240000000800 */
[----:B------:R-:W-:Y:S01]  /*c880*/  FADD R15, R15, R4 ;  /* 0x000000040f0f7221 */ /* 0x000fe20000000000 */
[----:B------:R-:W-:-:S05]  /*c890*/  IADD3 R4, P2, PT, R206, UR9, RZ ;  /* 0x00000009ce047c10 */ /* 0x000fca000ff5e0ff */
[----:B------:R-:W0:Y:S01]  /*c8a0*/  MUFU.EX2 R14, R14 ;  /* 0x0000000e000e7308 */ /* 0x000e220000000800 */
[----:B------:R-:W-:-:S07]  /*c8b0*/  IADD3.X R5, PT, PT, R207, UR6, RZ, P2, !PT ;  /* 0x00000006cf057c10 */ /* 0x000fce00097fe4ff */
[----:B------:R-:W4:Y:S01]  /*c8c0*/  MUFU.EX2 R13, R13 ;  /* 0x0000000d000d7308 */ /* 0x000f220000000800 */
[----:B-1----:R-:W-:Y:S01]  /*c8d0*/  FADD R15, R216, R15 ;  /* 0x0000000fd80f7221 */ /* 0x002fe20000000000 */
[----:B------:R0:W3:Y:S01]  /*c8e0*/  LDG.E.U8 R4, desc[UR28][R4.64] ;  /* 0x0000001c04047981 */ /* 0x0000e2000c1e1100 */
[----:B------:R-:W-:-:S04]  /*c8f0*/  FFMA R41, R41, UR48, -R0 ;  /* 0x0000003029297c23 */ /* 0x000fc80008000800 */
[----:B------:R-:W-:Y:S01]  /*c900*/  FMUL R41, R41, 1.4426950216293334961 ;  /* 0x3fb8aa3b29297820 */ /* 0x000fe20000400000 */
[----:B0-----:R-:W-:-:S04]  /*c910*/  FADD R5, R217, R15 ;  /* 0x0000000fd9057221 */ /* 0x001fc80000000000 */
[----:B------:R-:W-:Y:S01]  /*c920*/  FADD R5, R14, R5 ;  /* 0x000000050e057221 */ /* 0x000fe20000000000 */
[----:B----4-:R-:W-:Y:S01]  /*c930*/  F2FP.SATFINITE.E4M3.F32.PACK_AB_MERGE_C R14, R13, R14, RZ ;  /* 0x0000000e0d0e723e */ /* 0x010fe200048070ff */
[--C-:B------:R-:W-:Y:S01]  /*c940*/  FFMA R17, R40, UR48, -R0.reuse ;  /* 0x0000003028117c23 */ /* 0x100fe20008000800 */
[----:B------:R0:W-:Y:S03]  /*c950*/  MUFU.EX2 R237, R41 ;  /* 0x0000002900ed7308 */ /* 0x0001e60000000800 */
[----:B------:R1:W-:Y:S04]  /*c960*/  STL [R1+0xc0], R14 ;  /* 0x0000c00e01007387 */ /* 0x0003e80000100800 */
[----:B0-----:R-:W4:Y:S01]  /*c970*/  LDL.64 R40, [R1+0x30] ;  /* 0x0000300001287983 */ /* 0x001f220000100a00 */
[--C-:B------:R-:W-:Y:S01]  /*c980*/  FFMA R16, R32, UR48, -R0.reuse ;  /* 0x0000003020107c23 */ /* 0x100fe20008000800 */
[----:B------:R-:W-:-:S03]  /*c990*/  FFMA R33, R33, UR48, -R0 ;  /* 0x0000003021217c23 */ /* 0x000fc60008000800 */
[----:B------:R-:W-:Y:S01]  /*c9a0*/  FMUL R16, R16, 1.4426950216293334961 ;  /* 0x3fb8aa3b10107820 */ /* 0x000fe20000400000 */
[----:B------:R-:W-:Y:S01]  /*c9b0*/  FMUL R33, R33, 1.4426950216293334961 ;  /* 0x3fb8aa3b21217820 */ /* 0x000fe20000400000 */
[--C-:B------:R-:W-:Y:S01]  /*c9c0*/  FFMA R34, R34, UR48, -R0.reuse ;  /* 0x0000003022227c23 */ /* 0x100fe20008000800 */
[----:B------:R-:W-:Y:S01]  /*c9d0*/  FFMA R35, R35, UR48, -R0 ;  /* 0x0000003023237c23 */ /* 0x000fe20008000800 */
[----:B------:R0:W1:Y:S02]  /*c9e0*/  MUFU.EX2 R226, R16 ;  /* 0x0000001000e27308 */ /* 0x0000640000000800 */
[----:B------:R-:W-:-:S06]  /*c9f0*/  FMUL R34, R34, 1.4426950216293334961 ;  /* 0x3fb8aa3b22227820 */ /* 0x000fcc0000400000 */
[----:B------:R-:W1:Y:S01]  /*ca00*/  MUFU.EX2 R227, R33 ;  /* 0x0000002100e37308 */ /* 0x000e620000000800 */
[----:B0-----:R-:W-:Y:S01]  /*ca10*/  FMUL R16, R35, 1.4426950216293334961 ;  /* 0x3fb8aa3b23107820 */ /* 0x001fe20000400000 */
[----:B------:R-:W-:-:S06]  /*ca20*/  FADD R13, R13, R5 ;  /* 0x000000050d0d7221 */ /* 0x000fcc0000000000 */
[----:B------:R-:W0:Y:S01]  /*ca30*/  MUFU.EX2 R252, R34 ;  /* 0x0000002200fc7308 */ /* 0x000e220000000800 */
[----:B------:R-:W-:Y:S01]  /*ca40*/  FFMA R5, R36, UR48, -R0 ;  /* 0x0000003024057c23 */ /* 0x000fe20008000800 */
[----:B-1----:R-:W-:-:S06]  /*ca50*/  FADD R13, R226, R13 ;  /* 0x0000000de20d7221 */ /* 0x002fcc0000000000 */
[----:B------:R-:W1:Y:S01]  /*ca60*/  MUFU.EX2 R16, R16 ;  /* 0x0000001000107308 */ /* 0x000e620000000800 */
[----:B------:R-:W-:Y:S01]  /*ca70*/  FMUL R5, R5, 1.4426950216293334961 ;  /* 0x3fb8aa3b05057820 */ /* 0x000fe20000400000 */
[--C-:B------:R-:W-:Y:S01]  /*ca80*/  FFMA R37, R37, UR48, -R0.reuse ;  /* 0x0000003025257c23 */ /* 0x100fe20008000800 */
[----:B------:R-:W-:Y:S01]  /*ca90*/  FADD R13, R227, R13 ;  /* 0x0000000de30d7221 */ /* 0x000fe20000000000 */
[--C-:B------:R-:W-:Y:S01]  /*caa0*/  FFMA R38, R38, UR48, -R0.reuse ;  /* 0x0000003026267c23 */ /* 0x100fe20008000800 */
[----:B------:R-:W-:Y:S01]  /*cab0*/  IADD3 R14, P2, PT, R196, UR9, RZ ;  /* 0x00000009c40e7c10 */ /* 0x000fe2000ff5e0ff */
[----:B------:R-:W-:Y:S01]  /*cac0*/  FMUL R37, R37, 1.4426950216293334961 ;  /* 0x3fb8aa3b25257820 */ /* 0x000fe20000400000 */
[----:B------:R-:W-:Y:S01]  /*cad0*/  FFMA R39, R39, UR48, -R0 ;  /* 0x0000003027277c23 */ /* 0x000fe20008000800 */
[----:B------:R1:W1:Y:S01]  /*cae0*/  MUFU.EX2 R188, R5 ;  /* 0x0000000500bc7308 */ /* 0x0002620000000800 */
[----:B0-----:R-:W-:Y:S01]  /*caf0*/  FADD R13, R252, R13 ;  /* 0x0000000dfc0d7221 */ /* 0x001fe20000000000 */
[----:B------:R-:W-:Y:S01]  /*cb00*/  FMUL R38, R38, 1.4426950216293334961 ;  /* 0x3fb8aa3b26267820 */ /* 0x000fe20000400000 */
[----:B------:R-:W-:-:S05]  /*cb10*/  IADD3.X R15, PT, PT, R197, UR6, RZ, P2, !PT ;  /* 0x00000006c50f7c10 */ /* 0x000fca00097fe4ff */
[----:B------:R-:W0:Y:S01]  /*cb20*/  MUFU.EX2 R189, R37 ;  /* 0x0000002500bd7308 */ /* 0x000e220000000800 */
[C---:B-1----:R-:W-:Y:S01]  /*cb30*/  F2FP.SATFINITE.E4M3.F32.PACK_AB_MERGE_C R252, R16.reuse, R252, RZ ;  /* 0x000000fc10fc723e */ /* 0x042fe200048070ff */
[----:B------:R-:W-:Y:S01]  /*cb40*/  FADD R16, R16, R13 ;  /* 0x0000000d10107221 */ /* 0x000fe20000000000 */
[----:B------:R-:W-:Y:S01]  /*cb50*/  FMUL R13, R39, 1.4426950216293334961 ;  /* 0x3fb8aa3b270d7820 */ /* 0x000fe20000400000 */
[----:B------:R1:W4:Y:S04]  /*cb60*/  LDG.E.U8 R5, desc[UR28][R14.64] ;  /* 0x0000001c0e057981 */ /* 0x000328000c1e1100 */
[----:B------:R-:W0:Y:S01]  /*cb70*/  MUFU.EX2 R249, R38 ;  /* 0x0000002600f97308 */ /* 0x000e220000000800 */
[----:B-1----:R-:W-:-:S07]  /*cb80*/  IADD3 R14, P2, PT, R186, UR9, RZ ;  /* 0x00000009ba0e7c10 */ /* 0x002fce000ff5e0ff */
[----:B------:R-:W1:Y:S01]  /*cb90*/  MUFU.EX2 R13, R13 ;  /* 0x0000000d000d7308 */ /* 0x000e620000000800 */
[----:B------:R-:W-:Y:S01]  /*cba0*/  IADD3.X R15, PT, PT, R187, UR6, RZ, P2, !PT ;  /* 0x00000006bb0f7c10 */ /* 0x000fe200097fe4ff */
[----:B------:R-:W-:Y:S01]  /*cbb0*/  FADD R16, R188, R16 ;  /* 0x00000010bc107221 */ /* 0x000fe20000000000 */
[----:B------:R-:W-:-:S03]  /*cbc0*/  FMUL R17, R17, 1.4426950216293334961 ;  /* 0x3fb8aa3b11117820 */ /* 0x000fc60000400000 */
[----:B------:R0:W4:Y:S02]  /*cbd0*/  LDG.E.U8 R14, desc[UR28][R14.64] ;  /* 0x0000001c0e0e7981 */ /* 0x000124000c1e1100 */
[----:B------:R-:W1:Y:S01]  /*cbe0*/  MUFU.EX2 R236, R17 ;  /* 0x0000001100ec7308 */ /* 0x000e620000000800 */
[--C-:B------:R-:W-:Y:S01]  /*cbf0*/  FFMA R42, R42, UR48, -R0.reuse ;  /* 0x000000302a2a7c23 */ /* 0x100fe20008000800 */
[----:B------:R-:W-:Y:S01]  /*cc00*/  FFMA R43, R43, UR48, -R0 ;  /* 0x000000302b2b7c23 */ /* 0x000fe20008000800 */
[----:B0-----:R-:W-:-:S04]  /*cc10*/  FADD R15, R189, R16 ;  /* 0x00000010bd0f7221 */ /* 0x001fc80000000000 */
[----:B------:R-:W-:Y:S01]  /*cc20*/  FADD R15, R249, R15 ;  /* 0x0000000ff90f7221 */ /* 0x000fe20000000000 */
[C---:B-1----:R-:W-:Y:S01]  /*cc30*/  F2FP.SATFINITE.E4M3.F32.PACK_AB_MERGE_C R249, R13.reuse, R249, RZ ;  /* 0x000000f90df9723e */ /* 0x042fe200048070ff */
[----:B------:R-:W-:Y:S02]  /*cc40*/  FMUL R42, R42, 1.4426950216293334961 ;  /* 0x3fb8aa3b2a2a7820 */ /* 0x000fe40000400000 */
[----:B------:R-:W-:Y:S01]  /*cc50*/  FADD R13, R13, R15 ;  /* 0x0000000f0d0d7221 */ /* 0x000fe20000000000 */
[----:B------:R-:W-:Y:S01]  /*cc60*/  FMUL R15, R43, 1.4426950216293334961 ;  /* 0x3fb8aa3b2b0f7820 */ /* 0x000fe20000400000 */
[----:B------:R-:W0:Y:S01]  /*cc70*/  MUFU.EX2 R245, R42 ;  /* 0x0000002a00f57308 */ /* 0x000e220000000800 */
[----:B------:R-:W-:Y:S01]  /*cc80*/  FFMA R18, R44, UR48, -R0 ;  /* 0x000000302c127c23 */ /* 0x000fe20008000800 */
[----:B------:R-:W-:-:S06]  /*cc90*/  FADD R13, R236, R13 ;  /* 0x0000000dec0d7221 */ /* 0x000fcc0000000000 */
[----:B------:R-:W1:Y:S01]  /*cca0*/  MUFU.EX2 R15, R15 ;  /* 0x0000000f000f7308 */ /* 0x000e620000000800 */
[----:B------:R-:W-:Y:S01]  /*ccb0*/  FMUL R18, R18, 1.4426950216293334961 ;  /* 0x3fb8aa3b12127820 */ /* 0x000fe20000400000 */
[--C-:B------:R-:W-:Y:S01]  /*ccc0*/  FFMA R45, R45, UR48, -R0.reuse ;  /* 0x000000302d2d7c23 */ /* 0x100fe20008000800 */
[--C-:B------:R-:W-:Y:S01]  /*ccd0*/  FFMA R46, R46, UR48, -R0.reuse ;  /* 0x000000302e2e7c23 */ /* 0x100fe20008000800 */
[--C-:B------:R-:W-:Y:S02]  /*cce0*/  FFMA R47, R47, UR48, -R0.reuse ;  /* 0x000000302f2f7c23 */ /* 0x100fe40008000800 */
[----:B------:R-:W-:Y:S02]  /*ccf0*/  FMUL R45, R45, 1.4426950216293334961 ;  /* 0x3fb8aa3b2d2d7820 */ /* 0x000fe40000400000 */
[----:B------:R0:W1:Y:S08]  /*cd00*/  MUFU.EX2 R198, R18 ;  /* 0x0000001200c67308 */ /* 0x0000700000000800 */
[----:B------:R-:W1:Y:S01]  /*cd10*/  MUFU.EX2 R199, R45 ;  /* 0x0000002d00c77308 */ /* 0x000e620000000800 */
[--C-:B0-----:R-:W-:Y:S01]  /*cd20*/  FFMA R18, R48, UR48, -R0.reuse ;  /* 0x0000003030127c23 */ /* 0x101fe20008000800 */
[----:B------:R-:W-:-:S03]  /*cd30*/  FFMA R49, R49, UR48, -R0 ;  /* 0x0000003031317c23 */ /* 0x000fc60008000800 */
[----:B------:R-:W-:Y:S01]  /*cd40*/  FMUL R18, R18, 1.4426950216293334961 ;  /* 0x3fb8aa3b12127820 */ /* 0x000fe20000400000 */
[----:B------:R-:W-:Y:S01]  /*cd50*/  FMUL R49, R49, 1.4426950216293334961 ;  /* 0x3fb8aa3b31317820 */ /* 0x000fe20000400000 */
[--C-:B------:R-:W-:Y:S02]  /*cd60*/  FFMA R50, R50, UR48, -R0.reuse ;  /* 0x0000003032327c23 */ /* 0x100fe40008000800 */
[----:B------:R0:W-:Y:S01]  /*cd70*/  MUFU.EX2 R208, R18 ;  /* 0x0000001200d07308 */ /* 0x0001e20000000800 */
[----:B------:R-:W-:-:S07]  /*cd80*/  FFMA R51, R51, UR48, -R0 ;  /* 0x0000003033337c23 */ /* 0x000fce0008000800 */
[----:B------:R-:W-:Y:S01]  /*cd90*/  MUFU.EX2 R209, R49 ;  /* 0x0000003100d17308 */ /* 0x000fe20000000800 */
[--C-:B------:R-:W-:Y:S01]  /*cda0*/  FFMA R22, R52, UR48, -R0.reuse ;  /* 0x0000003034167c23 */ /* 0x100fe20008000800 */
[--C-:B------:R-:W-:Y:S01]  /*cdb0*/  FFMA R53, R53, UR48, -R0.reuse ;  /* 0x0000003035357c23 */ /* 0x100fe20008000800 */
[--C-:B------:R-:W-:Y:S02]  /*cdc0*/  FFMA R54, R54, UR48, -R0.reuse ;  /* 0x0000003036367c23 */ /* 0x100fe40008000800 */
[----:B------:R-:W-:Y:S01]  /*cdd0*/  FMUL R22, R22, 1.4426950216293334961 ;  /* 0x3fb8aa3b16167820 */ /* 0x000fe20000400000 */
[----:B------:R-:W-:Y:S01]  /*cde0*/  FMUL R53, R53, 1.4426950216293334961 ;  /* 0x3fb8aa3b35357820 */ /* 0x000fe20000400000 */
[----:B------:R-:W-:-:S03]  /*cdf0*/  FFMA R55, R55, UR48, -R0 ;  /* 0x0000003037377c23 */ /* 0x000fc60008000800 */
[----:B------:R-:W-:Y:S01]  /*ce00*/  MUFU.EX2 R228, R53 ;  /* 0x0000003500e47308 */ /* 0x000fe20000000800 */
[----:B------:R-:W-:-:S04]  /*ce10*/  FFMA R23, R56, UR48, -R0 ;  /* 0x0000003038177c23 */ /* 0x000fc80008000800 */
[----:B------:R-:W-:-:S04]  /*ce20*/  FMUL R23, R23, 1.4426950216293334961 ;  /* 0x3fb8aa3b17177820 */ /* 0x000fc80000400000 */
[----:B------:R-:W-:Y:S01]  /*ce30*/  MUFU.EX2 R218, R23 ;  /* 0x0000001700da7308 */ /* 0x000fe20000000800 */
[--C-:B------:R-:W-:Y:S01]  /*ce40*/  FFMA R58, R58, UR48, -R0.reuse ;  /* 0x000000303a3a7c23 */ /* 0x100fe20008000800 */
[----:B------:R-:W-:Y:S01]  /*ce50*/  FFMA R59, R59, UR48, -R0 ;  /* 0x000000303b3b7c23 */ /* 0x000fe20008000800 */
[----:B--2---:R-:W-:-:S04]  /*ce60*/  IADD3 R16, P2, PT, R20, UR9, RZ ;  /* 0x0000000914107c10 */ /* 0x004fc8000ff5e0ff */
[----:B------:R-:W-:-:S06]  /*ce70*/  IADD3.X R17, PT, PT, R21, UR6, RZ, P2, !PT ;  /* 0x0000000615117c10 */ /* 0x000fcc00097fe4ff */
[----:B------:R2:W4:Y:S02]  /*ce80*/  LDG.E.U8 R17, desc[UR28][R16.64] ;  /* 0x0000001c10117981 */ /* 0x000524000c1e1100 */
[----:B--2---:R-:W-:Y:S01]  /*ce90*/  FADD R16, R237, R13 ;  /* 0x0000000ded107221 */ /* 0x004fe20000000000 */
[----:B------:R-:W-:-:S03]  /*cea0*/  FMUL R13, R46, 1.4426950216293334961 ;  /* 0x3fb8aa3b2e0d7820 */ /* 0x000fc60000400000 */
[----:B------:R-:W-:Y:S01]  /*ceb0*/  FADD R16, R245, R16 ;  /* 0x00000010f5107221 */ /* 0x000fe20000000000 */
[----:B-1----:R-:W-:-:S03]  /*cec0*/  F2FP.SATFINITE.E4M3.F32.PACK_AB_MERGE_C R245, R15, R245, RZ ;  /* 0x000000f50ff5723e */ /* 0x002fc600048070ff */
[----:B------:R-:W-:Y:S01]  /*ced0*/  FADD R15, R15, R16 ;  /* 0x000000100f0f7221 */ /* 0x000fe20000000000 */
[----:B------:R-:W-:Y:S01]  /*cee0*/  FMUL R16, R47, 1.4426950216293334961 ;  /* 0x3fb8aa3b2f107820 */ /* 0x000fe20000400000 */
[----:B------:R-:W1:Y:S01]  /*cef0*/  MUFU.EX2 R13, R13 ;  /* 0x0000000d000d7308 */ /* 0x000e620000000800 */
[----:B---3--:R-:W-:Y:S01]  /*cf00*/  IADD3 R20, P2, PT, R2, UR9, RZ ;  /* 0x0000000902147c10 */ /* 0x008fe2000ff5e0ff */
[----:B------:R-:W-:-:S06]  /*cf10*/  FADD R15, R198, R15 ;  /* 0x0000000fc60f7221 */ /* 0x000fcc0000000000 */
[----:B------:R-:W2:Y:S01]  /*cf20*/  MUFU.EX2 R16, R16 ;  /* 0x0000001000107308 */ /* 0x000ea20000000800 */
[----:B0-----:R-:W-:Y:S01]  /*cf30*/  FADD R18, R199, R15 ;  /* 0x0000000fc7127221 */ /* 0x001fe20000000000 */
[----:B------:R-:W-:Y:S01]  /*cf40*/  IADD3.X R21, PT, PT, R3, UR6, RZ, P2, !PT ;  /* 0x0000000603157c10 */ /* 0x000fe200097fe4ff */
[----:B------:R-:W-:-:S04]  /*cf50*/  FMUL R15, R50, 1.4426950216293334961 ;  /* 0x3fb8aa3b320f7820 */ /* 0x000fc80000400000 */
[----:B------:R0:W3:Y:S01]  /*cf60*/  LDG.E.U8 R20, desc[UR28][R20.64] ;  /* 0x0000001c14147981 */ /* 0x0000e2000c1e1100 */
[----:B-1----:R-:W-:Y:S01]  /*cf70*/  FADD R18, R13, R18 ;  /* 0x000000120d127221 */ /* 0x002fe20000000000 */
[----:B------:R-:W1:Y:S01]  /*cf80*/  MUFU.EX2 R15, R15 ;  /* 0x0000000f000f7308 */ /* 0x000e620000000800 */
[C---:B--2---:R-:W-:Y:S01]  /*cf90*/  F2FP.SATFINITE.E4M3.F32.PACK_AB_MERGE_C R13, R16.reuse, R13, RZ ;  /* 0x0000000d100d723e */ /* 0x044fe200048070ff */
[----:B0-----:R-:W-:Y:S01]  /*cfa0*/  FMUL R21, R51, 1.4426950216293334961 ;  /* 0x3fb8aa3b33157820 */ /* 0x001fe20000400000 */
[----:B------:R-:W-:Y:S01]  /*cfb0*/  FADD R16, R16, R18 ;  /* 0x0000001210107221 */ /* 0x000fe20000000000 */
[----:B------:R-:W-:-:S04]  /*cfc0*/  IADD3 R18, P2, PT, R234, UR9, RZ ;  /* 0x00000009ea127c10 */ /* 0x000fc8000ff5e0ff */
[----:B------:R-:W0:Y:S01]  /*cfd0*/  MUFU.EX2 R21, R21 ;  /* 0x0000001500157308 */ /* 0x000e220000000800 */
[----:B------:R-:W-:Y:S01]  /*cfe0*/  IADD3.X R19, PT, PT, R235, UR6, RZ, P2, !PT ;  /* 0x00000006eb137c10 */ /* 0x000fe200097fe4ff */
[----:B------:R-:W-:-:S04]  /*cff0*/  FADD R16, R208, R16 ;  /* 0x00000010d0107221 */ /* 0x000fc80000000000 */
[----:B------:R2:W3:Y:S02]  /*d000*/  LDG.E.U8 R25, desc[UR28][R18.64] ;  /* 0x0000001c12197981 */ /* 0x0004e4000c1e1100 */
[----:B------:R0:W1:Y:S01]  /*d010*/  MUFU.EX2 R3, R22 ;  /* 0x0000001600037308 */ /* 0x0000620000000800 */
[----:B--2---:R-:W-:Y:S01]  /*d020*/  FADD R18, R209, R16 ;  /* 0x00000010d1127221 */ /* 0x004fe20000000000 */
[----:B------:R-:W-:Y:S01]  /*d030*/  FMUL R16, R54, 1.4426950216293334961 ;  /* 0x3fb8aa3b36107820 */ /* 0x000fe20000400000 */
[----:B0-----:R-:W-:Y:S02]  /*d040*/  FMUL R22, R55, 1.4426950216293334961 ;  /* 0x3fb8aa3b37167820 */ /* 0x001fe40000400000 */
[----:B-1----:R-:W-:-:S03]  /*d050*/  FADD R18, R15, R18 ;  /* 0x000000120f127221 */ /* 0x002fc60000000000 */
[----:B------:R-:W0:Y:S01]  /*d060*/  MUFU.EX2 R16, R16 ;  /* 0x0000001000107308 */ /* 0x000e220000000800 */
[C---:B------:R-:W-:Y:S01]  /*d070*/  F2FP.SATFINITE.E4M3.F32.PACK_AB_MERGE_C R15, R21.reuse, R15, RZ ;  /* 0x0000000f150f723e */ /* 0x040fe200048070ff */
[----:B------:R-:W-:-:S06]  /*d080*/  FADD R21, R21, R18 ;  /* 0x0000001215157221 */ /* 0x000fcc0000000000 */
[----:B------:R-:W1:Y:S01]  /*d090*/  MUFU.EX2 R22, R22 ;  /* 0x0000001600167308 */ /* 0x000e620000000800 */
[----:B------:R-:W-:-:S04]  /*d0a0*/  FADD R21, R3, R21 ;  /* 0x0000001503157221 */ /* 0x000fc80000000000 */
[----:B------:R-:W-:-:S04]  /*d0b0*/  FADD R23, R228, R21 ;  /* 0x00000015e4177221 */ /* 0x000fc80000000000 */
[----:B0-----:R-:W-:Y:S01]  /*d0c0*/  FADD R23, R16, R23 ;  /* 0x0000001710177221 */ /* 0x001fe20000000000 */
[----:B------:R-:W-:Y:S01]  /*d0d0*/  FMUL R21, R58, 1.4426950216293334961 ;  /* 0x3fb8aa3b3a157820 */ /* 0x000fe20000400000 */
[C---:B-1----:R-:W-:Y:S02]  /*d0e0*/  F2FP.SATFINITE.E4M3.F32.PACK_AB_MERGE_C R16, R22.reuse, R16, RZ ;  /* 0x000000101610723e */ /* 0x042fe400048070ff */
[----:B------:R-:W-:Y:S01]  /*d0f0*/  FADD R23, R22, R23 ;  /* 0x0000001716177221 */ /* 0x000fe20000000000 */
[----:B------:R-:W-:Y:S02]  /*d100*/  FMUL R22, R59, 1.4426950216293334961 ;  /* 0x3fb8aa3b3b167820 */ /* 0x000fe40000400000 */
[----:B------:R-:W2:Y:S01]  /*d110*/  LDL.64 R58, [R1+0x28] ;  /* 0x00002800013a7983 */ /* 0x000ea20000100a00 */
[----:B------:R-:W-:Y:S01]  /*d120*/  FFMA R57, R57, UR48, -R0 ;  /* 0x0000003039397c23 */ /* 0x000fe20008000800 */
[----:B------:R-:W-:-:S03]  /*d130*/  IADD3 R18, P2, PT, R224, UR9, RZ ;  /* 0x00000009e0127c10 */ /* 0x000fc6000ff5e0ff */
[----:B------:R-:W-:Y:S01]  /*d140*/  FMUL R57, R57, 1.4426950216293334961 ;  /* 0x3fb8aa3b39397820 */ /* 0x000fe20000400000 */
[----:B------:R-:W-:-:S03]  /*d150*/  IADD3.X R19, PT, PT, R225, UR6, RZ, P2, !PT ;  /* 0x00000006e1137c10 */ /* 0x000fc600097fe4ff */
[----:B------:R-:W0:Y:S01]  /*d160*/  MUFU.EX2 R219, R57 ;  /* 0x0000003900db7308 */ /* 0x000e220000000800 */
[----:B------:R-:W-:Y:S01]  /*d170*/  FFMA R24, R60, UR48, -R0 ;  /* 0x000000303c187c23 */ /* 0x000fe20008000800 */
[----:B------:R1:W2:Y:S06]  /*d180*/  LDG.E.U8 R27, desc[UR28][R18.64] ;  /* 0x0000001c121b7981 */ /* 0x0002ac000c1e1100 */
[----:B------:R-:W0:Y:S01]  /*d190*/  MUFU.EX2 R21, R21 ;  /* 0x0000001500157308 */ /* 0x000e220000000800 */
[----:B-1----:R-:W-:-:S07]  /*d1a0*/  IADD3 R18, P2, PT, R214, UR9, RZ ;  /* 0x00000009d6127c10 */ /* 0x002fce000ff5e0ff */
[----:B------:R-:W1:Y:S01]  /*d1b0*/  MUFU.EX2 R22, R22 ;  /* 0x0000001600167308 */ /* 0x000e620000000800 */
[----:B------:R-:W-:Y:S01]  /*d1c0*/  FMUL R24, R24, 1.4426950216293334961 ;  /* 0x3fb8aa3b18187820 */ /* 0x000fe20000400000 */
[----:B------:R-:W-:Y:S01]  /*d1d0*/  IADD3.X R19, PT, PT, R215, UR6, RZ, P2, !PT ;  /* 0x00000006d7137c10 */ /* 0x000fe200097fe4ff */
[--C-:B------:R-:W-:Y:S01]  /*d1e0*/  FFMA R61, R61, UR48, -R0.reuse ;  /* 0x000000303d3d7c23 */ /* 0x100fe20008000800 */
[----:B------:R-:W-:Y:S01]  /*d1f0*/  FADD R23, R218, R23 ;  /* 0x00000017da177221 */ /* 0x000fe20000000000 */
[--C-:B------:R-:W-:Y:S01]  /*d200*/  FFMA R62, R62, UR48, -R0.reuse ;  /* 0x000000303e3e7c23 */ /* 0x100fe20008000800 */
[----:B------:R-:W-:Y:S01]  /*d210*/  FFMA R63, R63, UR48, -R0 ;  /* 0x000000303f3f7c23 */ /* 0x000fe20008000800 */
[----:B------:R-:W-:Y:S01]  /*d220*/  FMUL R61, R61, 1.4426950216293334961 ;  /* 0x3fb8aa3b3d3d7820 */ /* 0x000fe20000400000 */
[----:B------:R1:W1:Y:S01]  /*d230*/  MUFU.EX2 R229, R24 ;  /* 0x0000001800e57308 */ /* 0x0002620000000800 */
[----:B------:R1:W2:Y:S01]  /*d240*/  LDG.E.U8 R31, desc[UR28][R18.64] ;  /* 0x0000001c121f7981 */ /* 0x0002a2000c1e1100 */
[----:B0-----:R-:W-:-:S04]  /*d250*/  FADD R23, R219, R23 ;  /* 0x00000017db177221 */ /* 0x001fc80000000000 */
[----:B------:R-:W-:Y:S02]  /*d260*/  FADD R23, R21, R23 ;  /* 0x0000001715177221 */ /* 0x000fe40000000000 */
[----:B------:R-:W0:Y:S01]  /*d270*/  MUFU.EX2 R238, R61 ;  /* 0x0000003d00ee7308 */ /* 0x000e220000000800 */
[----:B-1----:R-:W-:Y:S01]  /*d280*/  FMUL R19, R62, 1.4426950216293334961 ;  /* 0x3fb8aa3b3e137820 */ /* 0x002fe20000400000 */
[----:B------:R-:W-:Y:S01]  /*d290*/  FMUL R24, R63, 1.4426950216293334961 ;  /* 0x3fb8aa3b3f187820 */ /* 0x000fe20000400000 */
[C---:B------:R-:W-:Y:S01]  /*d2a0*/  F2FP.SATFINITE.E4M3.F32.PACK_AB_MERGE_C R18, R22.reuse, R21, RZ ;  /* 0x000000151612723e */ /* 0x040fe200048070ff */
[----:B------:R-:W-:-:S04]  /*d2b0*/  FADD R21, R22, R23 ;  /* 0x0000001716157221 */ /* 0x000fc80000000000 */
[----:B------:R-:W1:Y:S01]  /*d2c0*/  MUFU.EX2 R19, R19 ;  /* 0x0000001300137308 */ /* 0x000e620000000800 */
[----:B------:R-:W-:Y:S01]  /*d2d0*/  IADD3 R22, P2, PT, R204, UR9, RZ ;  /* 0x00000009cc167c10 */ /* 0x000fe2000ff5e0ff */
[----:B------:R-:W-:-:S06]  /*d2e0*/  FFMA R26, R64, UR48, -R0 ;  /* 0x00000030401a7c23 */ /* 0x000fcc0008000800 */
[----:B------:R-:W1:Y:S01]  /*d2f0*/  MUFU.EX2 R24, R24 ;  /* 0x0000001800187308 */ /* 0x000e620000000800 */
[----:B------:R-:W-:Y:S01]  /*d300*/  IADD3.X R23, PT, PT, R205, UR6, RZ, P2, !PT ;  /* 0x00000006cd177c10 */ /* 0x000fe200097fe4ff */
[----:B------:R-:W-:Y:S01]  /*d310*/  FADD R21, R229, R21 ;  /* 0x00000015e5157221 */ /* 0x000fe20000000000 */
[--C-:B------:R-:W-:Y:S01]  /*d320*/  FFMA R65, R65, UR48, -R0.reuse ;  /* 0x0000003041417c23 */ /* 0x100fe20008000800 */
[----:B------:R-:W-:Y:S02]  /*d330*/  FMUL R26, R26, 1.4426950216293334961 ;  /* 0x3fb8aa3b1a1a7820 */ /* 0x000fe40000400000 */
[----:B------:R0:W2:Y:S01]  /*d340*/  LDG.E.U8 R33, desc[UR28][R22.64] ;  /* 0x0000001c16217981 */ /* 0x0000a2000c1e1100 */
[----:B------:R-:W-:Y:S01]  /*d350*/  FMUL R65, R65, 1.4426950216293334961 ;  /* 0x3fb8aa3b41417820 */ /* 0x000fe20000400000 */
[--C-:B------:R-:W-:Y:S01]  /*d360*/  FFMA R66, R66, UR48, -R0.reuse ;  /* 0x0000003042427c23 */ /* 0x100fe20008000800 */
[----:B------:R-:W1:Y:S01]  /*d370*/  MUFU.EX2 R239, R26 ;  /* 0x0000001a00ef7308 */ /* 0x000e620000000800 */
[----:B------:R-:W-:Y:S01]  /*d380*/  FFMA R67, R67, UR48, -R0 ;  /* 0x0000003043437c23 */ /* 0x000fe20008000800 */
[----:B0-----:R-:W-:Y:S01]  /*d390*/  FADD R22, R238, R21 ;  /* 0x00000015ee167221 */ /* 0x001fe20000000000 */
[----:B------:R-:W-:-:S03]  /*d3a0*/  FMUL R21, R66, 1.4426950216293334961 ;  /* 0x3fb8aa3b42157820 */ /* 0x000fc60000400000 */
[----:B-1----:R-:W-:Y:S02]  /*d3b0*/  FADD R22, R19, R22 ;  /* 0x0000001613167221 */ /* 0x002fe40000000000 */
[----:B------:R-:W0:Y:S01]  /*d3c0*/  MUFU.EX2 R65, R65 ;  /* 0x0000004100417308 */ /* 0x000e220000000800 */
[C---:B------:R-:W-:Y:S01]  /*d3d0*/  F2FP.SATFINITE.E4M3.F32.PACK_AB_MERGE_C R19, R24.reuse, R19, RZ ;  /* 0x000000131813723e */ /* 0x040fe200048070ff */
[----:B------:R-:W-:Y:S01]  /*d3e0*/  FADD R24, R24, R22 ;  /* 0x0000001618187221 */ /* 0x000fe20000000000 */
[----:B------:R-:W-:Y:S01]  /*d3f0*/  FMUL R22, R67, 1.4426950216293334961 ;  /* 0x3fb8aa3b43167820 */ /* 0x000fe20000400000 */
[--C-:B------:R-:W-:Y:S01]  /*d400*/  FFMA R57, R68, UR48, -R0.reuse ;  /* 0x0000003044397c23 */ /* 0x100fe20008000800 */
[----:B------:R-:W-:-:S03]  /*d410*/  FFMA R69, R69, UR48, -R0 ;  /* 0x0000003045457c23 */ /* 0x000fc60008000800 */
[----:B------:R-:W1:Y:S01]  /*d420*/  MUFU.EX2 R21, R21 ;  /* 0x0000001500157308 */ /* 0x000e620000000800 */
[----:B------:R-:W-:Y:S01]  /*d430*/  FADD R24, R239, R24 ;  /* 0x00000018ef187221 */ /* 0x000fe20000000000 */
[----:B------:R-:W-:Y:S01]  /*d440*/  FMUL R57, R57, 1.4426950216293334961 ;  /* 0x3fb8aa3b39397820 */ /* 0x000fe20000400000 */
[--C-:B------:R-:W-:Y:S01]  /*d450*/  FFMA R70, R70, UR48, -R0.reuse ;  /* 0x0000003046467c23 */ /* 0x100fe20008000800 */
[----:B------:R-:W-:Y:S01]  /*d460*/  IADD3 R36, P2, PT, R194, UR9, RZ ;  /* 0x00000009c2247c10 */ /* 0x000fe2000ff5e0ff */
[----:B------:R-:W-:Y:S01]  /*d470*/  FFMA R71, R71, UR48, -R0 ;  /* 0x0000003047477c23 */ /* 0x000fe20008000800 */
[----:B------:R-:W2:Y:S02]  /*d480*/  LDL.64 R66, [R1+0x20] ;  /* 0x0000200001427983 */ /* 0x000ea40000100a00 */
[----:B------:R-:W1:Y:S01]  /*d490*/  MUFU.EX2 R22, R22 ;  /* 0x0000001600167308 */ /* 0x000e620000000800 */
[----:B0-----:R-:W-:Y:S01]  /*d4a0*/  FADD R24, R65, R24 ;  /* 0x0000001841187221 */ /* 0x001fe20000000000 */
[----:B------:R-:W-:Y:S01]  /*d4b0*/  FMUL R49, R69, 1.4426950216293334961 ;  /* 0x3fb8aa3b45317820 */ /* 0x000fe20000400000 */
[----:B------:R-:W-:-:S05]  /*d4c0*/  FMUL R23, R70, 1.4426950216293334961 ;  /* 0x3fb8aa3b46177820 */ /* 0x000fca0000400000 */
[----:B------:R-:W0:Y:S01]  /*d4d0*/  MUFU.EX2 R57, R57 ;  /* 0x0000003900397308 */ /* 0x000e220000000800 */
[----:B-1----:R-:W-:Y:S01]  /*d4e0*/  FADD R24, R21, R24 ;  /* 0x0000001815187221 */ /* 0x002fe20000000000 */
[----:B------:R-:W-:Y:S01]  /*d4f0*/  IADD3.X R37, PT, PT, R195, UR6, RZ, P2, !PT ;  /* 0x00000006c3257c10 */ /* 0x000fe200097fe4ff */
[----:B------:R-:W-:Y:S01]  /*d500*/  FMUL R26, R71, 1.4426950216293334961 ;  /* 0x3fb8aa3b471a7820 */ /* 0x000fe20000400000 */
[----:B------:R-:W-:Y:S01]  /*d510*/  IADD3 R28, P2, PT, R184, UR9, RZ ;  /* 0x00000009b81c7c10 */ /* 0x000fe2000ff5e0ff */
[--C-:B------:R-:W-:Y:S01]  /*d520*/  FFMA R73, R73, UR48, -R0.reuse ;  /* 0x0000003049497c23 */ /* 0x100fe20008000800 */
[--C-:B------:R-:W-:Y:S01]  /*d530*/  FFMA R74, R74, UR48, -R0.reuse ;  /* 0x000000304a4a7c23 */ /* 0x100fe20008000800 */
[----:B------:R-:W-:Y:S01]  /*d540*/  FFMA R75, R75, UR48, -R0 ;  /* 0x000000304b4b7c23 */ /* 0x000fe20008000800 */
[----:B------:R-:W1:Y:S01]  /*d550*/  MUFU.EX2 R49, R49 ;  /* 0x0000003100317308 */ /* 0x000e620000000800 */
[C---:B------:R-:W-:Y:S01]  /*d560*/  F2FP.SATFINITE.E4M3.F32.PACK_AB_MERGE_C R21, R22.reuse, R21, RZ ;  /* 0x000000151615723e */ /* 0x040fe200048070ff */
[----:B------:R-:W-:Y:S01]  /*d570*/  FADD R24, R22, R24 ;  /* 0x0000001816187221 */ /* 0x000fe20000000000 */
[--C-:B------:R-:W-:Y:S01]  /*d580*/  FFMA R22, R72, UR48, -R0.reuse ;  /* 0x0000003048167c23 */ /* 0x100fe20008000800 */
[----:B------:R-:W-:Y:S01]  /*d590*/  IADD3.X R29, PT, PT, R185, UR6, RZ, P2, !PT ;  /* 0x00000006b91d7c10 */ /* 0x000fe200097fe4ff */
[--C-:B------:R-:W-:Y:S01]  /*d5a0*/  FFMA R77, R77, UR48, -R0.reuse ;  /* 0x000000304d4d7c23 */ /* 0x100fe20008000800 */
[----:B------:R-:W-:-:S02]  /*d5b0*/  FFMA R79, R79, UR48, -R0 ;  /* 0x000000304f4f7c23 */ /* 0x000fc40008000800 */
[----:B------:R-:W1:Y:S01]  /*d5c0*/  MUFU.EX2 R23, R23 ;  /* 0x0000001700177308 */ /* 0x000e620000000800 */
[----:B------:R-:W-:Y:S01]  /*d5d0*/  FMUL R22, R22, 1.4426950216293334961 ;  /* 0x3fb8aa3b16167820 */ /* 0x000fe20000400000 */
[----:B------:R0:W2:Y:S01]  /*d5e0*/  LDG.E.U8 R39, desc[UR28][R28.64] ;  /* 0x0000001c1c277981 */ /* 0x0000a2000c1e1100 */
[----:B------:R-:W-:Y:S01]  /*d5f0*/  FMUL R73, R73, 1.4426950216293334961 ;  /* 0x3fb8aa3b49497820 */ /* 0x000fe20000400000 */
[--C-:B------:R-:W-:Y:S01]  /*d600*/  FFMA R81, R81, UR48, -R0.reuse ;  /* 0x0000003051517c23 */ /* 0x100fe20008000800 */
[----:B------:R-:W-:Y:S01]  /*d610*/  FFMA R82, R82, UR48, -R0 ;  /* 0x0000003052527c23 */ /* 0x000fe20008000800 */
[----:B------:R-:W2:Y:S02]  /*d620*/  LDG.E.U8 R36, desc[UR28][R36.64] ;  /* 0x0000001c24247981 */ /* 0x000ea4000c1e1100 */
[----:B------:R-:W4:Y:S01]  /*d630*/  MUFU.EX2 R26, R26 ;  /* 0x0000001a001a7308 */ /* 0x000f220000000800 */
[----:B------:R-:W-:Y:S01]  /*d640*/  FMUL R30, R74, 1.4426950216293334961 ;  /* 0x3fb8aa3b4a1e7820 */ /* 0x000fe20000400000 */
[----:B0-----:R-:W-:-:S06]  /*d650*/  FADD R28, R57, R24 ;  /* 0x00000018391c7221 */ /* 0x001fcc0000000000 */
[----:B------:R-:W0:Y:S01]  /*d660*/  MUFU.EX2 R22, R22 ;  /* 0x0000001600167308 */ /* 0x000e220000000800 */
[----:B-1----:R-:W-:Y:S01]  /*d670*/  FADD R28, R49, R28 ;  /* 0x0000001c311c7221 */ /* 0x002fe20000000000 */
[----:B------:R-:W-:-:S06]  /*d680*/  FMUL R34, R75, 1.4426950216293334961 ;  /* 0x3fb8aa3b4b227820 */ /* 0x000fcc0000400000 */
[----:B------:R-:W1:Y:S01]  /*d690*/  MUFU.EX2 R24, R73 ;  /* 0x0000004900187308 */ /* 0x000e620000000800 */
[----:B------:R-:W-:Y:S01]  /*d6a0*/  FADD R32, R23, R28 ;  /* 0x0000001c17207221 */ /* 0x000fe20000000000 */
[----:B----4-:R-:W-:-:S06]  /*d6b0*/  IADD3 R28, P2, PT, R40, UR9, RZ ;  /* 0x00000009281c7c10 */ /* 0x010fcc000ff5e0ff */
[----:B------:R-:W4:Y:S01]  /*d6c0*/  MUFU.EX2 R30, R30 ;  /* 0x0000001e001e7308 */ /* 0x000f220000000800 */
[C---:B------:R-:W-:Y:S01]  /*d6d0*/  FADD R32, R26.reuse, R32 ;  /* 0x000000201a207221 */ /* 0x040fe20000000000 */
[----:B------:R-:W-:Y:S02]  /*d6e0*/  IADD3.X R29, PT, PT, R41, UR6, RZ, P2, !PT ;  /* 0x00000006291d7c10 */ /* 0x000fe400097fe4ff */
[----:B------:R-:W-:-:S04]  /*d6f0*/  F2FP.SATFINITE.E4M3.F32.PACK_AB_MERGE_C R23, R26, R23, RZ ;  /* 0x000000171a17723e */ /* 0x000fc800048070ff */
[----:B------:R-:W4:Y:S01]  /*d700*/  MUFU.EX2 R34, R34 ;  /* 0x0000002200227308 */ /* 0x000f220000000800 */
[----:B------:R-:W-:Y:S01]  /*d710*/  FFMA R26, R76, UR48, -R0 ;  /* 0x000000304c1a7c23 */ /* 0x000fe20008000800 */
[----:B0-----:R-:W-:Y:S01]  /*d720*/  FADD R32, R22, R32 ;  /* 0x0000002016207221 */ /* 0x001fe20000000000 */
[----:B------:R0:W2:Y:S02]  /*d730*/  LDG.E.U8 R41, desc[UR28][R28.64] ;  /* 0x0000001c1c297981 */ /* 0x0000a4000c1e1100 */
[----:B------:R-:W-:Y:S01]  /*d740*/  FMUL R26, R26, 1.4426950216293334961 ;  /* 0x3fb8aa3b1a1a7820 */ /* 0x000fe20000400000 */
[----:B------:R-:W-:Y:S01]  /*d750*/  FMUL R77, R77, 1.4426950216293334961 ;  /* 0x3fb8aa3b4d4d7820 */ /* 0x000fe20000400000 */
[----:B0-----:R-:W-:Y:S01]  /*d760*/  FFMA R28, R78, UR48, -R0 ;  /* 0x000000304e1c7c23 */ /* 0x001fe20008000800 */
[----:B-1----:R-:W-:-:S03]  /*d770*/  FADD R29, R24, R32 ;  /* 0x00000020181d7221 */ /* 0x002fc60000000000 */
[----:B------:R-:W0:Y:S01]  /*d780*/  MUFU.EX2 R26, R26 ;  /* 0x0000001a001a7308 */ /* 0x000e220000000800 */
[----:B------:R-:W-:Y:S01]  /*d790*/  FMUL R32, R28, 1.4426950216293334961 ;  /* 0x3fb8aa3b1c207820 */ /* 0x000fe20000400000 */
[----:B----4-:R-:W-:-:S06]  /*d7a0*/  FADD R28, R30, R29 ;  /* 0x0000001d1e1c7221 */ /* 0x010fcc0000000000 */
[----:B------:R1:W4:Y:S02]  /*d7b0*/  MUFU.EX2 R78, R77 ;  /* 0x0000004d004e7308 */ /* 0x0003240000000800 */
[C---:B-1----:R-:W-:Y:S01]  /*d7c0*/  F2FP.SATFINITE.E4M3.F32.PACK_AB_MERGE_C R77, R34.reuse, R30, RZ ;  /* 0x0000001e224d723e */ /* 0x042fe200048070ff */
[----:B------:R-:W-:Y:S01]  /*d7d0*/  FADD R34, R34, R28 ;  /* 0x0000001c22227221 */ /* 0x000fe20000000000 */
[----:B------:R-:W-:Y:S01]  /*d7e0*/  IADD3 R28, P2, PT, R250, UR9, RZ ;  /* 0x00000009fa1c7c10 */ /* 0x000fe2000ff5e0ff */
[----:B------:R-:W-:Y:S01]  /*d7f0*/  FMUL R30, R79, 1.4426950216293334961 ;  /* 0x3fb8aa3b4f1e7820 */ /* 0x000fe20000400000 */
[----:B------:R-:W-:Y:S02]  /*d800*/  FFMA R79, R80, UR48, -R0 ;  /* 0x00000030504f7c23 */ /* 0x000fe40008000800 */
[----:B------:R-:W1:Y:S01]  /*d810*/  MUFU.EX2 R32, R32 ;  /* 0x0000002000207308 */ /* 0x000e620000000800 */
[----:B------:R-:W-:Y:S01]  /*d820*/  IADD3.X R29, PT, PT, R251, UR6, RZ, P2, !PT ;  /* 0x00000006fb1d7c10 */ /* 0x000fe200097fe4ff */
[----:B------:R-:W-:-:S04]  /*d830*/  FMUL R79, R79, 1.4426950216293334961 ;  /* 0x3fb8aa3b4f4f7820 */ /* 0x000fc80000400000 */
[----:B------:R4:W3:Y:S02]  /*d840*/  LDG.E.U8 R45, desc[UR28][R28.64] ;  /* 0x0000001c1c2d7981 */ /* 0x0008e4000c1e1100 */
[----:B------:R-:W1:Y:S01]  /*d850*/  MUFU.EX2 R30, R30 ;  /* 0x0000001e001e7308 */ /* 0x000e620000000800 */
[----:B0-----:R-:W-:Y:S01]  /*d860*/  FADD R34, R26, R34 ;  /* 0x000000221a227221 */ /* 0x001fe20000000000 */
[----:B------:R-:W-:Y:S01]  /*d870*/  FFMA R83, R83, UR48, -R0 ;  /* 0x0000003053537c23 */ /* 0x000fe20008000800 */
[----:B------:R-:W-:Y:S01]  /*d880*/  FMUL R37, R82, 1.4426950216293334961 ;  /* 0x3fb8aa3b52257820 */ /* 0x000fe20000400000 */
[----:B----4-:R-:W-:-:S04]  /*d890*/  FMUL R28, R81, 1.4426950216293334961 ;  /* 0x3fb8aa3b511c7820 */ /* 0x010fc80000400000 */
[----:B------:R-:W0:Y:S01]  /*d8a0*/  MUFU.EX2 R79, R79 ;  /* 0x0000004f004f7308 */ /* 0x000e220000000800 */
[----:B------:R-:W-:Y:S01]  /*d8b0*/  FADD R34, R78, R34 ;  /* 0x000000224e227221 */ /* 0x000fe20000000000 */
[----:B------:R-:W-:-:S06]  /*d8c0*/  FMUL R38, R83, 1.4426950216293334961 ;  /* 0x3fb8aa3b53267820 */ /* 0x000fcc0000400000 */
[----:B------:R-:W4:Y:S01]  /*d8d0*/  MUFU.EX2 R28, R28 ;  /* 0x0000001c001c7308 */ /* 0x000f220000000800 */
[----:B-1----:R-:W-:Y:S01]  /*d8e0*/  FADD R34, R32, R34 ;  /* 0x0000002220227221 */ /* 0x002fe20000000000 */
[----:B------:R-:W-:Y:S01]  /*d8f0*/  F2FP.SATFINITE.E4M3.F32.PACK_AB_MERGE_C R29, R30, R32, RZ ;  /* 0x000000201e1d723e */ /* 0x000fe200048070ff */
[----:B------:R-:W-:-:S05]  /*d900*/  FFMA R80, R84, UR48, -R0 ;  /* 0x0000003054507c23 */ /* 0x000fca0008000800 */
[----:B------:R-:W1:Y:S01]  /*d910*/  MUFU.EX2 R37, R37 ;  /* 0x0000002500257308 */ /* 0x000e620000000800 */
[----:B------:R-:W-:Y:S01]  /*d920*/  FADD R30, R30, R34 ;  /* 0x000000221e1e7221 */ /* 0x000fe20000000000 */
[----:B------:R-:W-:-:S06]  /*d930*/  IADD3 R34, P2, PT, R232, UR9, RZ ;  /* 0x00000009e8227c10 */ /* 0x000fcc000ff5e0ff */
[----:B------:R-:W1:Y:S01]  /*d940*/  MUFU.EX2 R38, R38 ;  /* 0x0000002600267308 */ /* 0x000e620000000800 */
[----:B------:R-:W-:Y:S01]  /*d950*/  FMUL R80, R80, 1.4426950216293334961 ;  /* 0x3fb8aa3b50507820 */ /* 0x000fe20000400000 */
[----:B0-----:R-:W-:Y:S01]  /*d960*/  FADD R32, R79, R30 ;  /* 0x0000001e4f207221 */ /* 0x001fe20000000000 */
[----:B------:R-:W-:Y:S01]  /*d970*/  IADD3.X R35, PT, PT, R233, UR6, RZ, P2, !PT ;  /* 0x00000006e9237c10 */ /* 0x000fe200097fe4ff */
[--C-:B------:R-:W-:Y:S01]  /*d980*/  FFMA R85, R85, UR48, -R0.reuse ;  /* 0x0000003055557c23 */ /* 0x100fe20008000800 */
[----:B------:R-:W-:Y:S01]  /*d990*/  FFMA R86, R86, UR48, -R0 ;  /* 0x0000003056567c23 */ /* 0x000fe20008000800 */
[----:B----4-:R-:W-:Y:S01]  /*d9a0*/  FADD R32, R28, R32 ;  /* 0x000000201c207221 */ /* 0x010fe20000000000 */
[----:B------:R-:W-:Y:S01]  /*d9b0*/  FFMA R87, R87, UR48, -R0 ;  /* 0x0000003057577c23 */ /* 0x000fe20008000800 */
[----:B------:R-:W0:Y:S01]  /*d9c0*/  MUFU.EX2 R80, R80 ;  /* 0x0000005000507308 */ /* 0x000e220000000800 */
[----:B------:R-:W-:Y:S01]  /*d9d0*/  FMUL R85, R85, 1.4426950216293334961 ;  /* 0x3fb8aa3b55557820 */ /* 0x000fe20000400000 */
[----:B------:R1:W4:Y:S01]  /*d9e0*/  LDG.E.U8 R47, desc[UR28][R34.64] ;  /* 0x0000001c222f7981 */ /* 0x000322000c1e1100 */
[----:B------:R-:W-:Y:S01]  /*d9f0*/  FMUL R40, R86, 1.4426950216293334961 ;  /* 0x3fb8aa3b56287820 */ /* 0x000fe20000400000 */
[----:B------:R-:W-:-:S04]  /*da00*/  FMUL R43, R87, 1.4426950216293334961 ;  /* 0x3fb8aa3b572b7820 */ /* 0x000fc80000400000 */
[----:B------:R-:W0:Y:S01]  /*da10*/  MUFU.EX2 R30, R85 ;  /* 0x00000055001e7308 */ /* 0x000e220000000800 */
[----:B-1----:R-:W-:Y:S01]  /*da20*/  FADD R34, R37, R32 ;  /* 0x0000002025227221 */ /* 0x002fe20000000000 */
[----:B------:R-:W-:-:S03]  /*da30*/  F2FP.SATFINITE.E4M3.F32.PACK_AB_MERGE_C R32, R38, R37, RZ ;  /* 0x000000252620723e */ /* 0x000fc600048070ff */
[----:B------:R-:W-:Y:S01]  /*da40*/  FADD R38, R38, R34 ;  /* 0x0000002226267221 */ /* 0x000fe20000000000 */
[----:B------:R-:W-:Y:S02]  /*da50*/  IADD3 R34, P2, PT, R222, UR9, RZ ;  /* 0x00000009de227c10 */ /* 0x000fe4000ff5e0ff */
[----:B------:R-:W1:Y:S02]  /*da60*/  MUFU.EX2 R40, R40 ;  /* 0x0000002800287308 */ /* 0x000e640000000800 */
[----:B------:R-:W-:Y:S01]  /*da70*/  IADD3.X R35, PT, PT, R223, UR6, RZ, P2, !PT ;  /* 0x00000006df237c10 */ /* 0x000fe200097fe4ff */
[----:B------:R-:W-:-:S05]  /*da80*/  FFMA R81, R88, UR48, -R0 ;  /* 0x0000003058517c23 */ /* 0x000fca0008000800 */
[----:B------:R-:W1:Y:S01]  /*da90*/  MUFU.EX2 R43, R43 ;  /* 0x0000002b002b7308 */ /* 0x000e620000000800 */
[----:B------:R0:W3:Y:S01]  /*daa0*/  LDG.E.U8 R48, desc[UR28][R34.64] ;  /* 0x0000001c22307981 */ /* 0x0000e2000c1e1100 */
[----:B------:R-:W-:Y:S01]  /*dab0*/  FMUL R81, R81, 1.4426950216293334961 ;  /* 0x3fb8aa3b51517820 */ /* 0x000fe20000400000 */
[--C-:B------:R-:W-:Y:S01]  /*dac0*/  FFMA R89, R89, UR48, -R0.reuse ;  /* 0x0000003059597c23 */ /* 0x100fe20008000800 */
[----:B------:R-:W-:Y:S01]  /*dad0*/  FFMA R90, R90, UR48, -R0 ;  /* 0x000000305a5a7c23 */ /* 0x000fe20008000800 */
[----:B0-----:R-:W-:-:S04]  /*dae0*/  FADD R34, R80, R38 ;  /* 0x0000002650227221 */ /* 0x001fc80000000000 */
[----:B------:R-:W-:Y:S01]  /*daf0*/  FADD R34, R30, R34 ;  /* 0x000000221e227221 */ /* 0x000fe20000000000 */
[----:B------:R-:W0:Y:S01]  /*db00*/  MUFU.EX2 R81, R81 ;  /* 0x0000005100517308 */ /* 0x000e220000000800 */
[----:B------:R-:W-:Y:S01]  /*db10*/  FMUL R89, R89, 1.4426950216293334961 ;  /* 0x3fb8aa3b59597820 */ /* 0x000fe20000400000 */
[----:B------:R-:W-:Y:S01]  /*db20*/  FFMA R91, R91, UR48, -R0 ;  /* 0x000000305b5b7c23 */ /* 0x000fe20008000800 */
[----:B-1----:R-:W-:Y:S01]  /*db30*/  FADD R34, R40, R34 ;  /* 0x0000002228227221 */ /* 0x002fe20000000000 */
[----:B------:R-:W-:Y:S01]  /*db40*/  FMUL R42, R90, 1.4426950216293334961 ;  /* 0x3fb8aa3b5a2a7820 */ /* 0x000fe20000400000 */
[C---:B------:R-:W-:Y:S02]  /*db50*/  F2FP.SATFINITE.E4M3.F32.PACK_AB_MERGE_C R37, R43.reuse, R40, RZ ;  /* 0x000000282b25723e */ /* 0x040fe400048070ff */
[----:B------:R-:W-:Y:S01]  /*db60*/  FADD R40, R43, R34 ;  /* 0x000000222b287221 */ /* 0x000fe20000000000 */
[----:B------:R-:W1:Y:S01]  /*db70*/  MUFU.EX2 R38, R89 ;  /* 0x0000005900267308 */ /* 0x000e620000000800 */
[----:B------:R-:W-:Y:S01]  /*db80*/  FMUL R43, R91, 1.4426950216293334961 ;  /* 0x3fb8aa3b5b2b7820 */ /* 0x000fe20000400000 */
[----:B------:R-:W-:Y:S01]  /*db90*/  IADD3 R34, P2, PT, R212, UR9, RZ ;  /* 0x00000009d4227c10 */ /* 0x000fe2000ff5e0ff */
[----:B------:R-:W-:-:S05]  /*dba0*/  FFMA R82, R92, UR48, -R0 ;  /* 0x000000305c527c23 */ /* 0x000fca0008000800 */
[----:B------:R-:W1:Y:S01]  /*dbb0*/  MUFU.EX2 R42, R42 ;  /* 0x0000002a002a7308 */ /* 0x000e620000000800 */
[----:B------:R-:W-:Y:S01]  /*dbc0*/  IADD3.X R35, PT, PT, R213, UR6, RZ, P2, !PT ;  /* 0x00000006d5237c10 */ /* 0x000fe200097fe4ff */
[----:B------:R-:W-:Y:S01]  /*dbd0*/  FMUL R82, R82, 1.4426950216293334961 ;  /* 0x3fb8aa3b52527820 */ /* 0x000fe20000400000 */
[----:B------:R-:W-:-:S03]  /*dbe0*/  FFMA R93, R93, UR48, -R0 ;  /* 0x000000305d5d7c23 */ /* 0x000fc60008000800 */
[----:B------:R0:W3:Y:S02]  /*dbf0*/  LDG.E.U8 R50, desc[UR28][R34.64] ;  /* 0x0000001c22327981 */ /* 0x0000e4000c1e1100 */
[----:B------:R-:W1:Y:S01]  /*dc00*/  MUFU.EX2 R43, R43 ;  /* 0x0000002b002b7308 */ /* 0x000e620000000800 */
[----:B------:R-:W-:Y:S01]  /*dc10*/  FFMA R94, R94, UR48, -R0 ;  /* 0x000000305e5e7c23 */ /* 0x000fe20008000800 */
[----:B------:R-:W-:Y:S01]  /*dc20*/  FMUL R93, R93, 1.4426950216293334961 ;  /* 0x3fb8aa3b5d5d7820 */ /* 0x000fe20000400000 */
[----:B0-----:R-:W-:-:S05]  /*dc30*/  FADD R34, R81, R40 ;  /* 0x0000002851227221 */ /* 0x001fca0000000000 */
[----:B------:R-:W0:Y:S01]  /*dc40*/  MUFU.EX2 R82, R82 ;  /* 0x0000005200527308 */ /* 0x000e220000000800 */
[----:B-1----:R-:W-:Y:S01]  /*dc50*/  FADD R34, R38, R34 ;  /* 0x0000002226227221 */ /* 0x002fe20000000000 */
[----:B------:R-:W-:Y:S01]  /*dc60*/  FMUL R44, R94, 1.4426950216293334961 ;  /* 0x3fb8aa3b5e2c7820 */ /* 0x000fe20000400000 */
[----:B------:R-:W-:Y:S02]  /*dc70*/  FFMA R95, R95, UR48, -R0 ;  /* 0x000000305f5f7c23 */ /* 0x000fe40008000800 */
[----:B------:R-:W-:-:S03]  /*dc80*/  FADD R34, R42, R34 ;  /* 0x000000222a227221 */ /* 0x000fc60000000000 */
[----:B------:R-:W1:Y:S01]  /*dc90*/  MUFU.EX2 R40, R93 ;  /* 0x0000005d00287308 */ /* 0x000e620000000800 */
[----:B------:R-:W-:Y:S01]  /*dca0*/  F2FP.SATFINITE.E4M3.F32.PACK_AB_MERGE_C R42, R43, R42, RZ ;  /* 0x0000002a2b2a723e */ /* 0x000fe200048070ff */
[----:B------:R-:W-:Y:S01]  /*dcb0*/  FMUL R52, R95, 1.4426950216293334961 ;  /* 0x3fb8aa3b5f347820 */ /* 0x000fe20000400000 */
[----:B------:R-:W-:Y:S01]  /*dcc0*/  FADD R43, R43, R34 ;  /* 0x000000222b2b7221 */ /* 0x000fe20000000000 */
[----:B------:R-:W-:Y:S01]  /*dcd0*/  FFMA R83, R96, UR48, -R0 ;  /* 0x0000003060537c23 */ /* 0x000fe20008000800 */
[----:B------:R-:W-:-:S03]  /*dce0*/  IADD3 R34, P2, PT, R202, UR9, RZ ;  /* 0x00000009ca227c10 */ /* 0x000fc6000ff5e0ff */
[----:B------:R-:W0:Y:S01]  /*dcf0*/  MUFU.EX2 R44, R44 ;  /* 0x0000002c002c7308 */ /* 0x000e220000000800 */
[----:B------:R-:W-:Y:S01]  /*dd00*/  FMUL R83, R83, 1.4426950216293334961 ;  /* 0x3fb8aa3b53537820 */ /* 0x000fe20000400000 */
[----:B------:R-:W-:Y:S01]  /*dd10*/  IADD3.X R35, PT, PT, R203, UR6, RZ, P2, !PT ;  /* 0x00000006cb237c10 */ /* 0x000fe200097fe4ff */
[--C-:B------:R-:W-:Y:S01]  /*dd20*/  FFMA R97, R97, UR48, -R0.reuse ;  /* 0x0000003061617c23 */ /* 0x100fe20008000800 */
[----:B------:R-:W-:-:S03]  /*dd30*/  FFMA R98, R98, UR48, -R0 ;  /* 0x0000003062627c23 */ /* 0x000fc60008000800 */
[----:B------:R0:W3:Y:S01]  /*dd40*/  LDG.E.U8 R51, desc[UR28][R34.64] ;  /* 0x0000001c22337981 */ /* 0x0000e2000c1e1100 */
[----:B------:R-:W1:Y:S01]  /*dd50*/  MUFU.EX2 R52, R52 ;  /* 0x0000003400347308 */ /* 0x000e620000000800 */
[----:B------:R-:W-:Y:S01]  /*dd60*/  FMUL R97, R97, 1.4426950216293334961 ;  /* 0x3fb8aa3b61617820 */ /* 0x000fe20000400000 */
[----:B------:R-:W-:Y:S01]  /*dd70*/  FMUL R46, R98, 1.4426950216293334961 ;  /* 0x3fb8aa3b622e7820 */ /* 0x000fe20000400000 */
[----:B------:R-:W-:-:S05]  /*dd80*/  FFMA R99, R99, UR48, -R0 ;  /* 0x0000003063637c23 */ /* 0x000fca0008000800 */
[----:B------:R-:W1:Y:S01]  /*dd90*/  MUFU.EX2 R83, R83 ;  /* 0x0000005300537308 */ /* 0x000e620000000800 */
[----:B0-----:R-:W-:Y:S01]  /*dda0*/  FADD R34, R82, R43 ;  /* 0x0000002b52227221 */ /* 0x001fe20000000000 */
[----:B------:R-:W-:-:S03]  /*ddb0*/  FMUL R53, R99, 1.4426950216293334961 ;  /* 0x3fb8aa3b63357820 */ /* 0x000fc60000400000 */
[----:B-1----:R-:W-:-:S03]  /*ddc0*/  FADD R34, R40, R34 ;  /* 0x0000002228227221 */ /* 0x002fc60000000000 */
[----:B------:R-:W0:Y:S01]  /*ddd0*/  MUFU.EX2 R43, R97 ;  /* 0x00000061002b7308 */ /* 0x000e220000000800 */
[----:B------:R-:W-:Y:S01]  /*dde0*/  FADD R54, R44, R34 ;  /* 0x000000222c367221 */ /* 0x000fe20000000000 */
[----:B------:R-:W-:-:S06]  /*ddf0*/  F2FP.SATFINITE.E4M3.F32.PACK_AB_MERGE_C R44, R52, R44, RZ ;  /* 0x0000002c342c723e */ /* 0x000fcc00048070ff */
[----:B------:R-:W1:Y:S01]  /*de00*/  MUFU.EX2 R46, R46 ;  /* 0x0000002e002e7308 */ /* 0x000e620000000800 */
[----:B------:R-:W-:Y:S01]  /*de10*/  FADD R54, R52, R54 ;  /* 0x0000003634367221 */ /* 0x000fe20000000000 */
[--C-:B------:R-:W-:Y:S01]  /*de20*/  FFMA R52, R100, UR48, -R0.reuse ;  /* 0x0000003064347c23 */ /* 0x100fe20008000800 */
[----:B------:R-:W-:-:S05]  /*de30*/  FFMA R101, R101, UR48, -R0 ;  /* 0x0000003065657c23 */ /* 0x000fca0008000800 */
[----:B------:R-:W1:Y:S01]  /*de40*/  MUFU.EX2 R53, R53 ;  /* 0x0000003500357308 */ /* 0x000e620000000800 */
[----:B------:R-:W-:Y:S01]  /*de50*/  FMUL R52, R52, 1.4426950216293334961 ;  /* 0x3fb8aa3b34347820 */ /* 0x000fe20000400000 */
[----:B------:R-:W-:Y:S01]  /*de60*/  FADD R54, R83, R54 ;  /* 0x0000003653367221 */ /* 0x000fe20000000000 */
[----:B------:R-:W-:Y:S01]  /*de70*/  FFMA R102, R102, UR48, -R0 ;  /* 0x0000003066667c23 */ /* 0x000fe20008000800 */
[----:B------:R-:W-:Y:S01]  /*de80*/  IADD3 R34, P2, PT, R192, UR9, RZ ;  /* 0x00000009c0227c10 */ /* 0x000fe2000ff5e0ff */
[----:B------:R-:W-:Y:S01]  /*de90*/  FMUL R101, R101, 1.4426950216293334961 ;  /* 0x3fb8aa3b65657820 */ /* 0x000fe20000400000 */
[----:B0-----:R-:W-:Y:S02]  /*dea0*/  FADD R54, R43, R54 ;  /* 0x000000362b367221 */ /* 0x001fe40000000000 */
[----:B------:R0:W0:Y:S01]  /*deb0*/  MUFU.EX2 R133, R52 ;  /* 0x0000003400857308 */ /* 0x0000220000000800 */
[----:B------:R-:W-:Y:S01]  /*dec0*/  FMUL R99, R102, 1.4426950216293334961 ;  /* 0x3fb8aa3b66637820 */ /* 0x000fe20000400000 */
[----:B------:R-:W-:Y:S01]  /*ded0*/  IADD3.X R35, PT, PT, R193, UR6, RZ, P2, !PT ;  /* 0x00000006c1237c10 */ /* 0x000fe200097fe4ff */
[----:B-1----:R-:W-:Y:S01]  /*dee0*/  FADD R55, R46, R54 ;  /* 0x000000362e377221 */ /* 0x002fe20000000000 */
[----:B------:R-:W-:-:S04]  /*def0*/  FFMA R103, R103, UR48, -R0 ;  /* 0x0000003067677c23 */ /* 0x000fc80008000800 */
[----:B------:R-:W1:Y:S01]  /*df00*/  MUFU.EX2 R2, R101 ;  /* 0x0000006500027308 */ /* 0x000e620000000800 */
[C---:B------:R-:W-:Y:S01]  /*df10*/  F2FP.SATFINITE.E4M3.F32.PACK_AB_MERGE_C R46, R53.reuse, R46, RZ ;  /* 0x0000002e352e723e */ /* 0x040fe200048070ff */
[----:B------:R-:W-:Y:S01]  /*df20*/  FADD R55, R53, R55 ;  /* 0x0000003735377221 */ /* 0x000fe20000000000 */
[----:B0-----:R0:W3:Y:S01]  /*df30*/  LDG.E.U8 R52, desc[UR28][R34.64] ;  /* 0x0000001c22347981 */ /* 0x0010e2000c1e1100 */
[----:B------:R-:W-:Y:S01]  /*df40*/  FFMA R53, R104, UR48, -R0 ;  /* 0x0000003068357c23 */ /* 0x000fe20008000800 */
[----:B------:R-:W-:-:S03]  /*df50*/  FMUL R54, R103, 1.4426950216293334961 ;  /* 0x3fb8aa3b67367820 */ /* 0x000fc60000400000 */
[----:B------:R-:W1:Y:S01]  /*df60*/  MUFU.EX2 R99, R99 ;  /* 0x0000006300637308 */ /* 0x000e620000000800 */
[----:B------:R-:W-:Y:S01]  /*df70*/  FMUL R53, R53, 1.4426950216293334961 ;  /* 0x3fb8aa3b35357820 */ /* 0x000fe20000400000 */
[----:B0-----:R-:W-:Y:S01]  /*df80*/  IADD3 R34, P2, PT, R182, UR9, RZ ;  /* 0x00000009b6227c10 */ /* 0x001fe2000ff5e0ff */
[----:B------:R-:W-:-:S03]  /*df90*/  FFMA R105, R105, UR48, -R0 ;  /* 0x0000003069697c23 */ /* 0x000fc60008000800 */
[----:B------:R-:W-:Y:S02]  /*dfa0*/  IADD3.X R35, PT, PT, R183, UR6, RZ, P2, !PT ;  /* 0x00000006b7237c10 */ /* 0x000fe400097fe4ff */
[----:B------:R-:W0:Y:S01]  /*dfb0*/  MUFU.EX2 R54, R54 ;  /* 0x0000003600367308 */ /* 0x000e220000000800 */
[----:B------:R-:W-:Y:S01]  /*dfc0*/  FADD R55, R133, R55 ;  /* 0x0000003785377221 */ /* 0x000fe20000000000 */
[----:B------:R-:W-:Y:S01]  /*dfd0*/  FMUL R105, R105, 1.4426950216293334961 ;  /* 0x3fb8aa3b69697820 */ /* 0x000fe20000400000 */
[----:B------:R-:W-:Y:S02]  /*dfe0*/  FFMA R107, R107, UR48, -R0 ;  /* 0x000000306b6b7c23 */ /* 0x000fe40008000800 */
[----:B-1----:R-:W-:-:S03]  /*dff0*/  FADD R55, R2, R55 ;  /* 0x0000003702377221 */ /* 0x002fc60000000000 */
[----:B------:R1:W0:Y:S01]  /*e000*/  MUFU.EX2 R132, R53 ;  /* 0x0000003500847308 */ /* 0x0002220000000800 */
[----:B------:R-:W-:Y:S01]  /*e010*/  FADD R56, R99, R55 ;  /* 0x0000003763387221 */ /* 0x000fe20000000000 */
[----:B------:R-:W-:Y:S01]  /*e020*/  FMUL R55, R107, 1.4426950216293334961 ;  /* 0x3fb8aa3b6b377820 */ /* 0x000fe20000400000 */
[----:B-1----:R1:W3:Y:S02]  /*e030*/  LDG.E.U8 R53, desc[UR28][R34.64] ;  /* 0x0000001c22357981 */ /* 0x0022e4000c1e1100 */
[----:B-1----:R-:W-:-:S03]  /*e040*/  FFMA R34, R106, UR48, -R0 ;  /* 0x000000306a227c23 */ /* 0x002fc60008000800 */
[----:B------:R1:W2:Y:S01]  /*e050*/  MUFU.EX2 R106, R105 ;  /* 0x00000069006a7308 */ /* 0x0002a20000000800 */
[----:B------:R-:W-:Y:S01]  /*e060*/  FMUL R34, R34, 1.4426950216293334961 ;  /* 0x3fb8aa3b22227820 */ /* 0x000fe20000400000 */
[--C-:B------:R-:W-:Y:S01]  /*e070*/  FFMA R109, R109, UR48, -R0.reuse ;  /* 0x000000306d6d7c23 */ /* 0x100fe20008000800 */
[----:B-1----:R-:W-:-:S05]  /*e080*/  FFMA R105, R108, UR48, -R0 ;  /* 0x000000306c697c23 */ /* 0x002fca0008000800 */
[----:B------:R1:W1:Y:S01]  /*e090*/  MUFU.EX2 R94, R34 ;  /* 0x00000022005e7308 */ /* 0x0002620000000800 */
[----:B------:R-:W-:Y:S01]  /*e0a0*/  FMUL R105, R105, 1.4426950216293334961 ;  /* 0x3fb8aa3b69697820 */ /* 0x000fe20000400000 */
[----:B0-----:R-:W-:Y:S01]  /*e0b0*/  FADD R56, R54, R56 ;  /* 0x0000003836387221 */ /* 0x001fe20000000000 */
[----:B------:R-:W-:Y:S01]  /*e0c0*/  FMUL R104, R109, 1.4426950216293334961 ;  /* 0x3fb8aa3b6d687820 */ /* 0x000fe20000400000 */
[----:B------:R-:W-:-:S04]  /*e0d0*/  FFMA R110, R110, UR48, -R0 ;  /* 0x000000306e6e7c23 */ /* 0x000fc80008000800 */
[----:B------:R-:W0:Y:S01]  /*e0e0*/  MUFU.EX2 R55, R55 ;  /* 0x0000003700377308 */ /* 0x000e220000000800 */
[----:B------:R-:W-:Y:S01]  /*e0f0*/  FADD R56, R132, R56 ;  /* 0x0000003884387221 */ /* 0x000fe20000000000 */
[----:B------:R-:W-:-:S06]  /*e100*/  FMUL R85, R110, 1.4426950216293334961 ;  /* 0x3fb8aa3b6e557820 */ /* 0x000fcc0000400000 */
[----:B------:R-:W0:Y:S01]  /*e110*/  MUFU.EX2 R105, R105 ;  /* 0x0000006900697308 */ /* 0x000e220000000800 */
[----:B--2---:R-:W-:Y:S01]  /*e120*/  FADD R56, R106, R56 ;  /* 0x000000386a387221 */ /* 0x004fe20000000000 */
[----:B------:R-:W-:Y:S01]  /*e130*/  FFMA R111, R111, UR48, -R0 ;  /* 0x000000306f6f7c23 */ /* 0x000fe20008000800 */
[----:B-1----:R-:W-:-:S05]  /*e140*/  IADD3 R34, P2, PT, R58, UR9, RZ ;  /* 0x000000093a227c10 */ /* 0x002fca000ff5e0ff */
[----:B------:R-:W1:Y:S01]  /*e150*/  MUFU.EX2 R104, R104 ;  /* 0x0000006800687308 */ /* 0x000e620000000800 */
[----:B------:R-:W-:Y:S01]  /*e160*/  FADD R58, R94, R56 ;  /* 0x000000385e3a7221 */ /* 0x000fe20000000000 */
[----:B------:R-:W-:Y:S01]  /*e170*/  FMUL R56, R111, 1.4426950216293334961 ;  /* 0x3fb8aa3b6f387820 */ /* 0x000fe20000400000 */
[----:B------:R-:W-:-:S05]  /*e180*/  FFMA R103, R112, UR48, -R0 ;  /* 0x0000003070677c23 */ /* 0x000fca0008000800 */
[----:B------:R-:W2:Y:S01]  /*e190*/  MUFU.EX2 R85, R85 ;  /* 0x0000005500557308 */ /* 0x000ea20000000800 */
[----:B0-----:R-:W-:Y:S01]  /*e1a0*/  FADD R58, R55, R58 ;  /* 0x0000003a373a7221 */ /* 0x001fe20000000000 */
[----:B------:R-:W-:Y:S01]  /*e1b0*/  FMUL R103, R103, 1.4426950216293334961 ;  /* 0x3fb8aa3b67677820 */ /* 0x000fe20000400000 */
[----:B------:R-:W-:Y:S01]  /*e1c0*/  FFMA R113, R113, UR48, -R0 ;  /* 0x0000003071717c23 */ /* 0x000fe20008000800 */
[----:B------:R-:W-:Y:S01]  /*e1d0*/  IADD3.X R35, PT, PT, R59, UR6, RZ, P2, !PT ;  /* 0x000000063b237c10 */ /* 0x000fe200097fe4ff */
[----:B------:R-:W-:Y:S01]  /*e1e0*/  FADD R58, R105, R58 ;  /* 0x0000003a693a7221 */ /* 0x000fe20000000000 */
[----:B------:R-:W-:Y:S02]  /*e1f0*/  FFMA R114, R114, UR48, -R0 ;  /* 0x0000003072727c23 */ /* 0x000fe40008000800 */
[----:B------:R-:W0:Y:S01]  /*e200*/  MUFU.EX2 R56, R56 ;  /* 0x0000003800387308 */ /* 0x000e220000000800 */
[----:B------:R-:W-:Y:S01]  /*e210*/  FMUL R102, R113, 1.4426950216293334961 ;  /* 0x3fb8aa3b71667820 */ /* 0x000fe20000400000 */
[----:B------:R-:W-:Y:S01]  /*e220*/  F2FP.SATFINITE.E4M3.F32.PACK_AB_MERGE_C R99, R54, R99, RZ ;  /* 0x000000633663723e */ /* 0x000fe200048070ff */
[----:B-1----:R-:W-:Y:S01]  /*e230*/  FADD R58, R104, R58 ;  /* 0x0000003a683a7221 */ /* 0x002fe20000000000 */
[----:B------:R1:W3:Y:S01]  /*e240*/  LDG.E.U8 R54, desc[UR28][R34.64] ;  /* 0x0000001c22367981 */ /* 0x0002e2000c1e1100 */
[----:B------:R-:W-:Y:S01]  /*e250*/  FMUL R86, R114, 1.4426950216293334961 ;  /* 0x3fb8aa3b72567820 */ /* 0x000fe20000400000 */
[----:B------:R-:W-:-:S02]  /*e260*/  FFMA R115, R115, UR48, -R0 ;  /* 0x0000003073737c23 */ /* 0x000fc40008000800 */
[----:B------:R-:W0:Y:S01]  /*e270*/  MUFU.EX2 R103, R103 ;  /* 0x0000006700677308 */ /* 0x000e220000000800 */
[----:B--2---:R-:W-:Y:S01]  /*e280*/  FADD R59, R85, R58 ;  /* 0x0000003a553b7221 */ /* 0x004fe20000000000 */
[----:B------:R-:W-:Y:S01]  /*e290*/  FMUL R58, R115, 1.4426950216293334961 ;  /* 0x3fb8aa3b733a7820 */ /* 0x000fe20000400000 */
[--C-:B------:R-:W-:Y:S01]  /*e2a0*/  FFMA R101, R116, UR48, -R0.reuse ;  /* 0x0000003074657c23 */ /* 0x100fe20008000800 */
[--C-:B------:R-:W-:Y:S01]  /*e2b0*/  FFMA R117, R117, UR48, -R0.reuse ;  /* 0x0000003075757c23 */ /* 0x100fe20008000800 */
[----:B------:R-:W-:Y:S01]  /*e2c0*/  F2FP.SATFINITE.E4M3.F32.PACK_AB_MERGE_C R94, R55, R94, RZ ;  /* 0x0000005e375e723e */ /* 0x000fe200048070ff */
[--C-:B------:R-:W-:Y:S01]  /*e2d0*/  FFMA R118, R118, UR48, -R0.reuse ;  /* 0x0000003076767c23 */ /* 0x100fe20008000800 */
[----:B-1----:R-:W-:Y:S01]  /*e2e0*/  IADD3 R34, P2, PT, R240, UR9, RZ ;  /* 0x00000009f0227c10 */ /* 0x002fe2000ff5e0ff */
[----:B------:R-:W1:Y:S01]  /*e2f0*/  MUFU.EX2 R102, R102 ;  /* 0x0000006600667308 */ /* 0x000e620000000800 */
[--C-:B------:R-:W-:Y:S01]  /*e300*/  FFMA R119, R119, UR48, -R0.reuse ;  /* 0x0000003077777c23 */ /* 0x100fe20008000800 */
[--C-:B------:R-:W-:Y:S01]  /*e310*/  FFMA R98, R120, UR48, -R0.reuse ;  /* 0x0000003078627c23 */ /* 0x100fe20008000800 */
[----:B------:R-:W-:Y:S01]  /*e320*/  IADD3.X R35, PT, PT, R241, UR6, RZ, P2, !PT ;  /* 0x00000006f1237c10 */ /* 0x000fe200097fe4ff */
[----:B------:R-:W-:Y:S01]  /*e330*/  FMUL R101, R101, 1.4426950216293334961 ;  /* 0x3fb8aa3b65657820 */ /* 0x000fe20000400000 */
[--C-:B------:R-:W-:Y:S01]  /*e340*/  FFMA R121, R121, UR48, -R0.reuse ;  /* 0x0000003079797c23 */ /* 0x100fe20008000800 */
[--C-:B------:R-:W-:Y:S01]  /*e350*/  FFMA R122, R122, UR48, -R0.reuse ;  /* 0x000000307a7a7c23 */ /* 0x100fe20008000800 */
[----:B------:R-:W-:Y:S01]  /*e360*/  FFMA R87, R123, UR48, -R0 ;  /* 0x000000307b577c23 */ /* 0x000fe20008000800 */
[----:B------:R-:W2:Y:S01]  /*e370*/  MUFU.EX2 R86, R86 ;  /* 0x0000005600567308 */ /* 0x000ea20000000800 */
[----:B------:R1:W3:Y:S01]  /*e380*/  LDG.E.U8 R55, desc[UR28][R34.64] ;  /* 0x0000001c22377981 */ /* 0x0002e2000c1e1100 */
[----:B0-----:R-:W-:Y:S01]  /*e390*/  FADD R59, R56, R59 ;  /* 0x0000003b383b7221 */ /* 0x001fe20000000000 */
[----:B------:R-:W-:Y:S01]  /*e3a0*/  FMUL R100, R117, 1.4426950216293334961 ;  /* 0x3fb8aa3b75647820 */ /* 0x000fe20000400000 */
[----:B------:R-:W0:Y:S04]  /*e3b0*/  S2R R68, SR_TID.X ;  /* 0x0000000000447919 */ /* 0x000e280000002100 */
[----:B------:R-:W0:Y:S01]  /*e3c0*/  MUFU.EX2 R58, R58 ;  /* 0x0000003a003a7308 */ /* 0x000e220000000800 */
[----:B------:R-:W3:Y:S01]  /*e3d0*/  LDL.LU R113, [R1+0x260] ;  /* 0x0002600001717983 */ /* 0x000ee20000300800 */
[----:B-1----:R-:W-:Y:S01]  /*e3e0*/  IADD3 R34, P2, PT, R230, UR9, RZ ;  /* 0x00000009e6227c10 */ /* 0x002fe2000ff5e0ff */
[----:B------:R-:W-:Y:S01]  /*e3f0*/  FADD R59, R103, R59 ;  /* 0x0000003b673b7221 */ /* 0x000fe20000000000 */
[----:B------:R-:W-:-:S04]  /*e400*/  FMUL R88, R118, 1.4426950216293334961 ;  /* 0x3fb8aa3b76587820 */ /* 0x000fc80000400000 */
[----:B------:R-:W1:Y:S01]  /*e410*/  MUFU.EX2 R101, R101 ;  /* 0x0000006500657308 */ /* 0x000e620000000800 */
[----:B------:R-:W-:Y:S01]  /*e420*/  IADD3.X R35, PT, PT, R231, UR6, RZ, P2, !PT ;  /* 0x00000006e7237c10 */ /* 0x000fe200097fe4ff */
[----:B------:R-:W-:Y:S01]  /*e430*/  FADD R59, R102, R59 ;  /* 0x0000003b663b7221 */ /* 0x000fe20000000000 */
[----:B------:R-:W-:Y:S01]  /*e440*/  F2FP.SATFINITE.E4M3.F32.PACK_AB_MERGE_C R85, R56, R85, RZ ;  /* 0x000000553855723e */ /* 0x000fe200048070ff */
[----:B------:R-:W-:Y:S01]  /*e450*/  FMUL R60, R119, 1.4426950216293334961 ;  /* 0x3fb8aa3b773c7820 */ /* 0x000fe20000400000 */
[----:B------:R-:W-:Y:S01]  /*e460*/  FMUL R98, R98, 1.4426950216293334961 ;  /* 0x3fb8aa3b62627820 */ /* 0x000fe20000400000 */
[----:B------:R4:W3:Y:S02]  /*e470*/  LDG.E.U8 R56, desc[UR28][R34.64] ;  /* 0x0000001c22387981 */ /* 0x0008e4000c1e1100 */
[----:B------:R-:W1:Y:S01]  /*e480*/  MUFU.EX2 R100, R100 ;  /* 0x0000006400647308 */ /* 0x000e620000000800 */
[----:B--2---:R-:W-:Y:S01]  /*e490*/  FADD R59, R86, R59 ;  /* 0x0000003b563b7221 */ /* 0x004fe20000000000 */
[----:B------:R-:W-:Y:S01]  /*e4a0*/  FMUL R95, R121, 1.4426950216293334961 ;  /* 0x3fb8aa3b795f7820 */ /* 0x000fe20000400000 */
[----:B------:R-:W-:Y:S01]  /*e4b0*/  FMUL R89, R122, 1.4426950216293334961 ;  /* 0x3fb8aa3b7a597820 */ /* 0x000fe20000400000 */
[----:B------:R-:W-:Y:S01]  /*e4c0*/  FMUL R87, R87, 1.4426950216293334961 ;  /* 0x3fb8aa3b57577820 */ /* 0x000fe20000400000 */
[----:B------:R-:W2:Y:S01]  /*e4d0*/  LDL.LU R112, [R1+0x288] ;  /* 0x0002880001707983 */ /* 0x000ea20000300800 */
[----:B----4-:R-:W-:-:S02]  /*e4e0*/  IADD3 R34, P2, PT, R220, UR9, RZ ;  /* 0x00000009dc227c10 */ /* 0x010fc4000ff5e0ff */
[----:B------:R-:W4:Y:S01]  /*e4f0*/  MUFU.EX2 R88, R88 ;  /* 0x0000005800587308 */ /* 0x000f220000000800 */
[C---:B0-----:R-:W-:Y:S01]  /*e500*/  FADD R59, R58.reuse, R59 ;  /* 0x0000003b3a3b7221 */ /* 0x041fe20000000000 */
[----:B------:R-:W-:Y:S01]  /*e510*/  F2FP.SATFINITE.E4M3.F32.PACK_AB_MERGE_C R86, R58, R86, RZ ;  /* 0x000000563a56723e */ /* 0x000fe200048070ff */
[----:B------:R-:W2:Y:S01]  /*e520*/  LDL.LU R111, [R1+0x284] ;  /* 0x00028400016f7983 */ /* 0x000ea20000300800 */
[----:B------:R-:W-:Y:S02]  /*e530*/  IADD3.X R35, PT, PT, R221, UR6, RZ, P2, !PT ;  /* 0x00000006dd237c10 */ /* 0x000fe400097fe4ff */
[----:B------:R-:W-:Y:S01]  /*e540*/  LOP3.LUT R91, R68, 0x7f, RZ, 0xc0, !PT ;  /* 0x0000007f445b7812 */ /* 0x000fe200078ec0ff */
[----:B------:R-:W2:Y:S01]  /*e550*/  LDL.LU R110, [R1+0x26c] ;  /* 0x00026c00016e7983 */ /* 0x000ea20000300800 */
[----:B------:R-:W0:Y:S03]  /*e560*/  MUFU.EX2 R60, R60 ;  /* 0x0000003c003c7308 */ /* 0x000e260000000800 */
[----:B------:R1:W2:Y:S05]  /*e570*/  LDG.E.U8 R58, desc[UR28][R34.64] ;  /* 0x0000001c223a7981 */ /* 0x0002aa000c1e1100 */
[----:B------:R-:W0:Y:S08]  /*e580*/  MUFU.EX2 R98, R98 ;  /* 0x0000006200627308 */ /* 0x000e300000000800 */
[----:B------:R-:W0:Y:S01]  /*e590*/  MUFU.EX2 R95, R95 ;  /* 0x0000005f005f7308 */ /* 0x000e220000000800 */
[----:B-1----:R-:W-:-:S07]  /*e5a0*/  FADD R34, R101, R59 ;  /* 0x0000003b65227221 */ /* 0x002fce0000000000 */
[----:B------:R-:W1:Y:S01]  /*e5b0*/  MUFU.EX2 R89, R89 ;  /* 0x0000005900597308 */ /* 0x000e620000000800 */
[----:B------:R-:W-:-:S07]  /*e5c0*/  FADD R34, R100, R34 ;  /* 0x0000002264227221 */ /* 0x000fce0000000000 */
[----:B------:R-:W1:Y:S01]  /*e5d0*/  MUFU.EX2 R87, R87 ;  /* 0x0000005700577308 */ /* 0x000e620000000800 */
[----:B----4-:R-:W-:Y:S01]  /*e5e0*/  FADD R34, R88, R34 ;  /* 0x0000002258227221 */ /* 0x010fe20000000000 */
[C---:B0-----:R-:W-:Y:S01]  /*e5f0*/  F2FP.SATFINITE.E4M3.F32.PACK_AB_MERGE_C R88, R60.reuse, R88, RZ ;  /* 0x000000583c58723e */ /* 0x041fe200048070ff */
[----:B------:R-:W-:Y:S02]  /*e600*/  STS.U8 [R91+UR14+0xa000], R247 ;  /* 0x00a000f75b007988 */ /* 0x000fe4000800000e */
[----:B------:R-:W-:Y:S01]  /*e610*/  FADD R60, R60, R34 ;  /* 0x000000223c3c7221 */ /* 0x000fe20000000000 */
[----:B------:R-:W-:Y:S01]  /*e620*/  IADD3 R34, P2, PT, R210, UR9, RZ ;  /* 0x00000009d2227c10 */ /* 0x000fe2000ff5e0ff */
[----:B------:R-:W4:Y:S02]  /*e630*/  LDL.LU R109, [R1+0x290] ;  /* 0x00029000016d7983 */ /* 0x000f240000300800 */
[----:B------:R-:W-:Y:S01]  /*e640*/  FADD R60, R98, R60 ;  /* 0x0000003c623c7221 */ /* 0x000fe20000000000 */
[----:B------:R-:W-:Y:S01]  /*e650*/  IADD3.X R35, PT, PT, R211, UR6, RZ, P2, !PT ;  /* 0x00000006d3237c10 */ /* 0x000fe200097fe4ff */
[----:B------:R-:W-:Y:S02]  /*e660*/  STS.U8 [R91+UR14+0xa400], R246 ;  /* 0x00a400f65b007988 */ /* 0x000fe4000800000e */
[----:B------:R-:W-:-:S02]  /*e670*/  FADD R60, R95, R60 ;  /* 0x0000003c5f3c7221 */ /* 0x000fc40000000000 */
[----:B------:R0:W2:Y:S02]  /*e680*/  LDG.E.U8 R59, desc[UR28][R34.64] ;  /* 0x0000001c223b7981 */ /* 0x0000a4000c1e1100 */
[----:B-1----:R-:W-:Y:S01]  /*e690*/  FADD R60, R89, R60 ;  /* 0x0000003c593c7221 */ /* 0x002fe20000000000 */
[C---:B------:R-:W-:Y:S01]  /*e6a0*/  F2FP.SATFINITE.E4M3.F32.PACK_AB_MERGE_C R89, R87.reuse, R89, RZ ;  /* 0x000000595759723e */ /* 0x040fe200048070ff */
[----:B------:R-:W4:Y:S01]  /*e6b0*/  LDL.LU R108, [R1+0x28c] ;  /* 0x00028c00016c7983 */ /* 0x000f220000300800 */
[----:B0-----:R-:W-:Y:S01]  /*e6c0*/  IADD3 R34, P2, PT, R200, UR9, RZ ;  /* 0x00000009c8227c10 */ /* 0x001fe2000ff5e0ff */
[----:B------:R-:W-:Y:S02]  /*e6d0*/  FADD R87, R87, R60 ;  /* 0x0000003c57577221 */ /* 0x000fe40000000000 */
[----:B------:R-:W-:Y:S01]  /*e6e0*/  STS.U8 [R91+UR14+0xa800], R243 ;  /* 0x00a800f35b007988 */ /* 0x000fe2000800000e */
[----:B------:R-:W-:Y:S02]  /*e6f0*/  IADD3.X R35, PT, PT, R201, UR6, RZ, P2, !PT ;  /* 0x00000006c9237c10 */ /* 0x000fe400097fe4ff */
[----:B------:R-:W-:Y:S01]  /*e700*/  LOP3.LUT R68, R68, 0x7f, RZ, 0xc0, !PT ;  /* 0x0000007f44447812 */ /* 0x000fe200078ec0ff */
[----:B------:R-:W2:Y:S04]  /*e710*/  LDL.LU R107, [R1+0x258] ;  /* 0x00025800016b7983 */ /* 0x000ea80000300800 */
[----:B------:R0:W2:Y:S04]  /*e720*/  LDG.E.U8 R60, desc[UR28][R34.64] ;  /* 0x0000001c223c7981 */ /* 0x0000a8000c1e1100 */
[----:B------:R-:W-:Y:S01]  /*e730*/  STS.U8 [R91+UR14+0xac00], R242 ;  /* 0x00ac00f25b007988 */ /* 0x000fe2000800000e */
[----:B------:R-:W-:-:S03]  /*e740*/  LOP3.LUT R69, R68, 0x10, RZ, 0x3c, !PT ;  /* 0x0000001044457812 */ /* 0x000fc600078e3cff */
[----:B------:R-:W2:Y:S01]  /*e750*/  LDL.LU R97, [R1+0x280] ;  /* 0x0002800001617983 */ /* 0x000ea20000300800 */
[----:B0-----:R-:W-:-:S03]  /*e760*/  IADD3 R34, P2, PT, R190, UR9, RZ ;  /* 0x00000009be227c10 */ /* 0x001fc6000ff5e0ff */
[----:B------:R-:W-:Y:S01]  /*e770*/  STS.U8 [R91+UR14+0xb000], R248 ;  /* 0x00b000f85b007988 */ /* 0x000fe2000800000e */
[----:B------:R-:W-:Y:S01]  /*e780*/  IADD3.X R35, PT, PT, R191, UR6, RZ, P2, !PT ;  /* 0x00000006bf237c10 */ /* 0x000fe200097fe4ff */
[----:B------:R-:W0:Y:S04]  /*e790*/  S2R R68, SR_TID.X ;  /* 0x0000000000447919 */ /* 0x000e280000002100 */
[----:B------:R1:W2:Y:S04]  /*e7a0*/  LDG.E.U8 R61, desc[UR28][R34.64] ;  /* 0x0000001c223d7981 */ /* 0x0002a8000c1e1100 */
[----:B------:R-:W2:Y:S04]  /*e7b0*/  LDL.LU R96, [R1+0x27c] ;  /* 0x00027c0001607983 */ /* 0x000ea80000300800 */
[----:B------:R-:W-:Y:S01]  /*e7c0*/  STS.U8 [R91+UR14+0xb400], R244 ;  /* 0x00b400f45b007988 */ /* 0x000fe2000800000e */
[----:B-1----:R-:W-:-:S03]  /*e7d0*/  IADD3 R34, P2, PT, R178, UR9, RZ ;  /* 0x00000009b2227c10 */ /* 0x002fc6000ff5e0ff */
[----:B------:R-:W2:Y:S01]  /*e7e0*/  LDL.LU R93, [R1+0x254] ;  /* 0x00025400015d7983 */ /* 0x000ea20000300800 */
[----:B------:R-:W-:-:S03]  /*e7f0*/  IADD3.X R35, PT, PT, R179, UR6, RZ, P2, !PT ;  /* 0x00000006b3237c10 */ /* 0x000fc600097fe4ff */
[----:B------:R1:W-:Y:S04]  /*e800*/  STS.U8 [R91+UR14+0xb800], R6 ;  /* 0x00b800065b007988 */ /* 0x0003e8000800000e */
[----:B------:R0:W2:Y:S04]  /*e810*/  LDG.E.U8 R62, desc[UR28][R34.64] ;  /* 0x0000001c223e7981 */ /* 0x0000a8000c1e1100 */
[----:B------:R-:W2:Y:S04]  /*e820*/  LDL.LU R92, [R1+0x278] ;  /* 0x00027800015c7983 */ /* 0x000ea80000300800 */
[----:B------:R1:W-:Y:S01]  /*e830*/  STS.U8 [R91+UR14+0xbc00], R7 ;  /* 0x00bc00075b007988 */ /* 0x0003e2000800000e */
[----:B0-----:R-:W-:-:S02]  /*e840*/  IADD3 R34, P2, PT, R66, UR9, RZ ;  /* 0x0000000942227c10 */ /* 0x001fc4000ff5e0ff */
[----:B------:R-:W-:Y:S01]  /*e850*/  LOP3.LUT R68, R68, 0x7f, RZ, 0xc0, !PT ;  /* 0x0000007f44447812 */ /* 0x000fe200078ec0ff */
[----:B------:R-:W2:Y:S01]  /*e860*/  LDL.LU R84, [R1+0x274] ;  /* 0x0002740001547983 */ /* 0x000ea20000300800 */
[----:B------:R-:W-:-:S03]  /*e870*/  IADD3.X R35, PT, PT, R67, UR6, RZ, P2, !PT ;  /* 0x0000000643237c10 */ /* 0x000fc600097fe4ff */
[----:B------:R0:W-:Y:S04]  /*e880*/  STS.U8 [R69+UR14+0xa080], R8 ;  /* 0x00a0800845007988 */ /* 0x0001e8000800000e */
[----:B------:R0:W2:Y:S01]  /*e890*/  LDG.E.U8 R63, desc[UR28][R34.64] ;  /* 0x0000001c223f7981 */ /* 0x0000a2000c1e1100 */
[----:B------:R-:W-:-:S03]  /*e8a0*/  LOP3.LUT R71, R68, 0x20, RZ, 0x3c, !PT ;  /* 0x0000002044477812 */ /* 0x000fc600078e3cff */
[----:B------:R-:W2:Y:S04]  /*e8b0*/  LDL.LU R76, [R1+0xc4] ;  /* 0x0000c400014c7983 */ /* 0x000ea80000300800 */
[----:B------:R1:W-:Y:S01]  /*e8c0*/  STS.U8 [R69+UR14+0xa480], R9 ;  /* 0x00a4800945007988 */ /* 0x0003e2000800000e */
[----:B0-----:R-:W-:-:S03]  /*e8d0*/  IADD3 R34, P2, PT, R180, UR9, RZ ;  /* 0x00000009b4227c10 */ /* 0x001fc6000ff5e0ff */
[----:B------:R-:W2:Y:S01]  /*e8e0*/  LDL.LU R75, [R1+0x264] ;  /* 0x00026400014b7983 */ /* 0x000ea20000300800 */
[----:B------:R-:W-:-:S03]  /*e8f0*/  IADD3.X R35, PT, PT, R181, UR6, RZ, P2, !PT ;  /* 0x00000006b5237c10 */ /* 0x000fc600097fe4ff */
[----:B------:R0:W-:Y:S04]  /*e900*/  STS.U8 [R69+UR14+0xa880], R10 ;  /* 0x00a8800a45007988 */ /* 0x0001e8000800000e */
[----:B------:R0:W2:Y:S04]  /*e910*/  LDG.E.U8 R64, desc[UR28][R34.64] ;  /* 0x0000001c22407981 */ /* 0x0000a8000c1e1100 */
[----:B------:R-:W2:Y:S04]  /*e920*/  LDL.LU R74, [R1+0x25c] ;  /* 0x00025c00014a7983 */ /* 0x000ea80000300800 */
[----:B------:R1:W-:Y:S01]  /*e930*/  STS.U8 [R69+UR14+0xac80], R11 ;  /* 0x00ac800b45007988 */ /* 0x0003e2000800000e */
[----:B0-----:R-:W-:-:S03]  /*e940*/  IADD3 R34, P2, PT, R176, UR9, RZ ;  /* 0x00000009b0227c10 */ /* 0x001fc6000ff5e0ff */
[----:B------:R-:W2:Y:S01]  /*e950*/  LDL.LU R73, [R1+0x250] ;  /* 0x0002500001497983 */ /* 0x000ea20000300800 */
[----:B------:R-:W-:-:S05]  /*e960*/  IADD3.X R35, PT, PT, R177, UR6, RZ, P2, !PT ;  /* 0x00000006b1237c10 */ /* 0x000fca00097fe4ff */
[----:B------:R0:W2:Y:S02]  /*e970*/  LDG.E.U8 R66, desc[UR28][R34.64] ;  /* 0x0000001c22427981 */ /* 0x0000a4000c1e1100 */
[----:B0-----:R-:W-:-:S04]  /*e980*/  IADD3 R34, P2, PT, R174, UR9, RZ ;  /* 0x00000009ae227c10 */ /* 0x001fc8000ff5e0ff */
[----:B------:R-:W-:-:S05]  /*e990*/  IADD3.X R35, PT, PT, R175, UR6, RZ, P2, !PT ;  /* 0x00000006af237c10 */ /* 0x000fca00097fe4ff */
[----:B------:R0:W2:Y:S02]  /*e9a0*/  LDG.E.U8 R67, desc[UR28][R34.64] ;  /* 0x0000001c22437981 */ /* 0x0000a4000c1e1100 */
[----:B0-----:R-:W-:-:S04]  /*e9b0*/  IADD3 R34, P2, PT, R172, UR9, RZ ;  /* 0x00000009ac227c10 */ /* 0x001fc8000ff5e0ff */
[----:B------:R-:W-:Y:S02]  /*e9c0*/  IADD3.X R35, PT, PT, R173, UR6, RZ, P2, !PT ;  /* 0x00000006ad237c10 */ /* 0x000fe400097fe4ff */
[----:B-1----:R-:W-:-:S03]  /*e9d0*/  IADD3 R6, P2, PT, R170, UR9, RZ ;  /* 0x00000009aa067c10 */ /* 0x002fc6000ff5e0ff */
[----:B------:R-:W2:Y:S01]  /*e9e0*/  LDG.E.U8 R34, desc[UR28][R34.64] ;  /* 0x0000001c22227981 */ /* 0x000ea2000c1e1100 */
[----:B------:R-:W-:-:S05]  /*e9f0*/  IADD3.X R7, PT, PT, R171, UR6, RZ, P2, !PT ;  /* 0x00000006ab077c10 */ /* 0x000fca00097fe4ff */
[----:B------:R0:W2:Y:S02]  /*ea00*/  LDG.E.U8 R35, desc[UR28][R6.64] ;  /* 0x0000001c06237981 */ /* 0x0000a4000c1e1100 */
[----:B0-----:R-:W-:-:S04]  /*ea10*/  IADD3 R6, P2, PT, R168, UR9, RZ ;  /* 0x00000009a8067c10 */ /* 0x001fc8000ff5e0ff */
[----:B------:R-:W-:-:S05]  /*ea20*/  IADD3.X R7, PT, PT, R169, UR6, RZ, P2, !PT ;  /* 0x00000006a9077c10 */ /* 0x000fca00097fe4ff */
[----:B------:R0:W4:Y:S02]  /*ea30*/  LDG.E.U8 R8, desc[UR28][R6.64] ;  /* 0x0000001c06087981 */ /* 0x000124000c1e1100 */
[----:B0-----:R-:W-:-:S04]  /*ea40*/  IADD3 R6, P2, PT, R166, UR9, RZ ;  /* 0x00000009a6067c10 */ /* 0x001fc8000ff5e0ff */
[----:B------:R-:W-:-:S05]  /*ea50*/  IADD3.X R7, PT, PT, R167, UR6, RZ, P2, !PT ;  /* 0x00000006a7077c10 */ /* 0x000fca00097fe4ff */
[----:B------:R0:W4:Y:S02]  /*ea60*/  LDG.E.U8 R9, desc[UR28][R6.64] ;  /* 0x0000001c06097981 */ /* 0x000124000c1e1100 */
[----:B0-----:R-:W-:-:S04]  /*ea70*/  IADD3 R6, P2, PT, R164, UR9, RZ ;  /* 0x00000009a4067c10 */ /* 0x001fc8000ff5e0ff */
[----:B------:R-:W-:-:S05]  /*ea80*/  IADD3.X R7, PT, PT, R165, UR6, RZ, P2, !PT ;  /* 0x00000006a5077c10 */ /* 0x000fca00097fe4ff */
[----:B------:R0:W4:Y:S02]  /*ea90*/  LDG.E.U8 R10, desc[UR28][R6.64] ;  /* 0x0000001c060a7981 */ /* 0x000124000c1e1100 */
[----:B0-----:R-:W-:-:S04]  /*eaa0*/  IADD3 R6, P2, PT, R162, UR9, RZ ;  /* 0x00000009a2067c10 */ /* 0x001fc8000ff5e0ff */
[----:B------:R-:W-:Y:S01]  /*eab0*/  IADD3.X R7, PT, PT, R163, UR6, RZ, P2, !PT ;  /* 0x00000006a3077c10 */ /* 0x000fe200097fe4ff */
[----:B------:R0:W-:Y:S04]  /*eac0*/  STS.U8 [R69+UR14+0xb080], R12 ;  /* 0x00b0800c45007988 */ /* 0x0001e8000800000e */
[----:B------:R1:W4:Y:S04]  /*ead0*/  LDG.E.U8 R11, desc[UR28][R6.64] ;  /* 0x0000001c060b7981 */ /* 0x000328000c1e1100 */
[----:B------:R-:W-:Y:S01]  /*eae0*/  STS.U8 [R69+UR14+0xb480], R4 ;  /* 0x00b4800445007988 */ /* 0x000fe2000800000e */
[----:B-1----:R-:W-:-:S03]  /*eaf0*/  IADD3 R6, P2, PT, R160, UR9, RZ ;  /* 0x00000009a0067c10 */ /* 0x002fc6000ff5e0ff */
[----:B------:R-:W-:Y:S01]  /*eb00*/  STS.U8 [R69+UR14+0xb880], R5 ;  /* 0x00b8800545007988 */ /* 0x000fe2000800000e */
[----:B------:R-:W-:-:S03]  /*eb10*/  IADD3.X R7, PT, PT, R161, UR6, RZ, P2, !PT ;  /* 0x00000006a1077c10 */ /* 0x000fc600097fe4ff */
[----:B------:R1:W-:Y:S04]  /*eb20*/  STS.U8 [R69+UR14+0xbc80], R14 ;  /* 0x00bc800e45007988 */ /* 0x0003e8000800000e */
[----:B0-----:R0:W4:Y:S01]  /*eb30*/  LDG.E.U8 R12, desc[UR28][R6.64] ;  /* 0x0000001c060c7981 */ /* 0x001122000c1e1100 */
[----:B-1----:R-:W1:Y:S01]  /*eb40*/  S2R R69, SR_TID.X ;  /* 0x0000000000457919 */ /* 0x002e620000002100 */
[----:B0-----:R-:W-:-:S04]  /*eb50*/  IADD3 R6, P2, PT, R152, UR9, RZ ;  /* 0x0000000998067c10 */ /* 0x001fc8000ff5e0ff */
[----:B------:R-:W-:Y:S02]  /*eb60*/  IADD3.X R7, PT, PT, R153, UR6, RZ, P2, !PT ;  /* 0x0000000699077c10 */ /* 0x000fe400097fe4ff */
[----:B------:R-:W-:-:S03]  /*eb70*/  IADD3 R4, P2, PT, R148, UR9, RZ ;  /* 0x0000000994047c10 */ /* 0x000fc6000ff5e0ff */
[----:B------:R-:W4:Y:S01]  /*eb80*/  LDG.E.U8 R6, desc[UR28][R6.64] ;  /* 0x0000001c06067981 */ /* 0x000f22000c1e1100 */
[----:B------:R-:W-:-:S05]  /*eb90*/  IADD3.X R5, PT, PT, R149, UR6, RZ, P2, !PT ;  /* 0x0000000695057c10 */ /* 0x000fca00097fe4ff */
[----:B------:R0:W4:Y:S02]  /*eba0*/  LDG.E.U8 R7, desc[UR28][R4.64] ;  /* 0x0000001c04077981 */ /* 0x000124000c1e1100 */
[----:B0-----:R-:W-:-:S04]  /*ebb0*/  IADD3 R4, P2, PT, R144, UR9, RZ ;  /* 0x0000000990047c10 */ /* 0x001fc8000ff5e0ff */
[----:B------:R-:W-:-:S05]  /*ebc0*/  IADD3.X R5, PT, PT, R145, UR6, RZ, P2, !PT ;  /* 0x0000000691057c10 */ /* 0x000fca00097fe4ff */
[----:B------:R0:W4:Y:S01]  /*ebd0*/  LDG.E.U8 R14, desc[UR28][R4.64] ;  /* 0x0000001c040e7981 */ /* 0x000122000c1e1100 */
[----:B-1----:R-:W-:Y:S02]  /*ebe0*/  LOP3.LUT R70, R69, 0x7f, RZ, 0xc0, !PT ;  /* 0x0000007f45467812 */ /* 0x002fe400078ec0ff */
[----:B0-----:R-:W-:-:S04]  /*ebf0*/  IADD3 R4, P2, PT, R140, UR9, RZ ;  /* 0x000000098c047c10 */ /* 0x001fc8000ff5e0ff */
[----:B------:R-:W-:Y:S01]  /*ec00*/  IADD3.X R5, PT, PT, R141, UR6, RZ, P2, !PT ;  /* 0x000000068d057c10 */ /* 0x000fe200097fe4ff */
[----:B------:R0:W-:Y:S01]  /*ec10*/  STS.U8 [R71+UR14+0xa100], R17 ;  /* 0x00a1001147007988 */ /* 0x0001e2000800000e */
[----:B------:R-:W-:Y:S02]  /*ec20*/  LOP3.LUT R72, R70, 0x30, RZ, 0x3c, !PT ;  /* 0x0000003046487812 */ /* 0x000fe400078e3cff */
[----:B------:R-:W1:Y:S01]  /*ec30*/  S2R R70, SR_TID.X ;  /* 0x0000000000467919 */ /* 0x000e620000002100 */
[----:B0-----:R0:W4:Y:S02]  /*ec40*/  LDG.E.U8 R17, desc[UR28][R4.64] ;  /* 0x0000001c04117981 */ /* 0x001124000c1e1100 */
[----:B0-----:R-:W-:-:S04]  /*ec50*/  IADD3 R4, P2, PT, R136, UR9, RZ ;  /* 0x0000000988047c10 */ /* 0x001fc8000ff5e0ff */
[----:B------:R-:W-:Y:S01]  /*ec60*/  IADD3.X R5, PT, PT, R137, UR6, RZ, P2, !PT ;  /* 0x0000000689057c10 */ /* 0x000fe200097fe4ff */
[----:B---3--:R0:W-:Y:S04]  /*ec70*/  STS.U8 [R71+UR14+0xa500], R20 ;  /* 0x00a5001447007988 */ /* 0x0081e8000800000e */
[----:B0-----:R0:W3:Y:S02]  /*ec80*/  LDG.E.U8 R20, desc[UR28][R4.64] ;  /* 0x0000001c04147981 */ /* 0x0010e4000c1e1100 */
[----:B0-----:R-:W-:-:S04]  /*ec90*/  IADD3 R4, P2, PT, R158, UR9, RZ ;  /* 0x000000099e047c10 */ /* 0x001fc8000ff5e0ff */
[----:B------:R-:W-:Y:S01]  /*eca0*/  IADD3.X R5, PT, PT, R159, UR6, RZ, P2, !PT ;  /* 0x000000069f057c10 */ /* 0x000fe200097fe4ff */
[----:B------:R0:W-:Y:S04]  /*ecb0*/  STS.U8 [R71+UR14+0xa900], R25 ;  /* 0x00a9001947007988 */ /* 0x0001e8000800000e */
[----:B0-----:R0:W3:Y:S02]  /*ecc0*/  LDG.E.U8 R25, desc[UR28][R4.64] ;  /* 0x0000001c04197981 */ /* 0x0010e4000c1e1100 */
[----:B0-----:R-:W-:Y:S02]  /*ecd0*/  IADD3 R4, P2, PT, R156, UR9, RZ ;  /* 0x000000099c047c10 */ /* 0x001fe4000ff5e0ff */
[----:B------:R0:W-:Y:S02]  /*ece0*/  STS.U8 [R71+UR14+0xad00], R27 ;  /* 0x00ad001b47007988 */ /* 0x0001e4000800000e */
[----:B------:R-:W-:-:S02]  /*ecf0*/  IADD3.X R5, PT, PT, R157, UR6, RZ, P2, !PT ;  /* 0x000000069d057c10 */ /* 0x000fc400097fe4ff */
[----:B------:R-:W-:Y:S01]  /*ed00*/  STS.U8 [R71+UR14+0xb100], R31 ;  /* 0x00b1001f47007988 */ /* 0x000fe2000800000e */
[----:B-1----:R-:W-:-:S03]  /*ed10*/  LOP3.LUT R70, R70, 0x7f, RZ, 0xc0, !PT ;  /* 0x0000007f46467812 */ /* 0x002fc600078ec0ff */
[----:B------:R-:W-:Y:S04]  /*ed20*/  STS.U8 [R71+UR14+0xb500], R33 ;  /* 0x00b5002147007988 */ /* 0x000fe8000800000e */
[----:B0-----:R0:W3:Y:S04]  /*ed30*/  LDG.E.U8 R27, desc[UR28][R4.64] ;  /* 0x0000001c041b7981 */ /* 0x0010e8000c1e1100 */
[----:B------:R-:W-:Y:S04]  /*ed40*/  STS.U8 [R71+UR14+0xb900], R36 ;  /* 0x00b9002447007988 */ /* 0x000fe8000800000e */
[----:B------:R1:W-:Y:S01]  /*ed50*/  STS.U8 [R71+UR14+0xbd00], R39 ;  /* 0x00bd002747007988 */ /* 0x0003e2000800000e */
[----:B0-----:R-:W-:-:S03]  /*ed60*/  IADD3 R4, P2, PT, R154, UR9, RZ ;  /* 0x000000099a047c10 */ /* 0x001fc6000ff5e0ff */
[----:B------:R-:W-:Y:S01]  /*ed70*/  STS.U8 [R72+UR14+0xa180], R41 ;  /* 0x00a1802948007988 */ /* 0x000fe2000800000e */
[----:B------:R-:W-:-:S03]  /*ed80*/  IADD3.X R5, PT, PT, R155, UR6, RZ, P2, !PT ;  /* 0x000000069b057c10 */ /* 0x000fc600097fe4ff */
[----:B------:R-:W-:Y:S01]  /*ed90*/  STS.U8 [R72+UR14+0xa580], R45 ;  /* 0x00a5802d48007988 */ /* 0x000fe2000800000e */
[----:B-1----:R-:W-:-:S03]  /*eda0*/  LOP3.LUT R71, R70, 0x40, RZ, 0x3c, !PT ;  /* 0x0000004046477812 */ /* 0x002fc600078e3cff */
[----:B------:R-:W-:Y:S04]  /*edb0*/  STS.U8 [R72+UR14+0xa980], R47 ;  /* 0x00a9802f48007988 */ /* 0x000fe8000800000e */
[----:B------:R-:W-:Y:S04]  /*edc0*/  STS.U8 [R72+UR14+0xad80], R48 ;  /* 0x00ad803048007988 */ /* 0x000fe8000800000e */
[----:B------:R-:W-:Y:S04]  /*edd0*/  STS.U8 [R72+UR14+0xb180], R50 ;  /* 0x00b1803248007988 */ /* 0x000fe8000800000e */
[----:B------:R-:W-:Y:S04]  /*ede0*/  STS.U8 [R72+UR14+0xb580], R51 ;  /* 0x00b5803348007988 */ /* 0x000fe8000800000e */
[----:B------:R-:W-:Y:S04]  /*edf0*/  STS.U8 [R72+UR14+0xb980], R52 ;  /* 0x00b9803448007988 */ /* 0x000fe8000800000e */
[----:B------:R0:W3:Y:S04]  /*ee00*/  LDG.E.U8 R31, desc[UR28][R4.64] ;  /* 0x0000001c041f7981 */ /* 0x0000e8000c1e1100 */
[----:B------:R1:W-:Y:S01]  /*ee10*/  STS.U8 [R72+UR14+0xbd80], R53 ;  /* 0x00bd803548007988 */ /* 0x0003e2000800000e */
[----:B------:R-:W-:-:S03]  /*ee20*/  LOP3.LUT R70, R70, 0x50, RZ, 0x3c, !PT ;  /* 0x0000005046467812 */ /* 0x000fc600078e3cff */
[----:B------:R-:W-:Y:S01]  /*ee30*/  STS.U8 [R71+UR14+0xa200], R54 ;  /* 0x00a2003647007988 */ /* 0x000fe2000800000e */
[----:B0-----:R-:W-:-:S03]  /*ee40*/  IADD3 R4, P2, PT, R150, UR9, RZ ;  /* 0x0000000996047c10 */ /* 0x001fc6000ff5e0ff */
[----:B------:R-:W-:Y:S01]  /*ee50*/  STS.U8 [R71+UR14+0xa600], R55 ;  /* 0x00a6003747007988 */ /* 0x000fe2000800000e */
[----:B------:R-:W-:-:S03]  /*ee60*/  IADD3.X R5, PT, PT, R151, UR6, RZ, P2, !PT ;  /* 0x0000000697057c10 */ /* 0x000fc600097fe4ff */
[----:B------:R-:W-:Y:S04]  /*ee70*/  STS.U8 [R71+UR14+0xaa00], R56 ;  /* 0x00aa003847007988 */ /* 0x000fe8000800000e */
[----:B--2---:R-:W-:Y:S04]  /*ee80*/  STS.U8 [R71+UR14+0xae00], R58 ;  /* 0x00ae003a47007988 */ /* 0x004fe8000800000e */
[----:B------:R-:W-:Y:S04]  /*ee90*/  STS.U8 [R71+UR14+0xb200], R59 ;  /* 0x00b2003b47007988 */ /* 0x000fe8000800000e */
[----:B------:R-:W-:Y:S04]  /*eea0*/  STS.U8 [R71+UR14+0xb600], R60 ;  /* 0x00b6003c47007988 */ /* 0x000fe8000800000e */
[----:B------:R-:W-:Y:S04]  /*eeb0*/  STS.U8 [R71+UR14+0xba00], R61 ;  /* 0x00ba003d47007988 */ /* 0x000fe8000800000e */
[----:B------:R0:W-:Y:S04]  /*eec0*/  STS.U8 [R71+UR14+0xbe00], R62 ;  /* 0x00be003e47007988 */ /* 0x0001e8000800000e */
[----:B------:R-:W-:Y:S04]  /*eed0*/  STS.U8 [R70+UR14+0xa280], R63 ;  /* 0x00a2803f46007988 */ /* 0x000fe8000800000e */
[----:B------:R2:W3:Y:S04]  /*eee0*/  LDG.E.U8 R68, desc[UR28][R4.64] ;  /* 0x0000001c04447981 */ /* 0x0004e8000c1e1100 */
[----:B------:R-:W-:Y:S04]  /*eef0*/  STS.U8 [R70+UR14+0xa680], R64 ;  /* 0x00a6804046007988 */ /* 0x000fe8000800000e */
[----:B------:R-:W-:Y:S01]  /*ef00*/  STS.U8 [R70+UR14+0xaa80], R66 ;  /* 0x00aa804246007988 */ /* 0x000fe2000800000e */
[----:B--2---:R-:W-:-:S03]  /*ef10*/  IADD3 R4, P2, PT, R146, UR9, RZ ;  /* 0x0000000992047c10 */ /* 0x004fc6000ff5e0ff */
[----:B------:R-:W-:Y:S01]  /*ef20*/  STS.U8 [R70+UR14+0xae80], R67 ;  /* 0x00ae804346007988 */ /* 0x000fe2000800000e */
[----:B------:R-:W-:-:S03]  /*ef30*/  IADD3.X R5, PT, PT, R147, UR6, RZ, P2, !PT ;  /* 0x0000000693057c10 */ /* 0x000fc600097fe4ff */
[----:B------:R-:W-:Y:S04]  /*ef40*/  STS.U8 [R70+UR14+0xb280], R34 ;  /* 0x00b2802246007988 */ /* 0x000fe8000800000e */
[----:B------:R-:W-:Y:S04]  /*ef50*/  STS.U8 [R70+UR14+0xb680], R35 ;  /* 0x00b6802346007988 */ /* 0x000fe8000800000e */
[----:B----4-:R-:W-:Y:S04]  /*ef60*/  STS.U8 [R70+UR14+0xba80], R8 ;  /* 0x00ba800846007988 */ /* 0x010fe8000800000e */
[----:B-1----:R-:W2:Y:S04]  /*ef70*/  LDL.LU R72, [R1+0x270] ;  /* 0x0002700001487983 */ /* 0x002ea80000300800 */
[----:B------:R1:W-:Y:S04]  /*ef80*/  STS.U8 [R70+UR14+0xbe80], R9 ;  /* 0x00be800946007988 */ /* 0x0003e8000800000e */
[----:B0-----:R-:W2:Y:S04]  /*ef90*/  LDL.LU R71, [R1+0x268] ;  /* 0x0002680001477983 */ /* 0x001ea80000300800 */
[----:B------:R0:W4:Y:S04]  /*efa0*/  LDG.E.U8 R69, desc[UR28][R4.64] ;  /* 0x0000001c04457981 */ /* 0x000128000c1e1100 */
[----:B-1----:R-:W2:Y:S01]  /*efb0*/  LDL.LU R70, [R1+0xc0] ;  /* 0x0000c00001467983 */ /* 0x002ea20000300800 */
[----:B0-----:R-:W-:-:S04]  /*efc0*/  IADD3 R4, P2, PT, R142, UR9, RZ ;  /* 0x000000098e047c10 */ /* 0x001fc8000ff5e0ff */
[----:B------:R-:W-:-:S05]  /*efd0*/  IADD3.X R5, PT, PT, R143, UR6, RZ, P2, !PT ;  /* 0x000000068f057c10 */ /* 0x000fca00097fe4ff */
[----:B------:R0:W2:Y:S02]  /*efe0*/  LDG.E.U8 R39, desc[UR28][R4.64] ;  /* 0x0000001c04277981 */ /* 0x0000a4000c1e1100 */
[----:B0-----:R-:W-:-:S04]  /*eff0*/  IADD3 R4, P2, PT, R138, UR9, RZ ;  /* 0x000000098a047c10 */ /* 0x001fc8000ff5e0ff */
[----:B------:R-:W-:-:S05]  /*f000*/  IADD3.X R5, PT, PT, R139, UR6, RZ, P2, !PT ;  /* 0x000000068b057c10 */ /* 0x000fca00097fe4ff */
[----:B------:R0:W2:Y:S02]  /*f010*/  LDG.E.U8 R33, desc[UR28][R4.64] ;  /* 0x0000001c04217981 */ /* 0x0000a4000c1e1100 */
[----:B0-----:R-:W-:-:S04]  /*f020*/  IADD3 R4, P2, PT, R134, UR9, RZ ;  /* 0x0000000986047c10 */ /* 0x001fc8000ff5e0ff */
[----:B------:R-:W-:-:S05]  /*f030*/  IADD3.X R5, PT, PT, R135, UR6, RZ, P2, !PT ;  /* 0x0000000687057c10 */ /* 0x000fca00097fe4ff */
[----:B------:R0:W2:Y:S01]  /*f040*/  LDG.E.U8 R36, desc[UR28][R4.64] ;  /* 0x0000001c04247981 */ /* 0x0000a2000c1e1100 */
[C---:B------:R-:W-:Y:S02]  /*f050*/  LOP3.LUT R41, R91.reuse, 0x70, RZ, 0x3c, !PT ;  /* 0x000000705b297812 */ /* 0x040fe400078e3cff */
[----:B0-----:R-:W-:-:S05]  /*f060*/  LOP3.LUT R5, R91, 0x60, RZ, 0x3c, !PT ;  /* 0x000000605b057812 */ /* 0x001fca00078e3cff */
[----:B------:R-:W-:Y:S04]  /*f070*/  STS.U8 [R5+UR14+0xa300], R10 ;  /* 0x00a3000a05007988 */ /* 0x000fe8000800000e */
[----:B------:R0:W-:Y:S04]  /*f080*/  STS.U8 [R5+UR14+0xa700], R11 ;  /* 0x00a7000b05007988 */ /* 0x0001e8000800000e */
[----:B------:R-:W-:Y:S04]  /*f090*/  STS.U8 [R5+UR14+0xab00], R12 ;  /* 0x00ab000c05007988 */ /* 0x000fe8000800000e */
[----:B------:R-:W-:Y:S04]  /*f0a0*/  STS.U8 [R5+UR14+0xaf00], R6 ;  /* 0x00af000605007988 */ /* 0x000fe8000800000e */
[----:B------:R-:W-:Y:S04]  /*f0b0*/  STS.U8 [R5+UR14+0xb300], R7 ;  /* 0x00b3000705007988 */ /* 0x000fe8000800000e */
[----:B------:R-:W-:Y:S01]  /*f0c0*/  STS.U8 [R5+UR14+0xb700], R14 ;  /* 0x00b7000e05007988 */ /* 0x000fe2000800000e */
[----:B0-----:R-:W-:-:S03]  /*f0d0*/  F2FP.SATFINITE.E4M3.F32.PACK_AB_MERGE_C R11, R227, R226, R252 ;  /* 0x000000e2e30b723e */ /* 0x001fc600048070fc */
[----:B------:R-:W-:Y:S04]  /*f0e0*/  STS.U8 [R5+UR14+0xbb00], R17 ;  /* 0x00bb001105007988 */ /* 0x000fe8000800000e */
[----:B---3--:R-:W-:Y:S04]  /*f0f0*/  STS.U8 [R5+UR14+0xbf00], R20 ;  /* 0x00bf001405007988 */ /* 0x008fe8000800000e */
[----:B------:R-:W-:Y:S04]  /*f100*/  STS.U8 [R41+UR14+0xa380], R25 ;  /* 0x00a3801929007988 */ /* 0x000fe8000800000e */
[----:B------:R-:W-:Y:S04]  /*f110*/  STS.U8 [R41+UR14+0xa780], R27 ;  /* 0x00a7801b29007988 */ /* 0x000fe8000800000e */
[----:B------:R-:W-:Y:S04]  /*f120*/  STS.U8 [R41+UR14+0xab80], R31 ;  /* 0x00ab801f29007988 */ /* 0x000fe8000800000e */
[----:B------:R0:W-:Y:S02]  /*f130*/  STS.U8 [R41+UR14+0xaf80], R68 ;  /* 0x00af804429007988 */ /* 0x0001e4000800000e */
[----:B0-----:R-:W-:-:S02]  /*f140*/  F2FP.SATFINITE.E4M3.F32.PACK_AB_MERGE_C R68, R189, R188, R249 ;  /* 0x000000bcbd44723e */ /* 0x001fc400048070f9 */
[----:B----4-:R0:W-:Y:S01]  /*f150*/  STS.U8 [R41+UR14+0xb380], R69 ;  /* 0x00b3804529007988 */ /* 0x0101e2000800000e */
[----:B--2---:R-:W-:-:S03]  /*f160*/  F2FP.SATFINITE.E4M3.F32.PACK_AB_MERGE_C R10, R217, R216, R70 ;  /* 0x000000d8d90a723e */ /* 0x004fc60004807046 */
[----:B------:R1:W5:Y:S04]  /*f170*/  LDL.LU R216, [R1+0x2ec] ;  /* 0x0002ec0001d87983 */ /* 0x0003680000300800 */
[----:B------:R1:W5:Y:S01]  /*f180*/  LDL.LU R217, [R1+0x2e8] ;  /* 0x0002e80001d97983 */ /* 0x0003620000300800 */
[----:B0-----:R-:W-:-:S03]  /*f190*/  F2FP.SATFINITE.E4M3.F32.PACK_AB_MERGE_C R69, R237, R236, R245 ;  /* 0x000000eced45723e */ /* 0x001fc600048070f5 */
[----:B------:R1:W5:Y:S04]  /*f1a0*/  LDL.LU R226, [R1+0x2e4] ;  /* 0x0002e40001e27983 */ /* 0x0003680000300800 */
[----:B------:R1:W5:Y:S01]  /*f1b0*/  LDL.LU R227, [R1+0x2e0] ;  /* 0x0002e00001e37983 */ /* 0x0003620000300800 */
[----:B------:R-:W-:-:S03]  /*f1c0*/  F2FP.SATFINITE.E4M3.F32.PACK_AB_MERGE_C R70, R199, R198, R13 ;  /* 0x000000c6c746723e */ /* 0x000fc6000480700d */
[----:B------:R1:W5:Y:S01]  /*f1d0*/  LDL.LU R236, [R1+0x2dc] ;  /* 0x0002dc0001ec7983 */ /* 0x0003620000300800 */
[----:B------:R-:W-:-:S03]  /*f1e0*/  F2FP.SATFINITE.E4M3.F32.PACK_AB_MERGE_C R8, R71, R72, R73 ;  /* 0x000000484708723e */ /* 0x000fc60004807049 */
[----:B------:R1:W5:Y:S01]  /*f1f0*/  LDL.LU R237, [R1+0x2d8] ;  /* 0x0002d80001ed7983 */ /* 0x0003620000300800 */
[----:B------:R-:W-:-:S03]  /*f200*/  F2FP.SATFINITE.E4M3.F32.PACK_AB_MERGE_C R71, R209, R208, R15 ;  /* 0x000000d0d147723e */ /* 0x000fc6000480700f */
[----:B------:R1:W5:Y:S04]  /*f210*/  LDL.LU R188, [R1+0x2d4] ;  /* 0x0002d40001bc7983 */ /* 0x0003680000300800 */
[----:B------:R1:W5:Y:S01]  /*f220*/  LDL.LU R189, [R1+0x2d0] ;  /* 0x0002d00001bd7983 */ /* 0x0003620000300800 */
[----:B------:R-:W-:-:S03]  /*f230*/  F2FP.SATFINITE.E4M3.F32.PACK_AB_MERGE_C R73, R219, R218, R18 ;  /* 0x000000dadb49723e */ /* 0x000fc60004807012 */
[----:B------:R1:W5:Y:S04]  /*f240*/  LDL.LU R198, [R1+0x2cc] ;  /* 0x0002cc0001c67983 */ /* 0x0003680000300800 */
[----:B------:R1:W5:Y:S01]  /*f250*/  LDL.LU R199, [R1+0x2c8] ;  /* 0x0002c80001c77983 */ /* 0x0003620000300800 */
[----:B------:R-:W-:-:S03]  /*f260*/  F2FP.SATFINITE.E4M3.F32.PACK_AB_MERGE_C R72, R228, R3, R16 ;  /* 0x00000003e448723e */ /* 0x000fc60004807010 */
[----:B------:R1:W5:Y:S04]  /*f270*/  LDL.LU R208, [R1+0x2c4] ;  /* 0x0002c40001d07983 */ /* 0x0003680000300800 */
[----:B------:R1:W5:Y:S04]  /*f280*/  LDL.LU R209, [R1+0x2c0] ;  /* 0x0002c00001d17983 */ /* 0x0003680000300800 */
[----:B------:R1:W5:Y:S04]  /*f290*/  LDL.LU R218, [R1+0x2bc] ;  /* 0x0002bc0001da7983 */ /* 0x0003680000300800 */
[----:B------:R1:W5:Y:S04]  /*f2a0*/  LDL.LU R219, [R1+0x2b8] ;  /* 0x0002b80001db7983 */ /* 0x0003680000300800 */
[----:B------:R-:W2:Y:S01]  /*f2b0*/  LDL.LU R3, [R1+0x2b4] ;  /* 0x0002b40001037983 */ /* 0x000ea20000300800 */
[----:B------:R-:W0:Y:S01]  /*f2c0*/  S2R R4, SR_TID.X ;  /* 0x0000000000047919 */ /* 0x000e220000002100 */
[----:B------:R-:W-:-:S02]  /*f2d0*/  F2FP.SATFINITE.E4M3.F32.PACK_AB_MERGE_C R5, R111, R112, R113 ;  /* 0x000000706f05723e */ /* 0x000fc40004807071 */
[----:B------:R-:W-:Y:S02]  /*f2e0*/  F2FP.SATFINITE.E4M3.F32.PACK_AB_MERGE_C R6, R96, R97, R107 ;  /* 0x000000616006723e */ /* 0x000fe4000480706b */
[----:B------:R-:W-:Y:S01]  /*f2f0*/  F2FP.SATFINITE.E4M3.F32.PACK_AB_MERGE_C R7, R84, R92, R93 ;  /* 0x0000005c5407723e */ /* 0x000fe2000480705d */
[----:B------:R-:W-:Y:S01]  /*f300*/  STS.U8 [R41+UR14+0xb780], R39 ;  /* 0x00b7802729007988 */ /* 0x000fe2000800000e */
[----:B------:R-:W-:-:S03]  /*f310*/  F2FP.SATFINITE.E4M3.F32.PACK_AB_MERGE_C R9, R74, R75, R76 ;  /* 0x0000004b4a09723e */ /* 0x000fc6000480704c */
[----:B------:R-:W-:Y:S01]  /*f320*/  STS.U8 [R41+UR14+0xbb80], R33 ;  /* 0x00bb802129007988 */ /* 0x000fe2000800000e */
[----:B------:R-:W-:-:S03]  /*f330*/  F2FP.SATFINITE.E4M3.F32.PACK_AB_MERGE_C R74, R238, R229, R19 ;  /* 0x000000e5ee4a723e */ /* 0x000fc60004807013 */
[----:B------:R-:W-:Y:S04]  /*f340*/  STS.U8 [R41+UR14+0xbf80], R36 ;  /* 0x00bf802429007988 */ /* 0x000fe8000800000e */
[----:B------:R1:W5:Y:S01]  /*f350*/  LDL.LU R228, [R1+0x2b0] ;  /* 0x0002b00001e47983 */ /* 0x0003620000300800 */
[----:B0-----:R-:W-:-:S03]  /*f360*/  SHF.L.U32 R90, R4, 0x4, RZ ;  /* 0x00000004045a7819 */ /* 0x001fc600000006ff */
[----:B------:R1:W5:Y:S01]  /*f370*/  LDL.LU R229, [R1+0x2ac] ;  /* 0x0002ac0001e57983 */ /* 0x0003620000300800 */
[----:B------:R-:W-:Y:S02]  /*f380*/  LOP3.LUT R4, R4, 0x7f, RZ, 0xc0, !PT ;  /* 0x0000007f04047812 */ /* 0x000fe400078ec0ff */
[----:B------:R-:W-:Y:S01]  /*f390*/  LOP3.LUT R90, R90, 0x70, RZ, 0xc0, !PT ;  /* 0x000000705a5a7812 */ /* 0x000fe200078ec0ff */
[----:B------:R1:W5:Y:S03]  /*f3a0*/  LDL.LU R238, [R1+0x2a8] ;  /* 0x0002a80001ee7983 */ /* 0x0003660000300800 */
[----:B------:R-:W-:Y:S02]  /*f3b0*/  LEA R90, R4, R90, 0x7 ;  /* 0x0000005a045a7211 */ /* 0x000fe400078e38ff */
[----:B------:R-:W-:Y:S02]  /*f3c0*/  F2FP.SATFINITE.E4M3.F32.PACK_AB_MERGE_C R4, R108, R109, R110 ;  /* 0x0000006d6c04723e */ /* 0x000fe4000480706e */
[----:B------:R-:W-:-:S02]  /*f3d0*/  LOP3.LUT R12, R90, 0x10, RZ, 0x3c, !PT ;  /* 0x000000105a0c7812 */ /* 0x000fc400078e3cff */
[----:B------:R-:W-:Y:S01]  /*f3e0*/  LOP3.LUT R109, R90, 0x20, RZ, 0x3c, !PT ;  /* 0x000000205a6d7812 */ /* 0x000fe200078e3cff */
[----:B------:R-:W-:Y:S01]  /*f3f0*/  STS.128 [R90+UR14], R4 ;  /* 0x000000045a007988 */ /* 0x000fe20008000c0e */
[----:B------:R-:W-:-:S03]  /*f400*/  F2FP.SATFINITE.E4M3.F32.PACK_AB_MERGE_C R75, R65, R239, R21 ;  /* 0x000000ef414b723e */ /* 0x000fc60004807015 */
[----:B------:R-:W-:Y:S04]  /*f410*/  STS.128 [R12+UR14], R8 ;  /* 0x000000080c007988 */ /* 0x000fe80008000c0e */
[----:B------:R0:W-:Y:S04]  /*f420*/  STS.128 [R109+UR14], R68 ;  /* 0x000000446d007988 */ /* 0x0001e80008000c0e */
[----:B------:R1:W5:Y:S01]  /*f430*/  LDL.LU R239, [R1+0x2a4] ;  /* 0x0002a40001ef7983 */ /* 0x0003620000300800 */
[----:B0-----:R-:W-:-:S03]  /*f440*/  F2FP.SATFINITE.E4M3.F32.PACK_AB_MERGE_C R69, R106, R132, R94 ;  /* 0x000000846a45723e */ /* 0x001fc6000480705e */
[----:B------:R1:W5:Y:S01]  /*f450*/  LDL.LU R132, [R1+0x2a0] ;  /* 0x0002a00001847983 */ /* 0x0003620000300800 */
[----:B------:R-:W-:-:S03]  /*f460*/  F2FP.SATFINITE.E4M3.F32.PACK_AB_MERGE_C R68, R2, R133, R99 ;  /* 0x000000850244723e */ /* 0x000fc60004807063 */
[----:B------:R1:W5:Y:S04]  /*f470*/  LDL.LU R133, [R1+0x29c] ;  /* 0x00029c0001857983 */ /* 0x0003680000300800 */
[----:B------:R1:W5:Y:S01]  /*f480*/  LDL.LU R2, [R1+0x298] ;  /* 0x0002980001027983 */ /* 0x0003620000300800 */
[--C-:B------:R-:W-:Y:S01]  /*f490*/  FFMA R126, R126, UR48, -R0.reuse ;  /* 0x000000307e7e7c23 */ /* 0x100fe20008000800 */
[--C-:B------:R-:W-:Y:S01]  /*f4a0*/  FFMA R127, R127, UR48, -R0.reuse ;  /* 0x000000307f7f7c23 */ /* 0x100fe20008000800 */
[--C-:B------:R-:W-:Y:S01]  /*f4b0*/  FFMA R130, R130, UR48, -R0.reuse ;  /* 0x0000003082827c23 */ /* 0x100fe20008000800 */
[----:B------:R-:W-:Y:S01]  /*f4c0*/  FFMA R131, R131, UR48, -R0 ;  /* 0x0000003083837c23 */ /* 0x000fe20008000800 */
[----:B------:R-:W-:Y:S02]  /*f4d0*/  LOP3.LUT R108, R90, 0x30, RZ, 0x3c, !PT ;  /* 0x000000305a6c7812 */ /* 0x000fe400078e3cff */
[----:B------:R-:W-:-:S02]  /*f4e0*/  F2FP.SATFINITE.E4M3.F32.PACK_AB_MERGE_C R77, R24, R22, R77 ;  /* 0x00000016184d723e */ /* 0x000fc4000480704d */
[----:B------:R-:W-:Y:S02]  /*f4f0*/  F2FP.SATFINITE.E4M3.F32.PACK_AB_MERGE_C R76, R49, R57, R23 ;  /* 0x00000039314c723e */ /* 0x000fe40004807017 */
[----:B------:R-:W-:Y:S02]  /*f500*/  F2FP.SATFINITE.E4M3.F32.PACK_AB_MERGE_C R78, R78, R26, R29 ;  /* 0x0000001a4e4e723e */ /* 0x000fe4000480701d */
[----:B------:R-:W-:Y:S02]  /*f510*/  F2FP.SATFINITE.E4M3.F32.PACK_AB_MERGE_C R79, R28, R79, R32 ;  /* 0x0000004f1c4f723e */ /* 0x000fe40004807020 */
[----:B------:R-:W-:Y:S02]  /*f520*/  LOP3.LUT R110, R90, 0x40, RZ, 0x3c, !PT ;  /* 0x000000405a6e7812 */ /* 0x000fe400078e3cff */
[----:B------:R-:W-:Y:S02]  /*f530*/  F2FP.SATFINITE.E4M3.F32.PACK_AB_MERGE_C R81, R38, R81, R42 ;  /* 0x000000512651723e */ /* 0x000fe4000480702a */
[----:B------:R-:W-:-:S02]  /*f540*/  F2FP.SATFINITE.E4M3.F32.PACK_AB_MERGE_C R80, R30, R80, R37 ;  /* 0x000000501e50723e */ /* 0x000fc40004807025 */
[----:B------:R-:W-:Y:S02]  /*f550*/  F2FP.SATFINITE.E4M3.F32.PACK_AB_MERGE_C R82, R40, R82, R44 ;  /* 0x000000522852723e */ /* 0x000fe4000480702c */
[----:B------:R-:W-:Y:S02]  /*f560*/  F2FP.SATFINITE.E4M3.F32.PACK_AB_MERGE_C R83, R43, R83, R46 ;  /* 0x000000532b53723e */ /* 0x000fe4000480702e */
[----:B------:R-:W-:Y:S01]  /*f570*/  LOP3.LUT R107, R90, 0x50, RZ, 0x3c, !PT ;  /* 0x000000505a6b7812 */ /* 0x000fe200078e3cff */
[--C-:B------:R-:W-:Y:S01]  /*f580*/  FFMA R124, R124, UR48, -R0.reuse ;  /* 0x000000307c7c7c23 */ /* 0x100fe20008000800 */
[--C-:B------:R-:W-:Y:S01]  /*f590*/  FFMA R125, R125, UR48, -R0.reuse ;  /* 0x000000307d7d7c23 */ /* 0x100fe20008000800 */
[--C-:B------:R-:W-:Y:S01]  /*f5a0*/  FFMA R128, R128, UR48, -R0.reuse ;  /* 0x0000003080807c23 */ /* 0x100fe20008000800 */
[----:B------:R-:W-:Y:S01]  /*f5b0*/  FFMA R129, R129, UR48, -R0 ;  /* 0x0000003081817c23 */ /* 0x000fe20008000800 */
[----:B------:R-:W-:Y:S01]  /*f5c0*/  FMUL R97, R126, 1.4426950216293334961 ;  /* 0x3fb8aa3b7e617820 */ /* 0x000fe20000400000 */
[----:B------:R-:W-:Y:S01]  /*f5d0*/  FMUL R96, R127, 1.4426950216293334961 ;  /* 0x3fb8aa3b7f607820 */ /* 0x000fe20000400000 */
[----:B------:R-:W-:Y:S01]  /*f5e0*/  FMUL R93, R130, 1.4426950216293334961 ;  /* 0x3fb8aa3b825d7820 */ /* 0x000fe20000400000 */
[----:B------:R-:W-:Y:S01]  /*f5f0*/  FMUL R84, R131, 1.4426950216293334961 ;  /* 0x3fb8aa3b83547820 */ /* 0x000fe20000400000 */
[----:B------:R-:W-:Y:S01]  /*f600*/  STS.128 [R108+UR14], R72 ;  /* 0x000000486c007988 */ /* 0x000fe20008000c0e */
[----:B------:R-:W-:Y:S01]  /*f610*/  FMUL R91, R124, 1.4426950216293334961 ;  /* 0x3fb8aa3b7c5b7820 */ /* 0x000fe20000400000 */
[----:B------:R-:W-:-:S02]  /*f620*/  FMUL R92, R125, 1.4426950216293334961 ;  /* 0x3fb8aa3b7d5c7820 */ /* 0x000fc40000400000 */
[----:B------:R0:W-:Y:S01]  /*f630*/  STS.128 [R110+UR14], R76 ;  /* 0x0000004c6e007988 */ /* 0x0001e20008000c0e */
[----:B------:R-:W-:Y:S03]  /*f640*/  MUFU.EX2 R97, R97 ;  /* 0x0000006100617308 */ /* 0x000fe60000000800 */
[----:B------:R3:W-:Y:S01]  /*f650*/  STS.128 [R107+UR14], R80 ;  /* 0x000000506b007988 */ /* 0x0007e20008000c0e */
[----:B------:R-:W4:Y:S04]  /*f660*/  LDTM.x64 R4, tmem[UR15] ;  /* 0x0000000f000479ee */ /* 0x000f280008340000 */
[----:B------:R-:W1:Y:S01]  /*f670*/  MUFU.EX2 R96, R96 ;  /* 0x0000006000607308 */ /* 0x000e620000000800 */
[----:B0-----:R-:W-:-:S07]  /*f680*/  FMUL R79, R129, 1.4426950216293334961 ;  /* 0x3fb8aa3b814f7820 */ /* 0x001fce0000400000 */
[----:B------:R-:W-:Y:S01]  /*f690*/  MUFU.EX2 R93, R93 ;  /* 0x0000005d005d7308 */ /* 0x000fe20000000800 */
[----:B---3--:R-:W-:-:S07]  /*f6a0*/  FMUL R80, R128, 1.4426950216293334961 ;  /* 0x3fb8aa3b80507820 */ /* 0x008fce0000400000 */
[----:B------:R-:W0:Y:S08]  /*f6b0*/  MUFU.EX2 R84, R84 ;  /* 0x0000005400547308 */ /* 0x000e300000000800 */
[----:B------:R-:W-:Y:S08]  /*f6c0*/  MUFU.EX2 R91, R91 ;  /* 0x0000005b005b7308 */ /* 0x000ff00000000800 */
[----:B------:R-:W3:Y:S08]  /*f6d0*/  MUFU.EX2 R92, R92 ;  /* 0x0000005c005c7308 */ /* 0x000ef00000000800 */
[----:B------:R-:W-:Y:S08]  /*f6e0*/  MUFU.EX2 R80, R80 ;  /* 0x0000005000507308 */ /* 0x000ff00000000800 */
[----:B------:R-:W4:Y:S01]  /*f6f0*/  MUFU.EX2 R79, R79 ;  /* 0x0000004f004f7308 */ /* 0x000f220000000800 */
[----:B-1----:R-:W-:-:S02]  /*f700*/  F2FP.SATFINITE.E4M3.F32.PACK_AB_MERGE_C R74, R96, R97, RZ ;  /* 0x00000061604a723e */ /* 0x002fc400048070ff */
[----:B0-----:R-:W-:Y:S02]  /*f710*/  F2FP.SATFINITE.E4M3.F32.PACK_AB_MERGE_C R75, R84, R93, RZ ;  /* 0x0000005d544b723e */ /* 0x001fe400048070ff */
[----:B------:R-:W-:Y:S02]  /*f720*/  F2FP.SATFINITE.E4M3.F32.PACK_AB_MERGE_C R70, R104, R105, R85 ;  /* 0x000000696846723e */ /* 0x000fe40004807055 */
[----:B------:R-:W-:Y:S02]  /*f730*/  F2FP.SATFINITE.E4M3.F32.PACK_AB_MERGE_C R71, R102, R103, R86 ;  /* 0x000000676647723e */ /* 0x000fe40004807056 */
[----:B------:R-:W-:Y:S02]  /*f740*/  LOP3.LUT R77, R90, 0x60, RZ, 0x3c, !PT ;  /* 0x000000605a4d7812 */ /* 0x000fe400078e3cff */
[----:B------:R-:W-:Y:S02]  /*f750*/  F2FP.SATFINITE.E4M3.F32.PACK_AB_MERGE_C R73, R95, R98, R89 ;  /* 0x000000625f49723e */ /* 0x000fe40004807059 */
[----:B------:R-:W-:-:S02]  /*f760*/  F2FP.SATFINITE.E4M3.F32.PACK_AB_MERGE_C R72, R100, R101, R88 ;  /* 0x000000656448723e */ /* 0x000fc40004807058 */
[----:B---3--:R-:W-:Y:S02]  /*f770*/  F2FP.SATFINITE.E4M3.F32.PACK_AB_MERGE_C R74, R92, R91, R74 ;  /* 0x0000005b5c4a723e */ /* 0x008fe4000480704a */
[----:B------:R-:W-:Y:S02]  /*f780*/  LOP3.LUT R78, R90, 0x70, RZ, 0x3c, !PT ;  /* 0x000000705a4e7812 */ /* 0x000fe400078e3cff */
[----:B----4-:R-:W-:Y:S01]  /*f790*/  F2FP.SATFINITE.E4M3.F32.PACK_AB_MERGE_C R75, R79, R80, R75 ;  /* 0x000000504f4b723e */ /* 0x010fe2000480704b */
[----:B------:R0:W-:Y:S04]  /*f7a0*/  STS.128 [R77+UR14], R68 ;  /* 0x000000444d007988 */ /* 0x0001e80008000c0e */
[----:B------:R0:W-:Y:S01]  /*f7b0*/  STS.128 [R78+UR14], R72 ;  /* 0x000000484e007988 */ /* 0x0001e20008000c0e */
[----:B------:R-:W-:Y:S01]  /*f7c0*/  NOP ;  /* 0x0000000000007918 */ /* 0x000fe20000000000 */
[----:B------:R-:W-:-:S04]  /*f7d0*/  FADD R76, R91, R87 ;  /* 0x000000575b4c7221 */ /* 0x000fc80000000000 */
[----:B------:R-:W-:-:S04]  /*f7e0*/  FADD R76, R92, R76 ;  /* 0x0000004c5c4c7221 */ /* 0x000fc80000000000 */
[----:B------:R-:W-:Y:S01]  /*f7f0*/  FADD R76, R97, R76 ;  /* 0x0000004c614c7221 */ /* 0x000fe20000000000 */
[----:B--2---:R-:W-:-:S04]  /*f800*/  FADD R3, -R0, R3 ;  /* 0x0000000300037221 */ /* 0x004fc80000000100 */
[----:B------:R-:W-:-:S06]  /*f810*/  FMUL R3, R3, 1.4426950216293334961 ;  /* 0x3fb8aa3b03037820 */ /* 0x000fcc0000400000 */
[----:B------:R-:W1:Y:S02]  /*f820*/  MUFU.EX2 R3, R3 ;  /* 0x0000000300037308 */ /* 0x000e640000000800 */
[C---:B-1----:R-:W-:Y:S01]  /*f830*/  FMUL R4, R3.reuse, R4 ;  /* 0x0000000403047220 */ /* 0x042fe20000400000 */
        /* <DEDUP_REMOVED lines=63> */
[----:B------:R0:W-:Y:S01]  /*fc30*/  STTM.x64 tmem[UR15], R4 ;  /* 0x00000004000079ed */ /* 0x0001e2000834000f */
[----:B------:R-:W1:Y:S02]  /*fc40*/  FENCE.VIEW.ASYNC.T ;  /* 0x00000000000073c6 */ /* 0x000e640000000200 */
[----:B-1----:R-:W-:Y:S06]  /*fc50*/  BAR.SYNC.DEFER_BLOCKING 0x0 ;  /* 0x0000000000007b1d */ /* 0x002fec0000010000 */
[----:B------:R1:W-:Y:S06]  /*fc60*/  MEMBAR.ALL.CTA ;  /* 0x0000000000007992 */ /* 0x0003ec0000008000 */
[----:B-1----:R-:W1:Y:S01]  /*fc70*/  FENCE.VIEW.ASYNC.S ;  /* 0x00000000000073c6 */ /* 0x002e620000000000 */
[----:B------:R-:W-:-:S04]  /*fc80*/  FADD R76, R96, R76 ;  /* 0x0000004c604c7221 */ /* 0x000fc80000000000 */
[----:B------:R-:W-:-:S04]  /*fc90*/  FADD R76, R80, R76 ;  /* 0x0000004c504c7221 */ /* 0x000fc80000000000 */
[----:B------:R-:W-:Y:S01]  /*fca0*/  FADD R76, R79, R76 ;  /* 0x0000004c4f4c7221 */ /* 0x000fe20000000000 */
[----:B------:R-:W-:-:S03]  /*fcb0*/  ULEA UR17, UR32, UR14, 0x3 ;  /* 0x0000000e20117291 */ /* 0x000fc6000f8e18ff */
[----:B------:R-:W-:Y:S01]  /*fcc0*/  FADD R76, R93, R76 ;  /* 0x0000004c5d4c7221 */ /* 0x000fe20000000000 */
[----:B------:R-:W-:-:S03]  /*fcd0*/  UIADD3 UR17, UPT, UPT, UR17, 0xc000, URZ ;  /* 0x0000c00011117890 */ /* 0x000fc6000fffe0ff */
[----:B------:R-:W-:Y:S01]  /*fce0*/  FADD R76, R84, R76 ;  /* 0x0000004c544c7221 */ /* 0x000fe20000000000 */
[----:B------:R-:W-:Y:S01]  /*fcf0*/  UMOV UR6, UR7 ;  /* 0x0000000700067c82 */ /* 0x000fe20008000000 */
[----:B-1----:R-:W-:Y:S06]  /*fd00*/  BAR.SYNC.DEFER_BLOCKING 0x0 ;  /* 0x0000000000007b1d */ /* 0x002fec0000010000 */
[----:B------:R-:W-:Y:S05]  /*fd10*/  BRA.U UP1, `(.L_x_15) ;  /* 0x00000001014c7547 */ /* 0x000fea000b800000 */
[----:B------:R-:W-:Y:S01]  /*fd20*/  UMOV UR21, 0x40004040 ;  /* 0x4000404000157882 */ /* 0x000fe20000000000 */
        /* <DEDUP_REMOVED lines=18> */
.L_x_15:
[----:B0-----:R-:W2:Y:S01]  /*fe50*/  LDL.LU R4, [R1+0x294] ;  /* 0x0002940001047983 */ /* 0x001ea20000300800 */
[----:B------:R-:W-:Y:S01]  /*fe60*/  UIADD3 UR32, UPT, UPT, UR32, 0x1, URZ ;  /* 0x0000000120207890 */ /* 0x000fe2000fffe0ff */
[----:B------:R-:W-:Y:S01]  /*fe70*/  MOV R242, UR6 ;  /* 0x0000000600f27c02 */ /* 0x000fe20008000f00 */
[----:B------:R-:W-:Y:S02]  /*fe80*/  UIADD3 UR11, UPT, UPT, UR33, -0x80, URZ ;  /* 0xffffff80210b7890 */ /* 0x000fe4000fffe0ff */
[----:B------:R-:W-:Y:S02]  /*fe90*/  UISETP.GT.AND UP2, UPT, UR32, 0x1, UPT ;  /* 0x000000012000788c */ /* 0x000fe4000bf44270 */
[----:B------:R-:W-:Y:S02]  /*fea0*/  UIADD3 UR8, UPT, UPT, UR8, 0x80, URZ ;  /* 0x0000008008087890 */ /* 0x000fe4000fffe0ff */
[----:B-1----:R-:W-:Y:S02]  /*feb0*/  USEL UR7, URZ, 0x1, !UP2 ;  /* 0x00000001ff077887 */ /* 0x002fe4000d000000 */
[----:B------:R-:W-:-:S02]  /*fec0*/  USEL UR32, UR32, URZ, !UP2 ;  /* 0x000000ff20207287 */ /* 0x000fc4000d000000 */
[----:B------:R-:W-:Y:S02]  /*fed0*/  UISETP.GE.AND UP2, UPT, UR8, UR11, UPT ;  /* 0x0000000b0800728c */ /* 0x000fe4000bf46270 */
[----:B------:R-:W-:Y:S02]  /*fee0*/  USHF.L.U32 UR10, UR49, 0x7, URZ ;  /* 0x00000007310a7899 */ /* 0x000fe400080006ff */
[----:B------:R-:W-:Y:S02]  /*fef0*/  ULOP3.LUT UR7, UR6, UR7, URZ, 0x3c, !UPT ;  /* 0x0000000706077292 */ /* 0x000fe4000f8e3cff */
[----:B------:R-:W-:Y:S01]  /*ff00*/  UIADD3 UR9, UPT, UPT, UR10, UR9, URZ ;  /* 0x000000090a097290 */ /* 0x000fe2000fffe0ff */
[----:B--2---:R-:W-:Y:S02]  /*ff10*/  FFMA R4, R3, R4, R76 ;  /* 0x0000000403047223 */ /* 0x004fe4000000004c */
[----:B------:R-:W0:Y:S03]  /*ff20*/  LDC R3, c[0x0][0x3c4] ;  /* 0x0000f100ff037b82 */ /* 0x000e260000000800 */
[----:B------:R4:W-:Y:S01]  /*ff30*/  STL [R1+0x294], R4 ;  /* 0x0002940401007387 */ /* 0x0009e20000100800 */
[----:B0-----:R-:W-:-:S04]  /*ff40*/  SHF.L.U32 R3, R3, 0x7, RZ ;  /* 0x0000000703037819 */ /* 0x001fc800000006ff */
[----:B-----5:R-:W-:Y:S02]  /*ff50*/  IADD3 R2, PT, PT, R3, R2, RZ ;  /* 0x0000000203027210 */ /* 0x020fe40007ffe0ff */
[----:B------:R-:W-:Y:S01]  /*ff60*/  MOV R3, R0 ;  /* 0x0000000000037202 */ /* 0x000fe20000000f00 */
[----:B----4-:R-:W-:Y:S06]  /*ff70*/  BRA.U !UP2, `(.L_x_16) ;  /* 0xffffff990a907547 */ /* 0x010fec000b83ffff */
.L_x_11:
[----:B------:R-:W2:Y:S01]  /*ff80*/  LDL.LU R4, [R1+0x294] ;  /* 0x0002940001047983 */ /* 0x000ea20000300800 */
[----:B------:R-:W3:Y:S02]  /*ff90*/  LDCU UR4, c[0x0][0x3f0] ;  /* 0x00007e00ff0477ac */ /* 0x000ee40008000800 */
[----:B---3--:R-:W-:Y:S01]  /*ffa0*/  UISETP.GE.AND UP0, UPT, UR4, 0x1, UPT ;  /* 0x000000010400788c */ /* 0x008fe2000bf06270 */
[----:B-12---:R-:W-:-:S04]  /*ffb0*/  MOV R71, R4 ;  /* 0x0000000400477202 */ /* 0x006fc80000000f00 */
[C---:B------:R-:W-:Y:S01]  /*ffc0*/  FSETP.GEU.AND P3, PT, R71.reuse, 1.175494350822287508e-38, PT ;  /* 0x008000004700780b */ /* 0x040fe20003f6e000 */
[----:B0-----:R-:W-:-:S05]  /*ffd0*/  FMUL R2, R71, 8388608 ;  /* 0x4b00000047027820 */ /* 0x001fca0000400000 */
[----:B------:R-:W-:Y:S01]  /*ffe0*/  FSEL R70, R2, R71, !P3 ;  /* 0x0000004702467208 */ /* 0x000fe20005800000 */
[----:B------:R-:W-:Y:S06]  /*fff0*/  BRA.U !UP0, `(.L_x_17) ;  /* 0x0000000108107547 */ /* 0x000fec000b800000 */
[----:B------:R-:W-:-:S06]  /*10000*/  USHF.L.U32 UR6, UR6, 0x1f, URZ ;  /* 0x0000001f06067899 */ /* 0x000fcc00080006ff */
[----:B------:R-:W-:-:S04]  /*10010*/  MOV R2, UR6 ;  /* 0x0000000600027c02 */ /* 0x000fc80008000f00 */
[----:B------:R-:W0:Y:S02]  /*10020*/  SYNCS.PHASECHK.TRANS64.TRYWAIT P2, [UR17], R2 ;  /* 0x00000002ff0075a7 */ /* 0x000e240008041111 */
[----:B0-----:R-:W-:Y:S05]  /*10030*/  @!P2 BRA `(.L_x_18) ;  /* 0x000000280098a947 */ /* 0x001fea0003800000 */
.L_x_17:
[----:B------:R-:W-:Y:S01]  /*10040*/  BAR.SYNC.DEFER_BLOCKING 0x0 ;  /* 0x0000000000007b1d */ /* 0x000fe20000010000 */
[----:B------:R-:W-:Y:S01]  /*10050*/  IADD3 R2, PT, PT, R70, -0x3f3504f3, RZ ;  /* 0xc0cafb0d46027810 */ /* 0x000fe20007ffe0ff */
[----:B------:R-:W-:Y:S01]  /*10060*/  HFMA2 R69, -RZ, RZ, 1.443359375, -0.2030029296875 ;  /* 0x3dc6b27fff457431 */ /* 0x000fe200000001ff */
[C---:B------:R-:W-:Y:S02]  /*10070*/  FSETP.GT.AND P2, PT, |R71|.reuse, 8.50705917302346158658e+37, PT ;  /* 0x7e8000004700780b */ /* 0x040fe40003f44200 */
[----:B-----5:R-:W-:Y:S01]  /*10080*/  LOP3.LUT R3, R2, 0xff800000, RZ, 0xc0, !PT ;  /* 0xff80000002037812 */ /* 0x020fe200078ec0ff */
[----:B------:R-:W0:Y:S01]  /*10090*/  LDCU.64 UR4, c[0x0][0x3e0] ;  /* 0x00007c00ff0477ac */ /* 0x000e220008000a00 */
[C---:B------:R-:W-:Y:S01]  /*100a0*/  FSETP.GEU.AND P4, PT, |R71|.reuse, 1.175494350822287508e-38, PT ;  /* 0x008000004700780b */ /* 0x040fe20003f8e200 */
[----:B------:R-:W1:Y:S01]  /*100b0*/  S2R R72, SR_TID.X ;  /* 0x0000000000487919 */ /* 0x000e620000002100 */
[-C--:B------:R-:W-:Y:S01]  /*100c0*/  IADD3 R68, PT, PT, R70, -R3.reuse, RZ ;  /* 0x8000000346447210 */ /* 0x080fe20007ffe0ff */
[----:B------:R-:W2:Y:S01]  /*100d0*/  LDC R189, c[0x0][0x3e8] ;  /* 0x0000fa00ffbd7b82 */ /* 0x000ea20000000800 */
[----:B------:R-:W-:Y:S01]  /*100e0*/  FSEL R2, RZ, -23, P3 ;  /* 0xc1b80000ff027808 */ /* 0x000fe20001800000 */
[----:B------:R-:W3:Y:S01]  /*100f0*/  S2R R90, SR_CTAID.X ;  /* 0x00000000005a7919 */ /* 0x000ee20000002500 */
[----:B------:R-:W-:Y:S01]  /*10100*/  I2FP.F32.S32 R3, R3 ;  /* 0x0000000300037245 */ /* 0x000fe20000201400 */
[----:B------:R-:W-:Y:S01]  /*10110*/  FADD R68, R68, -1 ;  /* 0xbf80000044447421 */ /* 0x000fe20000000000 */
[----:B------:R-:W-:Y:S01]  /*10120*/  FSETP.NEU.AND P3, PT, R70, RZ, PT ;  /* 0x000000ff4600720b */ /* 0x000fe20003f6d000 */
[----:B------:R-:W-:-:S02]  /*10130*/  @P2 FMUL R71, R71, 0.25 ;  /* 0x3e80000047472820 */ /* 0x000fc40000400000 */
[C---:B------:R-:W-:Y:S01]  /*10140*/  FFMA.FTZ R69, R68.reuse, R69, -0.16845393180847167969 ;  /* 0xbe2c7f3044457423 */ /* 0x040fe20000010045 */
[----:B------:R-:W-:Y:S01]  /*10150*/  FFMA.FTZ R2, R3, 1.1920928955078125e-07, R2 ;  /* 0x3400000003027823 */ /* 0x000fe20000010002 */
[----:B------:R-:W-:Y:S02]  /*10160*/  @!P4 FMUL R71, R71, 16777216 ;  /* 0x4b8000004747c820 */ /* 0x000fe40000400000 */
[C---:B------:R-:W-:Y:S01]  /*10170*/  FFMA.FTZ R69, R68.reuse, R69, 0.1716887056827545166 ;  /* 0x3e2fcf2a44457423 */ /* 0x040fe20000010045 */
[----:B------:R-:W4:Y:S02]  /*10180*/  @!P1 SYNCS.CCTL.IV [UR14+0xc000] ;  /* 0x00c00000ff0099b1 */ /* 0x000f24000800000e */
[----:B----4-:R-:W-:Y:S01]  /*10190*/  BAR.SYNC.DEFER_BLOCKING 0x0 ;  /* 0x0000000000007b1d */ /* 0x010fe20000010000 */
[----:B------:R-:W-:Y:S01]  /*101a0*/  FFMA.FTZ R69, R68, R69, -0.17900948226451873779 ;  /* 0xbe374e4344457423 */ /* 0x000fe20000010045 */
[----:B0-----:R-:W-:-:S03]  /*101b0*/  UIMAD UR4, UR13, UR4, URZ ;  /* 0x000000040d0472a4 */ /* 0x001fc6000f8e02ff */
[C---:B------:R-:W-:Y:S01]  /*101c0*/  FFMA.FTZ R69, R68.reuse, R69, 0.20512372255325317383 ;  /* 0x3e520bf444457423 */ /* 0x040fe20000010045 */
[----:B------:R0:W4:Y:S01]  /*101d0*/  MUFU.RCP R3, R71 ;  /* 0x0000004700037308 */ /* 0x0001220000001000 */
[----:B------:R-:W0:Y:S02]  /*101e0*/  LDTM.x64 R4, tmem[UR15] ;  /* 0x0000000f000479ee */ /* 0x000e240008340000 */
[C---:B------:R-:W-:Y:S01]  /*101f0*/  FFMA.FTZ R69, R68.reuse, R69, -0.24046532809734344482 ;  /* 0xbe763c8b44457423 */ /* 0x040fe20000010045 */
[C---:B--2---:R-:W-:Y:S02]  /*10200*/  IMAD R75, R189.reuse, 0x25, RZ ;  /* 0x00000025bd4b7824 */ /* 0x044fe400078e02ff */
[C---:B------:R-:W-:Y:S02]  /*10210*/  IMAD R77, R189.reuse, 0x26, RZ ;  /* 0x00000026bd4d7824 */ /* 0x040fe400078e02ff */
[----:B------:R-:W-:Y:S01]  /*10220*/  FFMA.FTZ R69, R68, R69, 0.28857114911079406738 ;  /* 0x3e93bf9944457423 */ /* 0x000fe20000010045 */
[C---:B------:R-:W-:Y:S01]  /*10230*/  IMAD R79, R189.reuse, 0x27, RZ ;  /* 0x00000027bd4f7824 */ /* 0x040fe200078e02ff */
[----:B-1----:R-:W-:Y:S01]  /*10240*/  LOP3.LUT R72, R72, 0x7f, RZ, 0xc0, !PT ;  /* 0x0000007f48487812 */ /* 0x002fe200078ec0ff */
[----:B0-----:R-:W-:-:S02]  /*10250*/  IMAD R71, R189, 0x23, RZ ;  /* 0x00000023bd477824 */ /* 0x001fc400078e02ff */
[----:B------:R-:W-:Y:S01]  /*10260*/  FFMA.FTZ R69, R68, R69, -0.36067417263984680176 ;  /* 0xbeb8aa4944457423 */ /* 0x000fe20000010045 */
[C---:B------:R-:W-:Y:S01]  /*10270*/  IMAD R73, R189.reuse, 0x24, RZ ;  /* 0x00000024bd497824 */ /* 0x040fe200078e02ff */
[----:B---3--:R-:W-:Y:S01]  /*10280*/  LEA R90, R90, R72, 0x7 ;  /* 0x000000485a5a7211 */ /* 0x008fe200078e38ff */
[C---:B------:R-:W-:Y:S02]  /*10290*/  IMAD R81, R189.reuse, 0x28, RZ ;  /* 0x00000028bd517824 */ /* 0x040fe400078e02ff */
[C---:B------:R-:W-:Y:S01]  /*102a0*/  FFMA.FTZ R69, R68.reuse, R69, 0.48089820146560668945 ;  /* 0x3ef6384a44457423 */ /* 0x040fe20000010045 */
[C---:B------:R-:W-:Y:S01]  /*102b0*/  IMAD R83, R189.reuse, 0x29, RZ ;  /* 0x00000029bd537824 */ /* 0x040fe200078e02ff */
[----:B------:R-:W0:Y:S02]  /*102c0*/  @!P1 SYNCS.CCTL.IV [UR14+0xc008] ;  /* 0x00c00800ff0099b1 */ /* 0x000e24000800000e */
[----:B------:R-:W-:Y:S01]  /*102d0*/  FFMA.FTZ R69, R68, R69, -0.72134751081466674805 ;  /* 0xbf38aa3b44457423 */ /* 0x000fe20000010045 */
[C---:B------:R-:W-:Y:S01]  /*102e0*/  IMAD R131, R189.reuse, 0x2b, RZ ;  /* 0x0000002bbd837824 */ /* 0x040fe200078e02ff */
[----:B------:R-:W-:Y:S01]  /*102f0*/  NOP ;  /* 0x0000000000007918 */ /* 0x000fe20000000000 */
[----:B------:R-:W-:-:S02]  /*10300*/  IMAD R133, R189, 0x2c, RZ ;  /* 0x0000002cbd857824 */ /* 0x000fc400078e02ff */
[----:B------:R-:W-:Y:S01]  /*10310*/  FMUL R69, R68, R69 ;  /* 0x0000004544457220 */ /* 0x000fe20000400000 */
[----:B------:R-:W-:Y:S02]  /*10320*/  IMAD R137, R189, 0x2d, RZ ;  /* 0x0000002dbd897824 */ /* 0x000fe400078e02ff */
[----:B------:R-:W-:Y:S01]  /*10330*/  @P2 FMUL R4, R4, 0.25 ;  /* 0x3e80000004042820 */ /* 0x000fe20000400000 */
[----:B------:R-:W-:Y:S01]  /*10340*/  @P2 FMUL R5, R5, 0.25 ;  /* 0x3e80000005052820 */ /* 0x000fe20000400000 */
[----:B------:R-:W-:Y:S01]  /*10350*/  @P2 FMUL R6, R6, 0.25 ;  /* 0x3e80000006062820 */ /* 0x000fe20000400000 */
[----:B------:R-:W-:Y:S01]  /*10360*/  @P2 FMUL R7, R7, 0.25 ;  /* 0x3e80000007072820 */ /* 0x000fe20000400000 */
[----:B------:R-:W-:Y:S01]  /*10370*/  @!P4 FMUL R4, R4, 16777216 ;  /* 0x4b8000000404c820 */ /* 0x000fe20000400000 */
[----:B------:R-:W-:Y:S01]  /*10380*/  @!P4 FMUL R5, R5, 16777216 ;  /* 0x4b8000000505c820 */ /* 0x000fe20000400000 */
[----:B------:R-:W-:Y:S01]  /*10390*/  @P2 FMUL R8, R8, 0.25 ;  /* 0x3e80000008082820 */ /* 0x000fe20000400000 */
[----:B------:R-:W-:Y:S01]  /*103a0*/  @P2 FMUL R9, R9, 0.25 ;  /* 0x3e80000009092820 */ /* 0x000fe20000400000 */
[C---:B----4-:R-:W-:Y:S01]  /*103b0*/  FMUL R85, R3.reuse, R4 ;  /* 0x0000000403557220 */ /* 0x050fe20000400000 */
[----:B------:R-:W-:Y:S01]  /*103c0*/  FMUL R4, R3, R5 ;  /* 0x0000000503047220 */ /* 0x000fe20000400000 */
[----:B------:R-:W-:Y:S01]  /*103d0*/  @P2 FMUL R10, R10, 0.25 ;  /* 0x3e8000000a0a2820 */ /* 0x000fe20000400000 */
[----:B------:R-:W-:Y:S01]  /*103e0*/  @P2 FMUL R11, R11, 0.25 ;  /* 0x3e8000000b0b2820 */ /* 0x000fe20000400000 */
[----:B------:R-:W-:Y:S01]  /*103f0*/  @P2 FMUL R12, R12, 0.25 ;  /* 0x3e8000000c0c2820 */ /* 0x000fe20000400000 */
[----:B------:R-:W-:Y:S01]  /*10400*/  @P2 FMUL R13, R13, 0.25 ;  /* 0x3e8000000d0d2820 */ /* 0x000fe20000400000 */
[----:B------:R-:W-:Y:S01]  /*10410*/  F2FP.SATFINITE.E4M3.F32.PACK_AB_MERGE_C R85, R4, R85, RZ ;  /* 0x000000550455723e */ /* 0x000fe200048070ff */
[----:B------:R-:W-:Y:S01]  /*10420*/  @P2 FMUL R14, R14, 0.25 ;  /* 0x3e8000000e0e2820 */ /* 0x000fe20000400000 */
[----:B------:R-:W1:Y:S01]  /*10430*/  LDC.64 R4, c[0x0][0x398] ;  /* 0x0000e600ff047b82 */ /* 0x000e620000000a00 */
[----:B------:R-:W-:Y:S01]  /*10440*/  @P2 FMUL R15, R15, 0.25 ;  /* 0x3e8000000f0f2820 */ /* 0x000fe20000400000 */
        /* <DEDUP_REMOVED lines=52> */
[----:B------:R-:W-:Y:S01]  /*10790*/  ISETP.GE.U32.AND P2, PT, R70, 0x7f800000, PT ;  /* 0x7f8000004600780c */ /* 0x000fe20003f46070 */
[----:B------:R-:W-:Y:S01]  /*107a0*/  FMUL R69, R68, R69 ;  /* 0x0000004544457220 */ /* 0x000fe20000400000 */
[----:B------:R-:W-:Y:S01]  /*107b0*/  @!P4 FMUL R6, R6, 16777216 ;  /* 0x4b8000000606c820 */ /* 0x000fe20000400000 */
        /* <DEDUP_REMOVED lines=30> */
[----:B------:R-:W-:Y:S01]  /*109a0*/  FFMA.FTZ R69, R68, 1.4426950216293334961, R69 ;  /* 0x3fb8aa3b44457823 */ /* 0x000fe20000010045 */
        /* <DEDUP_REMOVED lines=62> */
[----:B------:R-:W-:Y:S01]  /*10d90*/  FADD R69, R2, R69 ;  /* 0x0000004502457221 */ /* 0x000fe20000000000 */
        /* <DEDUP_REMOVED lines=30> */
[----:B------:R-:W-:Y:S01]  /*10f80*/  FMUL R66, R3, R67 ;  /* 0x0000004303427220 */ /* 0x000fe20000400000 */
[----:B------:R-:W-:Y:S01]  /*10f90*/  @P2 MOV R2, 0x7f800000 ;  /* 0x7f80000000022802 */ /* 0x000fe20000000f00 */
[----:B------:R-:W-:Y:S01]  /*10fa0*/  IMAD R3, R90, UR5, RZ ;  /* 0x000000055a037c24 */ /* 0x000fe2000f8e02ff */
[----:B------:R-:W-:Y:S01]  /*10fb0*/  USHF.R.S32.HI UR5, URZ, 0x1f, UR4 ;  /* 0x0000001fff057899 */ /* 0x000fe20008011404 */
[C---:B------:R-:W-:Y:S01]  /*10fc0*/  LEA R7, R189.reuse, R189, 0x1 ;  /* 0x000000bdbd077211 */ /* 0x040fe200078e08ff */
[----:B------:R-:W-:-:S02]  /*10fd0*/  IMAD R11, R189, 0x5, RZ ;  /* 0x00000005bd0b7824 */ /* 0x000fc400078e02ff */
[----:B------:R-:W-:Y:S01]  /*10fe0*/  @P2 FFMA.FTZ R69, R70, R2, +INF ;  /* 0x7f80000046452423 */ /* 0x000fe20000010002 */
[----:B-1----:R-:W-:Y:S01]  /*10ff0*/  IADD3 R2, P2, P4, R3, UR4, R4 ;  /* 0x0000000403027c10 */ /* 0x002fe2000fc5e004 */
[C---:B------:R-:W-:Y:S01]  /*11000*/  IMAD R15, R189.reuse, 0x7, RZ ;  /* 0x00000007bd0f7824 */ /* 0x040fe200078e02ff */
[----:B------:R-:W-:Y:S01]  /*11010*/  SHF.R.S32.HI R4, RZ, 0x1f, R3 ;  /* 0x0000001fff047819 */ /* 0x000fe20000011403 */
[C---:B------:R-:W-:Y:S01]  /*11020*/  IMAD R13, R189.reuse, 0x6, RZ ;  /* 0x00000006bd0d7824 */ /* 0x040fe200078e02ff */
[C---:B------:R-:W-:Y:S01]  /*11030*/  SHF.L.U32 R9, R189.reuse, 0x2, RZ ;  /* 0x00000002bd097819 */ /* 0x040fe200000006ff */
[C---:B------:R-:W-:Y:S01]  /*11040*/  IMAD R21, R189.reuse, 0xa, RZ ;  /* 0x0000000abd157824 */ /* 0x040fe200078e02ff */
[----:B------:R-:W-:Y:S01]  /*11050*/  IADD3.X R3, PT, PT, R4, UR5, R5, P2, P4 ;  /* 0x0000000504037c10 */ /* 0x000fe200097e8405 */
[C---:B------:R-:W-:Y:S01]  /*11060*/  IMAD R23, R189.reuse, 0xb, RZ ;  /* 0x0000000bbd177824 */ /* 0x040fe200078e02ff */
[C---:B------:R-:W-:Y:S01]  /*11070*/  SHF.L.U32 R5, R189.reuse, 0x1, RZ ;  /* 0x00000001bd057819 */ /* 0x040fe200000006ff */
[C---:B------:R-:W-:Y:S01]  /*11080*/  IMAD R27, R189.reuse, 0xd, RZ ;  /* 0x0000000dbd1b7824 */ /* 0x040fe200078e02ff */
[----:B------:R-:W-:Y:S01]  /*11090*/  F2FP.SATFINITE.E4M3.F32.PACK_AB_MERGE_C R87, R6, R87, RZ ;  /* 0x000000570657723e */ /* 0x000fe200048070ff */
[----:B------:R-:W-:Y:S01]  /*110a0*/  IMAD R29, R189, 0xe, RZ ;  /* 0x0000000ebd1d7824 */ /* 0x000fe200078e02ff */
[----:B------:R-:W-:Y:S01]  /*110b0*/  FSEL R69, R69, -INF , P3 ;  /* 0xff80000045457808 */ /* 0x000fe20001800000 */
[----:B------:R-:W-:Y:S01]  /*110c0*/  IMAD R31, R189, 0xf, RZ ;  /* 0x0000000fbd1f7824 */ /* 0x000fe200078e02ff */
[-C--:B------:R-:W-:Y:S01]  /*110d0*/  IADD3 R4, P2, PT, R5, R2.reuse, RZ ;  /* 0x0000000205047210 */ /* 0x080fe20007f5e0ff */
[----:B------:R-:W-:Y:S01]  /*110e0*/  IMAD R25, R189, 0xc, RZ ;  /* 0x0000000cbd197824 */ /* 0x000fe200078e02ff */
[-C--:B------:R-:W-:Y:S01]  /*110f0*/  IADD3 R6, P3, PT, R7, R2.reuse, RZ ;  /* 0x0000000207067210 */ /* 0x080fe20007f7e0ff */
[C---:B------:R-:W-:Y:S01]  /*11100*/  IMAD R35, R189.reuse, 0x11, RZ ;  /* 0x00000011bd237824 */ /* 0x040fe200078e02ff */
[----:B------:R-:W-:Y:S01]  /*11110*/  F2FP.SATFINITE.E4M3.F32.PACK_AB_MERGE_C R89, R8, R89, RZ ;  /* 0x000000590859723e */ /* 0x000fe200048070ff */
[C---:B------:R-:W-:Y:S01]  /*11120*/  IMAD R39, R189.reuse, 0x13, RZ ;  /* 0x00000013bd277824 */ /* 0x040fe200078e02ff */
[C---:B------:R-:W-:Y:S01]  /*11130*/  SHF.L.U32 R17, R189.reuse, 0x3, RZ ;  /* 0x00000003bd117819 */ /* 0x040fe200000006ff */
[C---:B------:R-:W-:Y:S01]  /*11140*/  IMAD R41, R189.reuse, 0x14, RZ ;  /* 0x00000014bd297824 */ /* 0x040fe200078e02ff */
[C---:B------:R-:W-:Y:S01]  /*11150*/  LEA R19, R189.reuse, R189, 0x3 ;  /* 0x000000bdbd137211 */ /* 0x040fe200078e18ff */
[C---:B------:R-:W-:Y:S01]  /*11160*/  IMAD R43, R189.reuse, 0x15, RZ ;  /* 0x00000015bd2b7824 */ /* 0x040fe200078e02ff */
[----:B------:R-:W-:Y:S01]  /*11170*/  F2FP.SATFINITE.E4M3.F32.PACK_AB_MERGE_C R91, R10, R91, RZ ;  /* 0x0000005b0a5b723e */ /* 0x000fe200048070ff */
[----:B------:R-:W-:Y:S01]  /*11180*/  IMAD R37, R189, 0x12, RZ ;  /* 0x00000012bd257824 */ /* 0x000fe200078e02ff */
[-C--:B------:R-:W-:Y:S01]  /*11190*/  IADD3 R8, P1, PT, R9, R2.reuse, RZ ;  /* 0x0000000209087210 */ /* 0x080fe20007f3e0ff */
[C---:B------:R-:W-:Y:S01]  /*111a0*/  IMAD R45, R189.reuse, 0x16, RZ ;  /* 0x00000016bd2d7824 */ /* 0x040fe200078e02ff */
[----:B------:R-:W-:Y:S01]  /*111b0*/  F2FP.SATFINITE.E4M3.F32.PACK_AB_MERGE_C R95, R14, R95, RZ ;  /* 0x0000005f0e5f723e */ /* 0x000fe200048070ff */
[----:B------:R-:W-:Y:S01]  /*111c0*/  IMAD R47, R189, 0x17, RZ ;  /* 0x00000017bd2f7824 */ /* 0x000fe200078e02ff */
[-C--:B------:R-:W-:Y:S01]  /*111d0*/  IADD3 R10, P4, PT, R11, R2.reuse, RZ ;  /* 0x000000020b0a7210 */ /* 0x080fe20007f9e0ff */
[C---:B------:R-:W-:Y:S01]  /*111e0*/  IMAD R51, R189.reuse, 0x19, RZ ;  /* 0x00000019bd337824 */ /* 0x040fe200078e02ff */
[----:B------:R-:W-:Y:S01]  /*111f0*/  F2FP.SATFINITE.E4M3.F32.PACK_AB_MERGE_C R97, R16, R97, RZ ;  /* 0x000000611061723e */ /* 0x000fe200048070ff */
[C---:B------:R-:W-:Y:S01]  /*11200*/  IMAD R53, R189.reuse, 0x1a, RZ ;  /* 0x0000001abd357824 */ /* 0x040fe200078e02ff */
[----:B------:R-:W-:Y:S01]  /*11210*/  F2FP.SATFINITE.E4M3.F32.PACK_AB_MERGE_C R99, R18, R99, RZ ;  /* 0x000000631263723e */ /* 0x000fe200048070ff */
[----:B------:R-:W-:Y:S01]  /*11220*/  IMAD R55, R189, 0x1b, RZ ;  /* 0x0000001bbd377824 */ /* 0x000fe200078e02ff */
[-C--:B------:R-:W-:Y:S01]  /*11230*/  IADD3 R14, P5, PT, R15, R2.reuse, RZ ;  /* 0x000000020f0e7210 */ /* 0x080fe20007fbe0ff */
[----:B------:R-:W-:Y:S01]  /*11240*/  IMAD R49, R189, 0x18, RZ ;  /* 0x00000018bd317824 */ /* 0x000fe200078e02ff */
[-C--:B------:R-:W-:Y:S01]  /*11250*/  LEA.HI.X.SX32 R5, R5, R3.reuse, 0x1, P2 ;  /* 0x0000000305057211 */ /* 0x080fe200010f0eff */
[----:B------:R-:W-:Y:S01]  /*11260*/  IMAD R57, R189, 0x1c, RZ ;  /* 0x0000001cbd397824 */ /* 0x000fe200078e02ff */
[----:B------:R-:W-:Y:S01]  /*11270*/  LEA.HI.X.SX32 R7, R7, R3, 0x1, P3 ;  /* 0x0000000307077211 */ /* 0x000fe200018f0eff */
[C---:B------:R-:W-:Y:S01]  /*11280*/  IMAD R59, R189.reuse, 0x1d, RZ ;  /* 0x0000001dbd3b7824 */ /* 0x040fe200078e02ff */
[----:B------:R-:W-:Y:S01]  /*11290*/  F2FP.SATFINITE.E4M3.F32.PACK_AB_MERGE_C R93, R12, R93, RZ ;  /* 0x0000005d0c5d723e */ /* 0x000fe200048070ff */
[----:B------:R-:W-:Y:S01]  /*112a0*/  IMAD R67, R189, 0x21, RZ ;  /* 0x00000021bd437824 */ /* 0x000fe200078e02ff */
[-C--:B------:R-:W-:Y:S01]  /*112b0*/  IADD3 R16, P2, PT, R17, R2.reuse, RZ ;  /* 0x0000000211107210 */ /* 0x080fe20007f5e0ff */
[----:B------:R-:W-:Y:S01]  /*112c0*/  FFMA R0, R69, 0.69314718246459960938, R0 ;  /* 0x3f31721845007823 */ /* 0x000fe20000000000 */
[-C--:B------:R-:W-:Y:S01]  /*112d0*/  IADD3 R18, P3, PT, R19, R2.reuse, RZ ;  /* 0x0000000213127210 */ /* 0x080fe20007f7e0ff */
[C---:B------:R-:W-:Y:S01]  /*112e0*/  IMAD R61, R189.reuse, 0x1e, RZ ;  /* 0x0000001ebd3d7824 */ /* 0x040fe200078e02ff */
[----:B------:R-:W-:Y:S01]  /*112f0*/  F2FP.SATFINITE.E4M3.F32.PACK_AB_MERGE_C R101, R20, R101, RZ ;  /* 0x000000651465723e */ /* 0x000fe200048070ff */
[----:B------:R-:W-:Y:S01]  /*11300*/  IMAD R69, R189, 0x22, RZ ;  /* 0x00000022bd457824 */ /* 0x000fe200078e02ff */
[-C--:B------:R-:W-:Y:S01]  /*11310*/  IADD3 R12, P6, PT, R13, R2.reuse, RZ ;  /* 0x000000020d0c7210 */ /* 0x080fe20007fde0ff */
[----:B------:R-:W-:Y:S01]  /*11320*/  IMAD R127, R189, 0x2a, RZ ;  /* 0x0000002abd7f7824 */ /* 0x000fe200078e02ff */
[----:B------:R-:W-:Y:S01]  /*11330*/  LEA.HI.X.SX32 R9, R9, R3, 0x1, P1 ;  /* 0x0000000309097211 */ /* 0x000fe200008f0eff */
        /* <DEDUP_REMOVED lines=8> */
[C---:B------:R-:W-:Y:S01]  /*113c0*/  IMAD R153, R189.reuse, 0x33, RZ ;  /* 0x00000033bd997824 */ /* 0x040fe200078e02ff */
[C---:B------:R-:W-:Y:S01]  /*113d0*/  SHF.L.U32 R33, R189.reuse, 0x4, RZ ;  /* 0x00000004bd217819 */ /* 0x040fe200000006ff */
[----:B------:R-:W-:Y:S01]  /*113e0*/  IMAD R145, R189, 0x30, RZ ;  /* 0x00000030bd917824 */ /* 0x000fe200078e02ff */
[-C--:B------:R-:W-:Y:S01]  /*113f0*/  IADD3 R22, P4, PT, R23, R2.reuse, RZ ;  /* 0x0000000217167210 */ /* 0x080fe20007f9e0ff */
[----:B------:R-:W-:Y:S01]  /*11400*/  IMAD R155, R189, 0x34, RZ ;  /* 0x00000034bd9b7824 */ /* 0x000fe200078e02ff */
[----:B------:R-:W-:Y:S01]  /*11410*/  LEA.HI.X.SX32 R15, R15, R3, 0x1, P5 ;  /* 0x000000030f0f7211 */ /* 0x000fe200028f0eff */
        /* <DEDUP_REMOVED lines=13> */
[----:B------:R-:W-:Y:S01]  /*114f0*/  LEA.HI.X.SX32 R13, R13, R3, 0x1, P6 ;  /* 0x000000030d0d7211 */ /* 0x000fe200030f0eff */
[----:B------:R-:W-:Y:S01]  /*11500*/  IMAD R179, R189, 0x3d, RZ ;  /* 0x0000003dbdb37824 */ /* 0x000fe200078e02ff */
[-C--:B------:R-:W-:Y:S01]  /*11510*/  IADD3 R28, P2, PT, R29, R2.reuse, RZ ;  /* 0x000000021d1c7210 */ /* 0x080fe20007f5e0ff */
[----:B------:R-:W-:Y:S01]  /*11520*/  IMAD R191, R189, 0x3e, RZ ;  /* 0x0000003ebdbf7824 */ /* 0x000fe200078e02ff */
[-C--:B------:R-:W-:Y:S01]  /*11530*/  IADD3 R30, P3, PT, R31, R2.reuse, RZ ;  /* 0x000000021f1e7210 */ /* 0x080fe20007f7e0ff */
[C---:B------:R-:W-:Y:S01]  /*11540*/  IMAD R177, R189.reuse, 0x3c, RZ ;  /* 0x0000003cbdb17824 */ /* 0x040fe200078e02ff */
[----:B------:R-:W-:Y:S01]  /*11550*/  F2FP.SATFINITE.E4M3.F32.PACK_AB_MERGE_C R113, R32, R113, RZ ;  /* 0x000000712071723e */ /* 0x000fe200048070ff */
[----:B------:R-:W-:Y:S01]  /*11560*/  IMAD R193, R189, 0x3f, RZ ;  /* 0x0000003fbdc17824 */ /* 0x000fe200078e02ff */
[----:B------:R-:W-:Y:S01]  /*11570*/  IADD3 R24, P6, PT, R25, R2, RZ ;  /* 0x0000000219187210 */ /* 0x000fe20007fde0ff */
[----:B------:R1:W-:Y:S01]  /*11580*/  STG.E.U8 desc[UR28][R2.64], R85 ;  /* 0x0000005502007986 */ /* 0x0003e2000c10111c */
[----:B------:R-:W-:Y:S01]  /*11590*/  LEA.HI.X.SX32 R21, R21, R3, 0x1, P1 ;  /* 0x0000000315157211 */ /* 0x000fe200008f0eff */
[----:B------:R-:W2:Y:S01]  /*115a0*/  LDCU UR4, c[0x0][0x3ec] ;  /* 0x00007d80ff0477ac */ /* 0x000ea20008000800 */
[----:B------:R-:W-:-:S02]  /*115b0*/  F2FP.SATFINITE.E4M3.F32.PACK_AB_MERGE_C R115, R34, R115, RZ ;  /* 0x000000732273723e */ /* 0x000fc400048070ff */
[-C--:B------:R-:W-:Y:S02]  /*115c0*/  IADD3 R32, P1, PT, R33, R2.reuse, RZ ;  /* 0x0000000221207210 */ /* 0x080fe40007f3e0ff */
[----:B------:R-:W-:Y:S02]  /*115d0*/  LEA.HI.X.SX32 R23, R23, R3, 0x1, P4 ;  /* 0x0000000317177211 */ /* 0x000fe400020f0eff */
[----:B------:R-:W-:Y:S02]  /*115e0*/  F2FP.SATFINITE.E4M3.F32.PACK_AB_MERGE_C R119, R38, R119, RZ ;  /* 0x000000772677723e */ /* 0x000fe400048070ff */
[----:B------:R-:W-:Y:S02]  /*115f0*/  IADD3 R34, P4, PT, R35, R2, RZ ;  /* 0x0000000223227210 */ /* 0x000fe40007f9e0ff */
[----:B------:R-:W-:Y:S02]  /*11600*/  LEA.HI.X.SX32 R27, R27, R3, 0x1, P5 ;  /* 0x000000031b1b7211 */ /* 0x000fe400028f0eff */
[----:B------:R-:W-:-:S02]  /*11610*/  F2FP.SATFINITE.E4M3.F32.PACK_AB_MERGE_C R121, R40, R121, RZ ;  /* 0x000000792879723e */ /* 0x000fc400048070ff */
[----:B------:R-:W-:Y:S02]  /*11620*/  F2FP.SATFINITE.E4M3.F32.PACK_AB_MERGE_C R123, R42, R123, RZ ;  /* 0x0000007b2a7b723e */ /* 0x000fe400048070ff */
[----:B------:R-:W-:Y:S01]  /*11630*/  IADD3 R38, P5, PT, R39, R2, RZ ;  /* 0x0000000227267210 */ /* 0x000fe20007fbe0ff */
[----:B--2---:R-:W-:Y:S01]  /*11640*/  UIMAD UR4, UR13, UR4, URZ ;  /* 0x000000040d0472a4 */ /* 0x004fe2000f8e02ff */
[-C--:B------:R-:W-:Y:S02]  /*11650*/  LEA.HI.X.SX32 R29, R29, R3.reuse, 0x1, P2 ;  /* 0x000000031d1d7211 */ /* 0x080fe400010f0eff */
[----:B------:R-:W-:Y:S01]  /*11660*/  LEA.HI.X.SX32 R31, R31, R3, 0x1, P3 ;  /* 0x000000031f1f7211 */ /* 0x000fe200018f0eff */
[----:B------:R-:W-:Y:S01]  /*11670*/  USHF.L.U32 UR6, UR4, 0x2, URZ ;  /* 0x0000000204067899 */ /* 0x000fe200080006ff */
[----:B------:R-:W-:Y:S01]  /*11680*/  F2FP.SATFINITE.E4M3.F32.PACK_AB_MERGE_C R117, R36, R117, RZ ;  /* 0x000000752475723e */ /* 0x000fe200048070ff */
[----:B------:R-:W-:Y:S01]  /*11690*/  UIMAD.WIDE UR4, UR4, 0x4, URZ ;  /* 0x00000004040478a5 */ /* 0x000fe2000f8e02ff */
[----:B------:R-:W-:-:S02]  /*116a0*/  LEA.HI.X.SX32 R25, R25, R3, 0x1, P6 ;  /* 0x0000000319197211 */ /* 0x000fc400030f0eff */
[-C--:B------:R-:W-:Y:S02]  /*116b0*/  IADD3 R40, P2, PT, R41, R2.reuse, RZ ;  /* 0x0000000229287210 */ /* 0x080fe40007f5e0ff */
[-C--:B------:R-:W-:Y:S02]  /*116c0*/  IADD3 R42, P3, PT, R43, R2.reuse, RZ ;  /* 0x000000022b2a7210 */ /* 0x080fe40007f7e0ff */
[----:B------:R-:W-:Y:S02]  /*116d0*/  F2FP.SATFINITE.E4M3.F32.PACK_AB_MERGE_C R125, R44, R125, RZ ;  /* 0x0000007d2c7d723e */ /* 0x000fe400048070ff */
[----:B------:R-:W-:Y:S02]  /*116e0*/  IADD3 R36, P6, PT, R37, R2, RZ ;  /* 0x0000000225247210 */ /* 0x000fe40007fde0ff */
[----:B------:R-:W-:Y:S02]  /*116f0*/  LEA.HI.X.SX32 R33, R33, R3, 0x1, P1 ;  /* 0x0000000321217211 */ /* 0x000fe400008f0eff */
        /* <DEDUP_REMOVED lines=8> */
[----:B------:R-:W-:Y:S02]  /*11780*/  IADD3 R50, P5, PT, R51, R2, RZ ;  /* 0x0000000233327210 */ /* 0x000fe40007fbe0ff */
[-C--:B------:R-:W-:Y:S02]  /*11790*/  LEA.HI.X.SX32 R41, R41, R3.reuse, 0x1, P2 ;  /* 0x0000000329297211 */ /* 0x080fe400010f0eff */
[----:B------:R-:W-:Y:S02]  /*117a0*/  LEA.HI.X.SX32 R43, R43, R3, 0x1, P3 ;  /* 0x000000032b2b7211 */ /* 0x000fe400018f0eff */
[----:B------:R-:W-:Y:S02]  /*117b0*/  F2FP.SATFINITE.E4M3.F32.PACK_AB_MERGE_C R135, R48, R135, RZ ;  /* 0x000000873087723e */ /* 0x000fe400048070ff */
[----:B------:R-:W-:-:S02]  /*117c0*/  LEA R63, R189, -R189, 0x5 ;  /* 0x800000bdbd3f7211 */ /* 0x000fc400078e28ff */
[----:B------:R-:W-:Y:S02]  /*117d0*/  LEA.HI.X.SX32 R37, R37, R3, 0x1, P6 ;  /* 0x0000000325257211 */ /* 0x000fe400030f0eff */
[-C--:B------:R-:W-:Y:S02]  /*117e0*/  IADD3 R52, P2, PT, R53, R2.reuse, RZ ;  /* 0x0000000235347210 */ /* 0x080fe40007f5e0ff */
[-C--:B------:R-:W-:Y:S02]  /*117f0*/  IADD3 R54, P3, PT, R55, R2.reuse, RZ ;  /* 0x0000000237367210 */ /* 0x080fe40007f7e0ff */
[----:B------:R-:W-:Y:S02]  /*11800*/  F2FP.SATFINITE.E4M3.F32.PACK_AB_MERGE_C R167, R56, R167, RZ ;  /* 0x000000a738a7723e */ /* 0x000fe400048070ff */
[----:B------:R-:W-:Y:S02]  /*11810*/  SHF.L.U32 R65, R189, 0x5, RZ ;  /* 0x00000005bd417819 */ /* 0x000fe400000006ff */
[----:B------:R-:W-:-:S02]  /*11820*/  IADD3 R48, P6, PT, R49, R2, RZ ;  /* 0x0000000231307210 */ /* 0x000fc40007fde0ff */
[----:B------:R-:W-:Y:S02]  /*11830*/  LEA.HI.X.SX32 R45, R45, R3, 0x1, P1 ;  /* 0x000000032d2d7211 */ /* 0x000fe400008f0eff */
[----:B------:R-:W-:Y:S02]  /*11840*/  F2FP.SATFINITE.E4M3.F32.PACK_AB_MERGE_C R173, R58, R173, RZ ;  /* 0x000000ad3aad723e */ /* 0x000fe400048070ff */
[-C--:B------:R-:W-:Y:S02]  /*11850*/  IADD3 R56, P1, PT, R57, R2.reuse, RZ ;  /* 0x0000000239387210 */ /* 0x080fe40007f3e0ff */
[----:B------:R-:W-:Y:S02]  /*11860*/  LEA.HI.X.SX32 R47, R47, R3, 0x1, P4 ;  /* 0x000000032f2f7211 */ /* 0x000fe400020f0eff */
[----:B------:R-:W-:Y:S02]  /*11870*/  F2FP.SATFINITE.E4M3.F32.PACK_AB_MERGE_C R183, R62, R183, RZ ;  /* 0x000000b73eb7723e */ /* 0x000fe400048070ff */
[----:B------:R-:W-:-:S02]  /*11880*/  IADD3 R58, P4, PT, R59, R2, RZ ;  /* 0x000000023b3a7210 */ /* 0x000fc40007f9e0ff */
[----:B------:R-:W-:Y:S02]  /*11890*/  LEA.HI.X.SX32 R51, R51, R3, 0x1, P5 ;  /* 0x0000000333337211 */ /* 0x000fe400028f0eff */
[----:B------:R-:W-:Y:S02]  /*118a0*/  F2FP.SATFINITE.E4M3.F32.PACK_AB_MERGE_C R187, R64, R187, RZ ;  /* 0x000000bb40bb723e */ /* 0x000fe400048070ff */
[----:B------:R-:W-:Y:S02]  /*118b0*/  F2FP.SATFINITE.E4M3.F32.PACK_AB_MERGE_C R185, R66, R185, RZ ;  /* 0x000000b942b9723e */ /* 0x000fe400048070ff */
[----:B------:R-:W-:Y:S02]  /*118c0*/  IADD3 R62, P5, PT, R63, R2, RZ ;  /* 0x000000023f3e7210 */ /* 0x000fe40007fbe0ff */
[-C--:B------:R-:W-:Y:S02]  /*118d0*/  LEA.HI.X.SX32 R53, R53, R3.reuse, 0x1, P2 ;  /* 0x0000000335357211 */ /* 0x080fe400010f0eff */
[----:B------:R-:W-:-:S02]  /*118e0*/  LEA.HI.X.SX32 R55, R55, R3, 0x1, P3 ;  /* 0x0000000337377211 */ /* 0x000fc400018f0eff */
[----:B------:R-:W-:Y:S02]  /*118f0*/  F2FP.SATFINITE.E4M3.F32.PACK_AB_MERGE_C R181, R60, R181, RZ ;  /* 0x000000b53cb5723e */ /* 0x000fe400048070ff */
[-C--:B------:R-:W-:Y:S02]  /*11900*/  LEA.HI.X.SX32 R49, R49, R3.reuse, 0x1, P6 ;  /* 0x0000000331317211 */ /* 0x080fe400030f0eff */
[-C--:B------:R-:W-:Y:S02]  /*11910*/  IADD3 R64, P2, PT, R65, R2.reuse, RZ ;  /* 0x0000000241407210 */ /* 0x080fe40007f5e0ff */
[-C--:B------:R-:W-:Y:S02]  /*11920*/  IADD3 R66, P3, PT, R67, R2.reuse, RZ ;  /* 0x0000000243427210 */ /* 0x080fe40007f7e0ff */
[----:B------:R-:W-:Y:S02]  /*11930*/  IADD3 R60, P6, PT, R61, R2, RZ ;  /* 0x000000023d3c7210 */ /* 0x000fe40007fde0ff */
[----:B------:R-:W-:-:S02]  /*11940*/  LEA.HI.X.SX32 R57, R57, R3, 0x1, P1 ;  /* 0x0000000339397211 */ /* 0x000fc400008f0eff */
[-C--:B------:R-:W-:Y:S02]  /*11950*/  IADD3 R68, P1, PT, R69, R2.reuse, RZ ;  /* 0x0000000245447210 */ /* 0x080fe40007f3e0ff */
[-C--:B------:R-:W-:Y:S02]  /*11960*/  LEA.HI.X.SX32 R59, R59, R3.reuse, 0x1, P4 ;  /* 0x000000033b3b7211 */ /* 0x080fe400020f0eff */
[-C--:B------:R-:W-:Y:S02]  /*11970*/  IADD3 R70, P4, PT, R71, R2.reuse, RZ ;  /* 0x0000000247467210 */ /* 0x080fe40007f9e0ff */
[-C--:B------:R-:W-:Y:S02]  /*11980*/  LEA.HI.X.SX32 R63, R63, R3.reuse, 0x1, P5 ;  /* 0x000000033f3f7211 */ /* 0x080fe400028f0eff */
[----:B------:R-:W-:Y:S02]  /*11990*/  IADD3 R74, P5, PT, R75, R2, RZ ;  /* 0x000000024b4a7210 */ /* 0x000fe40007fbe0ff */
[----:B------:R-:W-:-:S02]  /*119a0*/  LEA.HI.X.SX32 R65, R65, R3, 0x1, P2 ;  /* 0x0000000341417211 */ /* 0x000fc400010f0eff */
[-C--:B------:R-:W-:Y:S02]  /*119b0*/  LEA.HI.X.SX32 R67, R67, R3.reuse, 0x1, P3 ;  /* 0x0000000343437211 */ /* 0x080fe400018f0eff */
        /* <DEDUP_REMOVED lines=48> */
[----:B------:R-:W-:Y:S02]  /*11cc0*/  LEA.HI.X.SX32 R161, R161, R3, 0x1, P6 ;  /* 0x00000003a1a17211 */ /* 0x000fe400030f0eff */
[-C--:B------:R-:W-:Y:S02]  /*11cd0*/  IADD3 R178, P2, PT, R191, R2.reuse, RZ ;  /* 0x00000002bfb27210 */ /* 0x080fe40007f5e0ff */
[----:B------:R-:W-:Y:S02]  /*11ce0*/  IADD3 R188, P3, PT, R2, R189, RZ ;  /* 0x000000bd02bc7210 */ /* 0x000fe40007f7e0ff */
[----:B------:R-:W-:Y:S02]  /*11cf0*/  PRMT R195, R85, 0x9910, RZ ;  /* 0x0000991055c37816 */ /* 0x000fe400000000ff */
[----:B------:R-:W-:-:S02]  /*11d00*/  IADD3 R176, P6, PT, R177, R2, RZ ;  /* 0x00000002b1b07210 */ /* 0x000fc40007fde0ff */
[-C--:B------:R-:W-:Y:S02]  /*11d10*/  LEA.HI.X.SX32 R171, R171, R3.reuse, 0x1, P1 ;  /* 0x00000003abab7211 */ /* 0x080fe400008f0eff */
[----:B------:R-:W-:Y:S02]  /*11d20*/  PRMT R86, R87, 0x9910, RZ ;  /* 0x0000991057567816 */ /* 0x000fe400000000ff */
[----:B-1----:R-:W-:Y:S02]  /*11d30*/  IADD3 R2, P1, PT, R193, R2, RZ ;  /* 0x00000002c1027210 */ /* 0x002fe40007f3e0ff */
[-C--:B------:R-:W-:Y:S02]  /*11d40*/  LEA.HI.X.SX32 R85, R175, R3.reuse, 0x1, P4 ;  /* 0x00000003af557211 */ /* 0x080fe400020f0eff */
[-C--:B------:R-:W-:Y:S02]  /*11d50*/  LEA.HI.X.SX32 R175, R179, R3.reuse, 0x1, P5 ;  /* 0x00000003b3af7211 */ /* 0x080fe400028f0eff */
[----:B------:R-:W-:-:S02]  /*11d60*/  LEA.HI.X.SX32 R189, R189, R3, 0x1, P3 ;  /* 0x00000003bdbd7211 */ /* 0x000fc400018f0eff */
[----:B------:R-:W-:Y:S02]  /*11d70*/  SHF.R.S32.HI R195, RZ, 0x8, R195 ;  /* 0x00000008ffc37819 */ /* 0x000fe400000114c3 */
[-C--:B------:R-:W-:Y:S02]  /*11d80*/  LEA.HI.X.SX32 R179, R191, R3.reuse, 0x1, P2 ;  /* 0x00000003bfb37211 */ /* 0x080fe400010f0eff */
[-C--:B------:R-:W-:Y:S01]  /*11d90*/  LEA.HI.X.SX32 R177, R177, R3.reuse, 0x1, P6 ;  /* 0x00000003b1b17211 */ /* 0x080fe200030f0eff */
[----:B------:R1:W-:Y:S01]  /*11da0*/  STG.E.U8 desc[UR28][R188.64], R195 ;  /* 0x000000c3bc007986 */ /* 0x0003e2000c10111c */
[----:B------:R-:W-:Y:S02]  /*11db0*/  MOV R191, R86 ;  /* 0x0000005600bf7202 */ /* 0x000fe40000000f00 */
[----:B------:R-:W-:Y:S01]  /*11dc0*/  LEA.HI.X.SX32 R3, R193, R3, 0x1, P1 ;  /* 0x00000003c1037211 */ /* 0x000fe200008f0eff */
[----:B------:R2:W-:Y:S01]  /*11dd0*/  STG.E.U8 desc[UR28][R4.64], R87 ;  /* 0x0000005704007986 */ /* 0x0005e2000c10111c */
[----:B------:R-:W-:-:S02]  /*11de0*/  PRMT R193, R89, 0x9910, RZ ;  /* 0x0000991059c17816 */ /* 0x000fc400000000ff */
[----:B------:R-:W-:Y:S02]  /*11df0*/  PRMT R88, R93, 0x9910, RZ ;  /* 0x000099105d587816 */ /* 0x000fe400000000ff */
[----:B------:R-:W-:Y:S02]  /*11e00*/  SHF.R.S32.HI R191, RZ, 0x8, R191 ;  /* 0x00000008ffbf7819 */ /* 0x000fe400000114bf */
[----:B------:R-:W-:Y:S02]  /*11e10*/  PRMT R86, R91, 0x9910, RZ ;  /* 0x000099105b567816 */ /* 0x000fe400000000ff */
[----:B------:R-:W-:Y:S01]  /*11e20*/  SHF.R.S32.HI R193, RZ, 0x8, R193 ;  /* 0x00000008ffc17819 */ /* 0x000fe200000114c1 */
[----:B------:R3:W-:Y:S01]  /*11e30*/  STG.E.U8 desc[UR28][R6.64], R191 ;  /* 0x000000bf06007986 */ /* 0x0007e2000c10111c */
[----:B-1----:R-:W-:Y:S02]  /*11e40*/  SHF.R.S32.HI R189, RZ, 0x8, R86 ;  /* 0x00000008ffbd7819 */ /* 0x002fe40000011456 */
[----:B--2---:R-:W-:Y:S01]  /*11e50*/  MOV R5, R88 ;  /* 0x0000005800057202 */ /* 0x004fe20000000f00 */
[----:B------:R1:W-:Y:S01]  /*11e60*/  STG.E.U8 desc[UR28][R8.64], R89 ;  /* 0x0000005908007986 */ /* 0x0003e2000c10111c */
[----:B------:R-:W-:-:S02]  /*11e70*/  PRMT R4, R99, 0x9910, RZ ;  /* 0x0000991063047816 */ /* 0x000fc400000000ff */
[----:B------:R-:W-:Y:S01]  /*11e80*/  SHF.R.S32.HI R5, RZ, 0x8, R5 ;  /* 0x00000008ff057819 */ /* 0x000fe20000011405 */
[----:B------:R2:W-:Y:S01]  /*11e90*/  STG.E.U8 desc[UR28][R10.64], R193 ;  /* 0x000000c10a007986 */ /* 0x0005e2000c10111c */
[----:B---3--:R-:W-:-:S03]  /*11ea0*/  PRMT R7, R95, 0x9910, RZ ;  /* 0x000099105f077816 */ /* 0x008fc600000000ff */
[----:B------:R3:W-:Y:S01]  /*11eb0*/  STG.E.U8 desc[UR28][R12.64], R91 ;  /* 0x0000005b0c007986 */ /* 0x0007e2000c10111c */
[----:B------:R-:W-:Y:S02]  /*11ec0*/  PRMT R6, R101, 0x9910, RZ ;  /* 0x0000991065067816 */ /* 0x000fe400000000ff */
[----:B------:R-:W-:Y:S01]  /*11ed0*/  SHF.R.S32.HI R7, RZ, 0x8, R7 ;  /* 0x00000008ff077819 */ /* 0x000fe20000011407 */
[----:B------:R-:W-:Y:S01]  /*11ee0*/  STG.E.U8 desc[UR28][R14.64], R189 ;  /* 0x000000bd0e007986 */ /* 0x000fe2000c10111c */
[----:B-1----:R-:W-:Y:S02]  /*11ef0*/  PRMT R9, R97, 0x9910, RZ ;  /* 0x0000991061097816 */ /* 0x002fe400000000ff */
[----:B------:R-:W-:Y:S01]  /*11f00*/  PRMT R8, R185, 0x9910, RZ ;  /* 0x00009910b9087816 */ /* 0x000fe200000000ff */
[----:B------:R-:W-:Y:S01]  /*11f10*/  STG.E.U8 desc[UR28][R16.64], R93 ;  /* 0x0000005d10007986 */ /* 0x000fe2000c10111c */
[----:B------:R-:W-:Y:S02]  /*11f20*/  SHF.R.S32.HI R9, RZ, 0x8, R9 ;  /* 0x00000008ff097819 */ /* 0x000fe40000011409 */
[----:B--2---:R-:W-:Y:S01]  /*11f30*/  SHF.L.U32 R11, R90, 0x2, RZ ;  /* 0x000000025a0b7819 */ /* 0x004fe200000006ff */
[----:B------:R1:W-:Y:S01]  /*11f40*/  STG.E.U8 desc[UR28][R18.64], R5 ;  /* 0x0000000512007986 */ /* 0x0003e2000c10111c */
[----:B---3--:R-:W2:Y:S03]  /*11f50*/  LDC.64 R12, c[0x0][0x3a0] ;  /* 0x0000e800ff0c7b82 */ /* 0x008ea60000000a00 */
[----:B------:R-:W-:Y:S04]  /*11f60*/  STG.E.U8 desc[UR28][R20.64], R95 ;  /* 0x0000005f14007986 */ /* 0x000fe8000c10111c */
[----:B------:R3:W-:Y:S01]  /*11f70*/  STG.E.U8 desc[UR28][R22.64], R7 ;  /* 0x0000000716007986 */ /* 0x0007e2000c10111c */
[----:B-1----:R-:W-:-:S03]  /*11f80*/  SHF.R.S32.HI R5, RZ, 0x8, R4 ;  /* 0x00000008ff057819 */ /* 0x002fc60000011404 */
[----:B------:R-:W-:Y:S01]  /*11f90*/  STG.E.U8 desc[UR28][R24.64], R97 ;  /* 0x0000006118007986 */ /* 0x000fe2000c10111c */
[----:B------:R-:W-:Y:S02]  /*11fa0*/  MOV R4, R6 ;  /* 0x0000000600047202 */ /* 0x000fe40000000f00 */
[----:B------:R-:W-:Y:S01]  /*11fb0*/  PRMT R6, R103, 0x9910, RZ ;  /* 0x0000991067067816 */ /* 0x000fe200000000ff */
[----:B------:R1:W-:Y:S01]  /*11fc0*/  STG.E.U8 desc[UR28][R26.64], R9 ;  /* 0x000000091a007986 */ /* 0x0003e2000c10111c */
[----:B---3--:R-:W-:-:S03]  /*11fd0*/  SHF.R.S32.HI R7, RZ, 0x8, R4 ;  /* 0x00000008ff077819 */ /* 0x008fc60000011404 */
[----:B------:R-:W-:Y:S01]  /*11fe0*/  STG.E.U8 desc[UR28][R28.64], R99 ;  /* 0x000000631c007986 */ /* 0x000fe2000c10111c */
[----:B------:R-:W-:Y:S02]  /*11ff0*/  MOV R4, R6 ;  /* 0x0000000600047202 */ /* 0x000fe40000000f00 */
[----:B------:R-:W-:Y:S01]  /*12000*/  PRMT R6, R105, 0x9910, RZ ;  /* 0x0000991069067816 */ /* 0x000fe200000000ff */
        /* <DEDUP_REMOVED lines=88> */
[----:B------:R-:W-:-:S03]  /*12590*/  PRMT R4, R173, 0x9910, RZ ;  /* 0x00009910ad047816 */ /* 0x000fc600000000ff */
[----:B------:R3:W-:Y:S01]  /*125a0*/  STG.E.U8 desc[UR28][R152.64], R5 ;  /* 0x0000000598007986 */ /* 0x0007e2000c10111c */
[----:B-1----:R-:W-:-:S03]  /*125b0*/  SHF.R.S32.HI R9, RZ, 0x8, R4 ;  /* 0x00000008ff097819 */ /* 0x002fc60000011404 */
[----:B------:R-:W-:Y:S01]  /*125c0*/  STG.E.U8 desc[UR28][R154.64], R167 ;  /* 0x000000a79a007986 */ /* 0x000fe2000c10111c */
[----:B------:R-:W-:-:S03]  /*125d0*/  PRMT R4, R183, 0x9910, RZ ;  /* 0x00009910b7047816 */ /* 0x000fc600000000ff */
[----:B------:R1:W-:Y:S01]  /*125e0*/  STG.E.U8 desc[UR28][R158.64], R7 ;  /* 0x000000079e007986 */ /* 0x0003e2000c10111c */
[----:B---3--:R-:W-:-:S03]  /*125f0*/  MOV R5, R6 ;  /* 0x0000000600057202 */ /* 0x008fc60000000f00 */
[----:B------:R-:W-:Y:S01]  /*12600*/  STG.E.U8 desc[UR28][R160.64], R173 ;  /* 0x000000ada0007986 */ /* 0x000fe2000c10111c */
[----:B------:R-:W-:Y:S01]  /*12610*/  IMAD.HI R6, R90, 0x4, RZ ;  /* 0x000000045a067827 */ /* 0x000fe200078e02ff */
[----:B------:R-:W-:Y:S02]  /*12620*/  SHF.R.S32.HI R5, RZ, 0x8, R5 ;  /* 0x00000008ff057819 */ /* 0x000fe40000011405 */
[----:B------:R3:W-:Y:S01]  /*12630*/  STG.E.U8 desc[UR28][R162.64], R9 ;  /* 0x00000009a2007986 */ /* 0x0007e2000c10111c */
[----:B-1----:R-:W-:-:S03]  /*12640*/  SHF.R.S32.HI R7, RZ, 0x8, R4 ;  /* 0x00000008ff077819 */ /* 0x002fc60000011404 */
[----:B------:R-:W-:Y:S01]  /*12650*/  STG.E.U8 desc[UR28][R164.64], R181 ;  /* 0x000000b5a4007986 */ /* 0x000fe2000c10111c */
[----:B------:R-:W-:-:S03]  /*12660*/  PRMT R4, R187, 0x9910, RZ ;  /* 0x00009910bb047816 */ /* 0x000fc600000000ff */
[----:B------:R1:W-:Y:S01]  /*12670*/  STG.E.U8 desc[UR28][R168.64], R5 ;  /* 0x00000005a8007986 */ /* 0x0003e2000c10111c */
[----:B---3--:R-:W-:-:S03]  /*12680*/  MOV R9, R4 ;  /* 0x0000000400097202 */ /* 0x008fc60000000f00 */
[----:B------:R-:W-:Y:S01]  /*12690*/  STG.E.U8 desc[UR28][R170.64], R183 ;  /* 0x000000b7aa007986 */ /* 0x000fe2000c10111c */
[----:B--2---:R-:W-:Y:S02]  /*126a0*/  IADD3 R4, P1, P2, R11, UR6, R12 ;  /* 0x000000060b047c10 */ /* 0x004fe4000fa3e00c */
[----:B------:R-:W-:Y:S01]  /*126b0*/  SHF.R.S32.HI R9, RZ, 0x8, R9 ;  /* 0x00000008ff097819 */ /* 0x000fe20000011409 */
[----:B------:R2:W-:Y:S01]  /*126c0*/  STG.E.U8 desc[UR28][R84.64], R7 ;  /* 0x0000000754007986 */ /* 0x0005e2000c10111c */
[----:B-1----:R-:W-:-:S03]  /*126d0*/  IADD3.X R5, PT, PT, R6, UR5, R13, P1, P2 ;  /* 0x0000000506057c10 */ /* 0x002fc60008fe440d */
[----:B------:R1:W-:Y:S04]  /*126e0*/  STG.E.U8 desc[UR28][R176.64], R187 ;  /* 0x000000bbb0007986 */ /* 0x0003e8000c10111c */
[----:B------:R1:W-:Y:S01]  /*126f0*/  STG.E.U8 desc[UR28][R174.64], R9 ;  /* 0x00000009ae007986 */ /* 0x0003e2000c10111c */
[----:B--2---:R-:W-:-:S03]  /*12700*/  MOV R7, R8 ;  /* 0x0000000800077202 */ /* 0x004fc60000000f00 */
[----:B------:R1:W-:Y:S01]  /*12710*/  STG.E.U8 desc[UR28][R178.64], R185 ;  /* 0x000000b9b2007986 */ /* 0x0003e2000c10111c */
[----:B------:R-:W-:-:S05]  /*12720*/  SHF.R.S32.HI R7, RZ, 0x8, R7 ;  /* 0x00000008ff077819 */ /* 0x000fca0000011407 */
[----:B------:R1:W-:Y:S04]  /*12730*/  STG.E.U8 desc[UR28][R2.64], R7 ;  /* 0x0000000702007986 */ /* 0x0003e8000c10111c */
[----:B------:R1:W-:Y:S01]  /*12740*/  STG.E desc[UR28][R4.64], R0 ;  /* 0x0000000004007986 */ /* 0x0003e2000c10191c */
[----:B0-----:R-:W-:Y:S06]  /*12750*/  BAR.SYNC.DEFER_BLOCKING 0x0 ;  /* 0x0000000000007b1d */ /* 0x001fec0000010000 */
[----:B------:R-:W-:Y:S05]  /*12760*/  @P0 BRA `(.L_x_19) ;  /* 0x0000000000a00947 */ /* 0x000fea0003800000 */
[----:B------:R-:W0:Y:S01]  /*12770*/  S2UR UR5, SR_CgaCtaId ;  /* 0x00000000000579c3 */ /* 0x000e220000008800 */
[----:B------:R-:W-:Y:S01]  /*12780*/  NOP ;  /* 0x0000000000007918 */ /* 0x000fe20000000000 */
[----:B------:R-:W-:Y:S01]  /*12790*/  UMOV UR4, 0x50 ;  /* 0x0000005000047882 */ /* 0x000fe20000000000 */
[----:B-1----:R-:W-:Y:S02]  /*127a0*/  MOV R0, UR12 ;  /* 0x0000000c00007c02 */ /* 0x002fe40008000f00 */
[----:B------:R-:W-:Y:S02]  /*127b0*/  MOV R3, 0xff ;  /* 0x000000ff00037802 */ /* 0x000fe40000000f00 */
[----:B------:R-:W-:Y:S02]  /*127c0*/  LOP3.LUT R0, R0, 0xffff, RZ, 0xc0, !PT ;  /* 0x0000ffff00007812 */ /* 0x000fe400078ec0ff */
[----:B------:R-:W-:Y:S02]  /*127d0*/  MOV R7, 0x1 ;  /* 0x0000000100077802 */ /* 0x000fe40000000f00 */
[----:B------:R-:W-:-:S04]  /*127e0*/  SHF.R.U32.HI R0, RZ, 0x5, R0 ;  /* 0x00000005ff007819 */ /* 0x000fc80000011600 */
[----:B------:R-:W-:Y:S02]  /*127f0*/  IADD3 R2, PT, PT, R0, 0x10, RZ ;  /* 0x0000001000027810 */ /* 0x000fe40007ffe0ff */
[----:B------:R-:W-:Y:S01]  /*12800*/  SHF.L.U32 R0, R3, R0, RZ ;  /* 0x0000000003007219 */ /* 0x000fe200000006ff */
[----:B0-----:R-:W-:Y:S01]  /*12810*/  ULEA UR6, UR5, UR4, 0x18 ;  /* 0x0000000405067291 */ /* 0x001fe2000f8ec0ff */
[----:B------:R-:W-:-:S04]  /*12820*/  SHF.L.U32 R3, R7, R2, RZ ;  /* 0x0000000207037219 */ /* 0x000fc800000006ff */
[----:B------:R-:W-:-:S04]  /*12830*/  LOP3.LUT R0, R3, R0, RZ, 0xfc, !PT ;  /* 0x0000000003007212 */ /* 0x000fc800078efcff */
[----:B------:R-:W0:Y:S01]  /*12840*/  LDS R5, [UR6] ;  /* 0x00000006ff057984 */ /* 0x000e220008000800 */
[C---:B------:R-:W-:Y:S02]  /*12850*/  LOP3.LUT R2, R0.reuse, 0xffff, RZ, 0xc0, !PT ;  /* 0x0000ffff00027812 */ /* 0x040fe400078ec0ff */
[----:B0-----:R-:W-:-:S04]  /*12860*/  LOP3.LUT R3, R0, 0xffff, R5, 0x80, !PT ;  /* 0x0000ffff00037812 */ /* 0x001fc800078e8005 */
[----:B------:R-:W-:-:S13]  /*12870*/  ISETP.NE.AND P0, PT, R3, R2, PT ;  /* 0x000000020300720c */ /* 0x000fda0003f05270 */
[----:B------:R-:W-:Y:S05]  /*12880*/  @P0 BRA `(.L_x_20) ;  /* 0x0000000000500947 */ /* 0x000fea0003800000 */
[----:B------:R-:W-:Y:S02]  /*12890*/  SHF.R.U32.HI R5, RZ, 0x10, R5 ;  /* 0x00000010ff057819 */ /* 0x000fe40000011605 */
[----:B------:R-:W-:-:S04]  /*128a0*/  SHF.R.U32.HI R2, RZ, 0x10, R0 ;  /* 0x00000010ff027819 */ /* 0x000fc80000011600 */
[----:B------:R-:W-:-:S04]  /*128b0*/  LOP3.LUT R5, R5, R2, RZ, 0xc0, !PT ;  /* 0x0000000205057212 */ /* 0x000fc800078ec0ff */
[----:B------:R-:W-:-:S13]  /*128c0*/  ISETP.NE.AND P0, PT, R5, R2, PT ;  /* 0x000000020500720c */ /* 0x000fda0003f05270 */
[----:B------:R-:W-:Y:S05]  /*128d0*/  @P0 BRA `(.L_x_21) ;  /* 0x0000000000300947 */ /* 0x000fea0003800000 */
[----:B------:R-:W-:Y:S01]  /*128e0*/  R2UR UR4, R0 ;  /* 0x00000000000472ca */ /* 0x000fe200000e0000 */
[----:B------:R-:W-:Y:S01]  /*128f0*/  VOTEU.ANY UR5, UPT, PT ;  /* 0x0000000000057886 */ /* 0x000fe200038e0100 */
[----:B------:R-:W0:Y:S01]  /*12900*/  S2R R0, SR_LANEID ;  /* 0x0000000000007919 */ /* 0x000e220000000000 */
[----:B------:R-:W-:-:S10]  /*12910*/  UFLO.U32 UR5, UR5 ;  /* 0x00000005000572bd */ /* 0x000fd400080e0000 */
[----:B------:R-:W-:-:S06]  /*12920*/  ULOP3.LUT UR4, URZ, UR4, URZ, 0x33, !UPT ;  /* 0x00000004ff047292 */ /* 0x000fcc000f8e33ff */
[----:B------:R-:W-:-:S04]  /*12930*/  MOV R2, UR4 ;  /* 0x0000000400027c02 */ /* 0x000fc80008000f00 */
[----:B------:R-:W1:Y:S02]  /*12940*/  REDUX UR7, R2 ;  /* 0x00000000020773c4 */ /* 0x000e640000000000 */
[----:B------:R2:W-:Y:S01]  /*12950*/  UTCATOMSWS.AND URZ, UR4 ;  /* 0x0000000400ff79e3 */ /* 0x0005e20008000000 */
[----:B0-----:R-:W-:Y:S02]  /*12960*/  ISETP.EQ.U32.AND P0, PT, R0, UR5, PT ;  /* 0x0000000500007c0c */ /* 0x001fe4000bf02070 */
[----:B-1----:R-:W-:-:S11]  /*12970*/  MOV R0, UR7 ;  /* 0x0000000700007c02 */ /* 0x002fd60008000f00 */
[----:B------:R2:W-:Y:S01]  /*12980*/  @P0 ATOMS.AND RZ, [UR6], R0 ;  /* 0x00000000ffff098c */ /* 0x0005e2000a800006 */
[----:B------:R-:W-:Y:S05]  /*12990*/  BRA `(.L_x_19) ;  /* 0x0000000000147947 */ /* 0x000fea0003800000 */
.L_x_21:
[----:B------:R-:W-:-:S07]  /*129a0*/  MOV R2, 0x129c0 ;  /* 0x000129c000027802 */ /* 0x000fce0000000f00 */
[----:B------:R-:W-:Y:S05]  /*129b0*/  CALL.REL.NOINC `($__internal_0_$__cuda_sm10x_tcgen05_guardrail_trap_col_being_dealloced_not_returned_by_alloc) ;  /* 0x0000000000447944 */ /* 0x000fea0003c00000 */
[----:B------:R-:W-:Y:S05]  /*129c0*/  BRA `(.L_x_19) ;  /* 0x0000000000087947 */ /* 0x000fea0003800000 */
.L_x_20:
[----:B------:R-:W-:-:S07]  /*129d0*/  MOV R2, 0x129f0 ;  /* 0x000129f000027802 */ /* 0x000fce0000000f00 */
[----:B------:R-:W-:Y:S05]  /*129e0*/  CALL.REL.NOINC `($__internal_2_$__cuda_sm10x_tcgen05_guardrail_trap_unallocated_columns_being_dealloced) ;  /* 0x0000000000507944 */ /* 0x000fea0003c00000 */
.L_x_19:
[----:B------:R-:W-:Y:S01]  /*129f0*/  NOP ;  /* 0x0000000000007918 */ /* 0x000fe20000000000 */
[----:B--2---:R-:W-:Y:S05]  /*12a00*/  EXIT ;  /* 0x000000000000794d */ /* 0x004fea0003800000 */
.L_x_8:
[----:B------:R-:W1:Y:S02]  /*12a10*/  SYNCS.PHASECHK.TRANS64.TRYWAIT P4, [UR14+0x8000], RZ ;  /* 0x008000ffff0075a7 */ /* 0x000e64000808110e */
[----:B-1----:R-:W-:Y:S05]  /*12a20*/  @!P4 BRA `(.L_x_8) ;  /* 0xfffffffc00f8c947 */ /* 0x002fea000383ffff */
[----:B------:R-:W-:Y:S05]  /*12a30*/  BRA `(.L_x_7) ;  /* 0xffffff1000407947 */ /* 0x000fea000383ffff */
.L_x_13:
[----:B------:R-:W1:Y:S02]  /*12a40*/  SYNCS.PHASECHK.TRANS64.TRYWAIT P2, [UR14+0xc010], RZ ;  /* 0x00c010ffff0075a7 */ /* 0x000e64000804110e */
[----:B-1----:R-:W-:Y:S05]  /*12a50*/  @!P2 BRA `(.L_x_13) ;  /* 0xfffffffc00f8a947 */ /* 0x002fea000383ffff */
[----:B------:R-:W-:Y:S05]  /*12a60*/  BRA `(.L_x_22) ;  /* 0xffffff84005c7947 */ /* 0x000fea000383ffff */
.L_x_14:
[----:B------:R-:W1:Y:S02]  /*12a70*/  SYNCS.PHASECHK.TRANS64.TRYWAIT P2, [UR17], R242 ;  /* 0x000000f2ff0075a7 */ /* 0x000e640008041111 */
[----:B-1----:R-:W-:Y:S05]  /*12a80*/  @!P2 BRA `(.L_x_14) ;  /* 0xfffffffc00f8a947 */ /* 0x002fea000383ffff */
[----:B------:R-:W-:Y:S05]  /*12a90*/  BRA `(.L_x_23) ;  /* 0xffffff9000647947 */ /* 0x000fea000383ffff */
.L_x_18:
[----:B------:R-:W0:Y:S02]  /*12aa0*/  SYNCS.PHASECHK.TRANS64.TRYWAIT P2, [UR17], R2 ;  /* 0x00000002ff0075a7 */ /* 0x000e240008041111 */
[----:B0-----:R-:W-:Y:S05]  /*12ab0*/  @!P2 BRA `(.L_x_18) ;  /* 0xfffffffc00f8a947 */ /* 0x001fea000383ffff */
[----:B------:R-:W-:Y:S05]  /*12ac0*/  BRA `(.L_x_17) ;  /* 0xffffffd4005c7947 */ /* 0x000fea000383ffff */
        .weak           $__internal_0_$__cuda_sm10x_tcgen05_guardrail_trap_col_being_dealloced_not_returned_by_alloc
        .type           $__internal_0_$__cuda_sm10x_tcgen05_guardrail_trap_col_being_dealloced_not_returned_by_alloc,@function
        .size           $__internal_0_$__cuda_sm10x_tcgen05_guardrail_trap_col_being_dealloced_not_returned_by_alloc,($__internal_1_$__cuda_sm10x_tcgen05_guardrail_trap_phase_invalid_during_alloc - $__internal_0_$__cuda_sm10x_tcgen05_guardrail_trap_col_being_dealloced_not_returned_by_alloc)
$__internal_0_$__cuda_sm10x_tcgen05_guardrail_trap_col_being_dealloced_not_returned_by_alloc:
[----:B------:R-:W-:Y:S05]  /*12ad0*/  BPT.TRAP 0x1 ;  /* 0x000000040000795c */ /* 0x000fea0000300000 */
[----:B------:R-:W-:-:S04]  /*12ae0*/  HFMA2 R3, -RZ, RZ, 0, 0 ;  /* 0x00000000ff037431 */ /* 0x000fc800000001ff */
[----:B------:R-:W-:Y:S05]  /*12af0*/  RET.REL.NODEC R2 `(attn_fwd) ;  /* 0xfffffed402407950 */ /* 0x000fea0003c3ffff */
        .weak           $__internal_1_$__cuda_sm10x_tcgen05_guardrail_trap_phase_invalid_during_alloc
        .type           $__internal_1_$__cuda_sm10x_tcgen05_guardrail_trap_phase_invalid_during_alloc,@function
        .size           $__internal_1_$__cuda_sm10x_tcgen05_guardrail_trap_phase_invalid_during_alloc,($__internal_2_$__cuda_sm10x_tcgen05_guardrail_trap_unallocated_columns_being_dealloced - $__internal_1_$__cuda_sm10x_tcgen05_guardrail_trap_phase_invalid_during_alloc)
$__internal_1_$__cuda_sm10x_tcgen05_guardrail_trap_phase_invalid_during_alloc:
[----:B------:R-:W-:Y:S05]  /*12b00*/  BPT.TRAP 0x1 ;  /* 0x000000040000795c */ /* 0x000fea0000300000 */
[----:B------:R-:W-:-:S04]  /*12b10*/  MOV R3, 0x0 ;  /* 0x0000000000037802 */ /* 0x000fc80000000f00 */
[----:B------:R-:W-:Y:S05]  /*12b20*/  RET.REL.NODEC R2 `(attn_fwd) ;  /* 0xfffffed402347950 */ /* 0x000fea0003c3ffff */
        .weak           $__internal_2_$__cuda_sm10x_tcgen05_guardrail_trap_unallocated_columns_being_dealloced
        .type           $__internal_2_$__cuda_sm10x_tcgen05_guardrail_trap_unallocated_columns_being_dealloced,@function
        .size           $__internal_2_$__cuda_sm10x_tcgen05_guardrail_trap_unallocated_columns_being_dealloced,(.L_x_27 - $__internal_2_$__cuda_sm10x_tcgen05_guardrail_trap_unallocated_columns_being_dealloced)
$__internal_2_$__cuda_sm10x_tcgen05_guardrail_trap_unallocated_columns_being_dealloced:
[----:B------:R-:W-:Y:S05]  /*12b30*/  BPT.TRAP 0x1 ;  /* 0x000000040000795c */ /* 0x000fea0000300000 */
[----:B------:R-:W-:-:S04]  /*12b40*/  HFMA2 R3, -RZ, RZ, 0, 0 ;  /* 0x00000000ff037431 */ /* 0x000fc800000001ff */
[----:B------:R-:W-:Y:S05]  /*12b50*/  RET.REL.NODEC R2 `(attn_fwd) ;  /* 0xfffffed402287950 */ /* 0x000fea0003c3ffff */
.L_x_24:
[----:B------:R-:W-:-:S00]  /*12b60*/  BRA `(.L_x_24) ;  /* 0xfffffffc00fc7947 */ /* 0x000fc0000383ffff */
[----:B------:R-:W-:-:S00]  /*12b70*/  NOP ;  /* 0x0000000000007918 */ /* 0x000fc00000000000 */
        /* <DEDUP_REMOVED lines=8> */
.L_x_27:


//--------------------- .nv.global.init           --------------------------
	.section	.nv.global.init,"aw",@progbits
.nv.global.init:
	.type		_$_str,@object
	.size		_$_str,(.L_3 - _$_str)
_$_str:
        /*0000*/ 	.byte	0x5f, 0x5f, 0x43, 0x55, 0x44, 0x41, 0x5f, 0x46, 0x54, 0x5a, 0x00
.L_3:


//--------------------- .nv.shared.attn_fwd       --------------------------
	.section	.nv.shared.attn_fwd,"aw",@nobits
	.sectionflags	@""
	.align	16
	.zero		1024


//--------------------- .nv.shared.reserved.0     --------------------------
	.section	.nv.shared.reserved.0,"aw",@nobits
	.align	8
	.weak		__nv_reservedSMEM_offset_0_alias
	.size		__nv_reservedSMEM_offset_0_alias, 0, 64
	.other		__nv_reservedSMEM_offset_0_alias,@"STO_CUDA_RESERVED_SHARED STV_DEFAULT"
__nv_reservedSMEM_offset_0_alias:
	.zero		0
.nv.shared.reserved.0:
	.zero		64
	.weak		__nv_reservedSMEM_allocation_phase
	.type		__nv_reservedSMEM_allocation_phase,@object
	.size		__nv_reservedSMEM_allocation_phase,(.L_0 - __nv_reservedSMEM_allocation_phase)
__nv_reservedSMEM_allocation_phase:
	.zero		1
.L_0:
	.zero		7
	.weak		__nv_reservedSMEM_devtool_atexit_pc
	.type		__nv_reservedSMEM_devtool_atexit_pc,@object
	.size		__nv_reservedSMEM_devtool_atexit_pc,(__nv_reservedSMEM_allocation_mask - __nv_reservedSMEM_devtool_atexit_pc)
__nv_reservedSMEM_devtool_atexit_pc:
	.zero		8
	.weak		__nv_reservedSMEM_allocation_mask
	.type		__nv_reservedSMEM_allocation_mask,@object
	.size		__nv_reservedSMEM_allocation_mask,(.L_2 - __nv_reservedSMEM_allocation_mask)
__nv_reservedSMEM_allocation_mask:
	.zero		4
.L_2:


//--------------------- .nv.constant0.attn_fwd    --------------------------
	.section	.nv.constant0.attn_fwd,"a",@progbits
	.sectionflags	@""
	.align	4
.nv.constant0.attn_fwd:
	.zero		1032


//--------------------- SYMBOLS --------------------------

	.type		.nv.reservedSmem.offset0,@object
	.size		.nv.reservedSmem.offset0,0x4
	.type		.nv.reservedSmem.cap,@object
	.size		.nv.reservedSmem.cap,0x4
